//
// Generated by NVIDIA NVVM Compiler
//
// Compiler Build ID: CL-36424714
// Cuda compilation tools, release 13.0, V13.0.88
// Based on NVVM 20.0.0
//

.version 9.0
.target sm_100
.address_size 64

	// .globl	_Z17calculateEdgeGainPiPdS_S_S_S0_iiii
// _ZZN3cub18CUB_300001_SM_10006detail6reduce28DeviceReduceSingleTileKernelINS2_10policy_hubINS0_12KeyValuePairIidEEiNS0_6ArgMaxEE10Policy1000ENS0_21ArgIndexInputIteratorIPdidEEPS6_iS7_NS2_20empty_problem_init_tIS6_EES6_N4cuda3std3__410__identityEEEvT0_T1_T2_T3_T4_T6_E12temp_storage has been demoted
// _ZZN3cub18CUB_300001_SM_10006detail6reduce18DeviceReduceKernelINS2_10policy_hubINS0_12KeyValuePairIidEEiNS0_6ArgMaxEE10Policy1000ENS0_21ArgIndexInputIteratorIPdidEEiS7_S6_N4cuda3std3__410__identityEEEvT0_PT3_T1_NS0_13GridEvenShareISK_EET2_T4_E12temp_storage has been demoted
// _ZZN3cub18CUB_300001_SM_10006detail6reduce28DeviceReduceSingleTileKernelINS2_10policy_hubINS0_12KeyValuePairIidEEiNS0_6ArgMaxEE10Policy1000EPS6_SA_iS7_NS2_20empty_problem_init_tIS6_EES6_N4cuda3std3__410__identityEEEvT0_T1_T2_T3_T4_T6_E12temp_storage has been demoted
.global .align 1 .b8 _ZN34_INTERNAL_8b0c9291_4_k_cu_8c8e1f2e4cuda3std3__45__cpo5beginE[1];
.global .align 1 .b8 _ZN34_INTERNAL_8b0c9291_4_k_cu_8c8e1f2e4cuda3std3__45__cpo3endE[1];
.global .align 1 .b8 _ZN34_INTERNAL_8b0c9291_4_k_cu_8c8e1f2e4cuda3std3__45__cpo6cbeginE[1];
.global .align 1 .b8 _ZN34_INTERNAL_8b0c9291_4_k_cu_8c8e1f2e4cuda3std3__45__cpo4cendE[1];
.global .align 1 .b8 _ZN34_INTERNAL_8b0c9291_4_k_cu_8c8e1f2e4cuda3std3__45__cpo6rbeginE[1];
.global .align 1 .b8 _ZN34_INTERNAL_8b0c9291_4_k_cu_8c8e1f2e4cuda3std3__45__cpo4rendE[1];
.global .align 1 .b8 _ZN34_INTERNAL_8b0c9291_4_k_cu_8c8e1f2e4cuda3std3__45__cpo7crbeginE[1];
.global .align 1 .b8 _ZN34_INTERNAL_8b0c9291_4_k_cu_8c8e1f2e4cuda3std3__45__cpo5crendE[1];
.global .align 1 .b8 _ZN34_INTERNAL_8b0c9291_4_k_cu_8c8e1f2e4cuda3std3__436_GLOBAL__N__8b0c9291_4_k_cu_8c8e1f2e6ignoreE[1];
.global .align 1 .b8 _ZN34_INTERNAL_8b0c9291_4_k_cu_8c8e1f2e4cuda3std3__419piecewise_constructE[1];
.global .align 1 .b8 _ZN34_INTERNAL_8b0c9291_4_k_cu_8c8e1f2e4cuda3std3__48in_placeE[1];
.global .align 1 .b8 _ZN34_INTERNAL_8b0c9291_4_k_cu_8c8e1f2e4cuda3std3__420unreachable_sentinelE[1];
.global .align 1 .b8 _ZN34_INTERNAL_8b0c9291_4_k_cu_8c8e1f2e4cuda3std3__47nulloptE[1];
.global .align 1 .b8 _ZN34_INTERNAL_8b0c9291_4_k_cu_8c8e1f2e4cuda3std3__48unexpectE[1];
.global .align 1 .b8 _ZN34_INTERNAL_8b0c9291_4_k_cu_8c8e1f2e4cuda3std6ranges3__45__cpo4swapE[1];
.global .align 1 .b8 _ZN34_INTERNAL_8b0c9291_4_k_cu_8c8e1f2e4cuda3std6ranges3__45__cpo9iter_moveE[1];
.global .align 1 .b8 _ZN34_INTERNAL_8b0c9291_4_k_cu_8c8e1f2e4cuda3std6ranges3__45__cpo5beginE[1];
.global .align 1 .b8 _ZN34_INTERNAL_8b0c9291_4_k_cu_8c8e1f2e4cuda3std6ranges3__45__cpo3endE[1];
.global .align 1 .b8 _ZN34_INTERNAL_8b0c9291_4_k_cu_8c8e1f2e4cuda3std6ranges3__45__cpo6cbeginE[1];
.global .align 1 .b8 _ZN34_INTERNAL_8b0c9291_4_k_cu_8c8e1f2e4cuda3std6ranges3__45__cpo4cendE[1];
.global .align 1 .b8 _ZN34_INTERNAL_8b0c9291_4_k_cu_8c8e1f2e4cuda3std6ranges3__45__cpo7advanceE[1];
.global .align 1 .b8 _ZN34_INTERNAL_8b0c9291_4_k_cu_8c8e1f2e4cuda3std6ranges3__45__cpo9iter_swapE[1];
.global .align 1 .b8 _ZN34_INTERNAL_8b0c9291_4_k_cu_8c8e1f2e4cuda3std6ranges3__45__cpo4nextE[1];
.global .align 1 .b8 _ZN34_INTERNAL_8b0c9291_4_k_cu_8c8e1f2e4cuda3std6ranges3__45__cpo4prevE[1];
.global .align 1 .b8 _ZN34_INTERNAL_8b0c9291_4_k_cu_8c8e1f2e4cuda3std6ranges3__45__cpo4dataE[1];
.global .align 1 .b8 _ZN34_INTERNAL_8b0c9291_4_k_cu_8c8e1f2e4cuda3std6ranges3__45__cpo5cdataE[1];
.global .align 1 .b8 _ZN34_INTERNAL_8b0c9291_4_k_cu_8c8e1f2e4cuda3std6ranges3__45__cpo4sizeE[1];
.global .align 1 .b8 _ZN34_INTERNAL_8b0c9291_4_k_cu_8c8e1f2e4cuda3std6ranges3__45__cpo5ssizeE[1];
.global .align 1 .b8 _ZN34_INTERNAL_8b0c9291_4_k_cu_8c8e1f2e4cuda3std6ranges3__45__cpo8distanceE[1];
.global .align 1 .b8 _ZN34_INTERNAL_8b0c9291_4_k_cu_8c8e1f2e6thrust24THRUST_300001_SM_1000_NS6system6detail10sequential3seqE[1];
.global .align 1 .b8 _ZN34_INTERNAL_8b0c9291_4_k_cu_8c8e1f2e6thrust24THRUST_300001_SM_1000_NS12placeholders2_1E[1];
.global .align 1 .b8 _ZN34_INTERNAL_8b0c9291_4_k_cu_8c8e1f2e6thrust24THRUST_300001_SM_1000_NS12placeholders2_2E[1];
.global .align 1 .b8 _ZN34_INTERNAL_8b0c9291_4_k_cu_8c8e1f2e6thrust24THRUST_300001_SM_1000_NS12placeholders2_3E[1];
.global .align 1 .b8 _ZN34_INTERNAL_8b0c9291_4_k_cu_8c8e1f2e6thrust24THRUST_300001_SM_1000_NS12placeholders2_4E[1];
.global .align 1 .b8 _ZN34_INTERNAL_8b0c9291_4_k_cu_8c8e1f2e6thrust24THRUST_300001_SM_1000_NS12placeholders2_5E[1];
.global .align 1 .b8 _ZN34_INTERNAL_8b0c9291_4_k_cu_8c8e1f2e6thrust24THRUST_300001_SM_1000_NS12placeholders2_6E[1];
.global .align 1 .b8 _ZN34_INTERNAL_8b0c9291_4_k_cu_8c8e1f2e6thrust24THRUST_300001_SM_1000_NS12placeholders2_7E[1];
.global .align 1 .b8 _ZN34_INTERNAL_8b0c9291_4_k_cu_8c8e1f2e6thrust24THRUST_300001_SM_1000_NS12placeholders2_8E[1];
.global .align 1 .b8 _ZN34_INTERNAL_8b0c9291_4_k_cu_8c8e1f2e6thrust24THRUST_300001_SM_1000_NS12placeholders2_9E[1];
.global .align 1 .b8 _ZN34_INTERNAL_8b0c9291_4_k_cu_8c8e1f2e6thrust24THRUST_300001_SM_1000_NS12placeholders3_10E[1];

.visible .entry _Z17calculateEdgeGainPiPdS_S_S_S0_iiii(
	.param .u64 .ptr .align 1 _Z17calculateEdgeGainPiPdS_S_S_S0_iiii_param_0,
	.param .u64 .ptr .align 1 _Z17calculateEdgeGainPiPdS_S_S_S0_iiii_param_1,
	.param .u64 .ptr .align 1 _Z17calculateEdgeGainPiPdS_S_S_S0_iiii_param_2,
	.param .u64 .ptr .align 1 _Z17calculateEdgeGainPiPdS_S_S_S0_iiii_param_3,
	.param .u64 .ptr .align 1 _Z17calculateEdgeGainPiPdS_S_S_S0_iiii_param_4,
	.param .u64 .ptr .align 1 _Z17calculateEdgeGainPiPdS_S_S_S0_iiii_param_5,
	.param .u32 _Z17calculateEdgeGainPiPdS_S_S_S0_iiii_param_6,
	.param .u32 _Z17calculateEdgeGainPiPdS_S_S_S0_iiii_param_7,
	.param .u32 _Z17calculateEdgeGainPiPdS_S_S_S0_iiii_param_8,
	.param .u32 _Z17calculateEdgeGainPiPdS_S_S_S0_iiii_param_9
)
{
	.reg .pred 	%p<4>;
	.reg .b32 	%r<22>;
	.reg .b64 	%rd<25>;
	.reg .b64 	%fd<2>;

	ld.param.u64 	%rd1, [_Z17calculateEdgeGainPiPdS_S_S_S0_iiii_param_0];
	ld.param.u64 	%rd2, [_Z17calculateEdgeGainPiPdS_S_S_S0_iiii_param_1];
	ld.param.u64 	%rd3, [_Z17calculateEdgeGainPiPdS_S_S_S0_iiii_param_2];
	ld.param.u64 	%rd4, [_Z17calculateEdgeGainPiPdS_S_S_S0_iiii_param_3];
	ld.param.u64 	%rd5, [_Z17calculateEdgeGainPiPdS_S_S_S0_iiii_param_4];
	ld.param.u64 	%rd6, [_Z17calculateEdgeGainPiPdS_S_S_S0_iiii_param_5];
	ld.param.u32 	%r7, [_Z17calculateEdgeGainPiPdS_S_S_S0_iiii_param_6];
	ld.param.u32 	%r8, [_Z17calculateEdgeGainPiPdS_S_S_S0_iiii_param_7];
	ld.param.u32 	%r9, [_Z17calculateEdgeGainPiPdS_S_S_S0_iiii_param_8];
	ld.param.u32 	%r10, [_Z17calculateEdgeGainPiPdS_S_S_S0_iiii_param_9];
	mov.u32 	%r11, %ctaid.x;
	mov.u32 	%r12, %ntid.x;
	mov.u32 	%r13, %tid.x;
	mad.lo.s32 	%r1, %r11, %r12, %r13;
	setp.ge.s32 	%p1, %r1, %r10;
	@%p1 bra 	$L__BB0_4;
	cvta.to.global.u64 	%rd7, %rd4;
	cvta.to.global.u64 	%rd8, %rd1;
	div.s32 	%r2, %r1, %r8;
	mul.lo.s32 	%r14, %r2, %r8;
	sub.s32 	%r3, %r1, %r14;
	mul.wide.s32 	%rd9, %r2, 4;
	add.s64 	%rd10, %rd8, %rd9;
	ld.global.u32 	%r15, [%rd10];
	mul.wide.s32 	%rd11, %r15, 4;
	add.s64 	%rd12, %rd7, %rd11;
	ld.global.u32 	%r16, [%rd12+4];
	ld.global.u32 	%r4, [%rd12];
	sub.s32 	%r17, %r16, %r4;
	setp.ge.s32 	%p2, %r3, %r17;
	@%p2 bra 	$L__BB0_4;
	add.s32 	%r5, %r4, %r3;
	cvta.to.global.u64 	%rd13, %rd5;
	mul.wide.s32 	%rd14, %r5, 4;
	add.s64 	%rd15, %rd13, %rd14;
	ld.global.u32 	%r18, [%rd15];
	cvta.to.global.u64 	%rd16, %rd3;
	mul.wide.s32 	%rd17, %r18, 4;
	add.s64 	%rd18, %rd16, %rd17;
	ld.global.u32 	%r6, [%rd18];
	setp.lt.s32 	%p3, %r6, %r7;
	@%p3 bra 	$L__BB0_4;
	mul.lo.s32 	%r19, %r2, %r9;
	sub.s32 	%r20, %r19, %r7;
	add.s32 	%r21, %r20, %r6;
	cvta.to.global.u64 	%rd19, %rd6;
	mul.wide.s32 	%rd20, %r5, 8;
	add.s64 	%rd21, %rd19, %rd20;
	ld.global.f64 	%fd1, [%rd21];
	cvta.to.global.u64 	%rd22, %rd2;
	mul.wide.s32 	%rd23, %r21, 8;
	add.s64 	%rd24, %rd22, %rd23;
	st.global.f64 	[%rd24], %fd1;
$L__BB0_4:
	ret;

}
	// .globl	_Z20updateVertexEdgeGainPiPjS0_PdS1_S_S_S_S1_iiiiS_iii
.visible .entry _Z20updateVertexEdgeGainPiPjS0_PdS1_S_S_S_S1_iiiiS_iii(
	.param .u64 .ptr .align 1 _Z20updateVertexEdgeGainPiPjS0_PdS1_S_S_S_S1_iiiiS_iii_param_0,
	.param .u64 .ptr .align 1 _Z20updateVertexEdgeGainPiPjS0_PdS1_S_S_S_S1_iiiiS_iii_param_1,
	.param .u64 .ptr .align 1 _Z20updateVertexEdgeGainPiPjS0_PdS1_S_S_S_S1_iiiiS_iii_param_2,
	.param .u64 .ptr .align 1 _Z20updateVertexEdgeGainPiPjS0_PdS1_S_S_S_S1_iiiiS_iii_param_3,
	.param .u64 .ptr .align 1 _Z20updateVertexEdgeGainPiPjS0_PdS1_S_S_S_S1_iiiiS_iii_param_4,
	.param .u64 .ptr .align 1 _Z20updateVertexEdgeGainPiPjS0_PdS1_S_S_S_S1_iiiiS_iii_param_5,
	.param .u64 .ptr .align 1 _Z20updateVertexEdgeGainPiPjS0_PdS1_S_S_S_S1_iiiiS_iii_param_6,
	.param .u64 .ptr .align 1 _Z20updateVertexEdgeGainPiPjS0_PdS1_S_S_S_S1_iiiiS_iii_param_7,
	.param .u64 .ptr .align 1 _Z20updateVertexEdgeGainPiPjS0_PdS1_S_S_S_S1_iiiiS_iii_param_8,
	.param .u32 _Z20updateVertexEdgeGainPiPjS0_PdS1_S_S_S_S1_iiiiS_iii_param_9,
	.param .u32 _Z20updateVertexEdgeGainPiPjS0_PdS1_S_S_S_S1_iiiiS_iii_param_10,
	.param .u32 _Z20updateVertexEdgeGainPiPjS0_PdS1_S_S_S_S1_iiiiS_iii_param_11,
	.param .u32 _Z20updateVertexEdgeGainPiPjS0_PdS1_S_S_S_S1_iiiiS_iii_param_12,
	.param .u64 .ptr .align 1 _Z20updateVertexEdgeGainPiPjS0_PdS1_S_S_S_S1_iiiiS_iii_param_13,
	.param .u32 _Z20updateVertexEdgeGainPiPjS0_PdS1_S_S_S_S1_iiiiS_iii_param_14,
	.param .u32 _Z20updateVertexEdgeGainPiPjS0_PdS1_S_S_S_S1_iiiiS_iii_param_15,
	.param .u32 _Z20updateVertexEdgeGainPiPjS0_PdS1_S_S_S_S1_iiiiS_iii_param_16
)
{
	.reg .pred 	%p<15>;
	.reg .b32 	%r<48>;
	.reg .b64 	%rd<90>;
	.reg .b64 	%fd<15>;

	ld.param.u64 	%rd36, [_Z20updateVertexEdgeGainPiPjS0_PdS1_S_S_S_S1_iiiiS_iii_param_0];
	ld.param.u64 	%rd37, [_Z20updateVertexEdgeGainPiPjS0_PdS1_S_S_S_S1_iiiiS_iii_param_1];
	ld.param.u64 	%rd38, [_Z20updateVertexEdgeGainPiPjS0_PdS1_S_S_S_S1_iiiiS_iii_param_3];
	ld.param.u64 	%rd39, [_Z20updateVertexEdgeGainPiPjS0_PdS1_S_S_S_S1_iiiiS_iii_param_4];
	ld.param.u64 	%rd40, [_Z20updateVertexEdgeGainPiPjS0_PdS1_S_S_S_S1_iiiiS_iii_param_5];
	ld.param.u64 	%rd41, [_Z20updateVertexEdgeGainPiPjS0_PdS1_S_S_S_S1_iiiiS_iii_param_6];
	ld.param.u64 	%rd42, [_Z20updateVertexEdgeGainPiPjS0_PdS1_S_S_S_S1_iiiiS_iii_param_7];
	ld.param.u64 	%rd43, [_Z20updateVertexEdgeGainPiPjS0_PdS1_S_S_S_S1_iiiiS_iii_param_8];
	ld.param.u32 	%r14, [_Z20updateVertexEdgeGainPiPjS0_PdS1_S_S_S_S1_iiiiS_iii_param_9];
	ld.param.u32 	%r15, [_Z20updateVertexEdgeGainPiPjS0_PdS1_S_S_S_S1_iiiiS_iii_param_10];
	ld.param.u32 	%r16, [_Z20updateVertexEdgeGainPiPjS0_PdS1_S_S_S_S1_iiiiS_iii_param_11];
	ld.param.u32 	%r17, [_Z20updateVertexEdgeGainPiPjS0_PdS1_S_S_S_S1_iiiiS_iii_param_12];
	ld.param.u64 	%rd35, [_Z20updateVertexEdgeGainPiPjS0_PdS1_S_S_S_S1_iiiiS_iii_param_13];
	ld.param.u32 	%r18, [_Z20updateVertexEdgeGainPiPjS0_PdS1_S_S_S_S1_iiiiS_iii_param_14];
	ld.param.u32 	%r19, [_Z20updateVertexEdgeGainPiPjS0_PdS1_S_S_S_S1_iiiiS_iii_param_15];
	ld.param.u32 	%r20, [_Z20updateVertexEdgeGainPiPjS0_PdS1_S_S_S_S1_iiiiS_iii_param_16];
	cvta.to.global.u64 	%rd1, %rd39;
	cvta.to.global.u64 	%rd2, %rd40;
	cvta.to.global.u64 	%rd3, %rd38;
	cvta.to.global.u64 	%rd4, %rd42;
	cvta.to.global.u64 	%rd5, %rd43;
	cvta.to.global.u64 	%rd6, %rd41;
	cvta.to.global.u64 	%rd44, %rd36;
	cvta.to.global.u64 	%rd7, %rd37;
	mov.u32 	%r21, %ctaid.x;
	mov.u32 	%r22, %ntid.x;
	mov.u32 	%r23, %tid.x;
	mad.lo.s32 	%r1, %r21, %r22, %r23;
	ld.global.u32 	%r24, [%rd7];
	setp.ne.s32 	%p1, %r24, 0;
	mul.wide.s32 	%rd45, %r14, 4;
	add.s64 	%rd8, %rd44, %rd45;
	mul.wide.s32 	%rd46, %r15, 4;
	add.s64 	%rd9, %rd44, %rd46;
	@%p1 bra 	$L__BB1_2;
	ld.global.u32 	%r46, [%rd8];
	ld.global.u32 	%r47, [%rd9];
	bra.uni 	$L__BB1_3;
$L__BB1_2:
	ld.global.u32 	%r46, [%rd9];
	ld.global.u32 	%r47, [%rd8];
$L__BB1_3:
	mul.wide.s32 	%rd47, %r46, 4;
	add.s64 	%rd48, %rd6, %rd47;
	ld.global.u32 	%r25, [%rd48+4];
	ld.global.u32 	%r8, [%rd48];
	sub.s32 	%r26, %r25, %r8;
	setp.ge.s32 	%p2, %r1, %r26;
	@%p2 bra 	$L__BB1_12;
	add.s32 	%r27, %r8, %r1;
	mul.wide.s32 	%rd49, %r27, 8;
	add.s64 	%rd50, %rd5, %rd49;
	ld.global.f64 	%fd1, [%rd50];
	mul.wide.s32 	%rd51, %r27, 4;
	add.s64 	%rd52, %rd4, %rd51;
	ld.global.u32 	%r9, [%rd52];
	mul.wide.s32 	%rd53, %r9, 8;
	add.s64 	%rd10, %rd3, %rd53;
	ld.global.u64 	%rd84, [%rd10];
$L__BB1_5:
	mov.b64 	%fd3, %rd84;
	sub.f64 	%fd4, %fd3, %fd1;
	mov.b64 	%rd54, %fd4;
	atom.relaxed.global.cas.b64 	%rd13, [%rd10], %rd84, %rd54;
	setp.ne.s64 	%p3, %rd84, %rd13;
	mov.u64 	%rd84, %rd13;
	@%p3 bra 	$L__BB1_5;
	setp.eq.s32 	%p4, %r9, %r47;
	@%p4 bra 	$L__BB1_12;
	mul.wide.s32 	%rd55, %r9, 4;
	add.s64 	%rd56, %rd2, %rd55;
	ld.global.u32 	%r10, [%rd56];
	setp.lt.s32 	%p5, %r10, %r16;
	@%p5 bra 	$L__BB1_10;
	mul.lo.s32 	%r28, %r17, %r14;
	sub.s32 	%r29, %r28, %r16;
	add.s32 	%r30, %r29, %r10;
	mul.wide.s32 	%rd57, %r30, 8;
	add.s64 	%rd14, %rd1, %rd57;
	ld.global.u64 	%rd85, [%rd14];
$L__BB1_9:
	mov.b64 	%fd5, %rd85;
	sub.f64 	%fd6, %fd5, %fd1;
	mov.b64 	%rd58, %fd6;
	atom.relaxed.global.cas.b64 	%rd17, [%rd14], %rd85, %rd58;
	setp.eq.s64 	%p6, %rd85, %rd17;
	mov.u64 	%rd85, %rd17;
	@%p6 bra 	$L__BB1_12;
	bra.uni 	$L__BB1_9;
$L__BB1_10:
	sub.s32 	%r31, %r15, %r16;
	mad.lo.s32 	%r32, %r10, %r17, %r31;
	mul.wide.s32 	%rd59, %r32, 8;
	add.s64 	%rd18, %rd1, %rd59;
	ld.global.u64 	%rd86, [%rd18];
$L__BB1_11:
	mov.b64 	%fd7, %rd86;
	add.f64 	%fd8, %fd1, %fd7;
	mov.b64 	%rd60, %fd8;
	atom.relaxed.global.cas.b64 	%rd21, [%rd18], %rd86, %rd60;
	setp.ne.s64 	%p7, %rd86, %rd21;
	mov.u64 	%rd86, %rd21;
	@%p7 bra 	$L__BB1_11;
$L__BB1_12:
	mul.wide.s32 	%rd61, %r47, 4;
	add.s64 	%rd62, %rd6, %rd61;
	ld.global.u32 	%r33, [%rd62+4];
	ld.global.u32 	%r11, [%rd62];
	sub.s32 	%r34, %r33, %r11;
	setp.ge.s32 	%p8, %r1, %r34;
	@%p8 bra 	$L__BB1_21;
	add.s32 	%r35, %r11, %r1;
	mul.wide.s32 	%rd63, %r35, 8;
	add.s64 	%rd64, %rd5, %rd63;
	ld.global.f64 	%fd2, [%rd64];
	mul.wide.s32 	%rd65, %r35, 4;
	add.s64 	%rd66, %rd4, %rd65;
	ld.global.u32 	%r12, [%rd66];
	mul.wide.s32 	%rd67, %r12, 8;
	add.s64 	%rd22, %rd3, %rd67;
	ld.global.u64 	%rd87, [%rd22];
$L__BB1_14:
	mov.b64 	%fd9, %rd87;
	add.f64 	%fd10, %fd2, %fd9;
	mov.b64 	%rd68, %fd10;
	atom.relaxed.global.cas.b64 	%rd25, [%rd22], %rd87, %rd68;
	setp.ne.s64 	%p9, %rd87, %rd25;
	mov.u64 	%rd87, %rd25;
	@%p9 bra 	$L__BB1_14;
	setp.eq.s32 	%p10, %r12, %r46;
	@%p10 bra 	$L__BB1_21;
	mul.wide.s32 	%rd69, %r12, 4;
	add.s64 	%rd70, %rd2, %rd69;
	ld.global.u32 	%r13, [%rd70];
	setp.lt.s32 	%p11, %r13, %r16;
	@%p11 bra 	$L__BB1_19;
	mul.lo.s32 	%r36, %r17, %r14;
	sub.s32 	%r37, %r36, %r16;
	add.s32 	%r38, %r37, %r13;
	mul.wide.s32 	%rd71, %r38, 8;
	add.s64 	%rd26, %rd1, %rd71;
	ld.global.u64 	%rd88, [%rd26];
$L__BB1_18:
	mov.b64 	%fd11, %rd88;
	add.f64 	%fd12, %fd2, %fd11;
	mov.b64 	%rd72, %fd12;
	atom.relaxed.global.cas.b64 	%rd29, [%rd26], %rd88, %rd72;
	setp.eq.s64 	%p12, %rd88, %rd29;
	mov.u64 	%rd88, %rd29;
	@%p12 bra 	$L__BB1_21;
	bra.uni 	$L__BB1_18;
$L__BB1_19:
	sub.s32 	%r39, %r15, %r16;
	mad.lo.s32 	%r40, %r13, %r17, %r39;
	mul.wide.s32 	%rd73, %r40, 8;
	add.s64 	%rd30, %rd1, %rd73;
	ld.global.u64 	%rd89, [%rd30];
$L__BB1_20:
	mov.b64 	%fd13, %rd89;
	sub.f64 	%fd14, %fd13, %fd2;
	mov.b64 	%rd74, %fd14;
	atom.relaxed.global.cas.b64 	%rd33, [%rd30], %rd89, %rd74;
	setp.ne.s64 	%p13, %rd89, %rd33;
	mov.u64 	%rd89, %rd33;
	@%p13 bra 	$L__BB1_20;
$L__BB1_21:
	setp.ne.s32 	%p14, %r1, 0;
	@%p14 bra 	$L__BB1_23;
	ld.param.u64 	%rd83, [_Z20updateVertexEdgeGainPiPjS0_PdS1_S_S_S_S1_iiiiS_iii_param_2];
	cvta.to.global.u64 	%rd75, %rd35;
	cvta.to.global.u64 	%rd76, %rd83;
	atom.global.exch.b32 	%r41, [%rd76], 1;
	st.global.u32 	[%rd8], %r47;
	st.global.u32 	[%rd9], %r46;
	atom.global.exch.b32 	%r42, [%rd7], 1;
	atom.global.exch.b32 	%r43, [%rd76], 0;
	add.s32 	%r44, %r19, %r18;
	mul.wide.s32 	%rd77, %r46, 4;
	add.s64 	%rd78, %rd75, %rd77;
	st.global.u32 	[%rd78], %r44;
	add.s32 	%r45, %r20, %r18;
	mul.wide.s32 	%rd79, %r47, 4;
	add.s64 	%rd80, %rd75, %rd79;
	st.global.u32 	[%rd80], %r45;
	add.s64 	%rd81, %rd2, %rd77;
	st.global.u32 	[%rd81], %r15;
	add.s64 	%rd82, %rd2, %rd79;
	st.global.u32 	[%rd82], %r14;
$L__BB1_23:
	ret;

}
	// .globl	_Z14updateSolutionPiS_S_S_iiiii
.visible .entry _Z14updateSolutionPiS_S_S_iiiii(
	.param .u64 .ptr .align 1 _Z14updateSolutionPiS_S_S_iiiii_param_0,
	.param .u64 .ptr .align 1 _Z14updateSolutionPiS_S_S_iiiii_param_1,
	.param .u64 .ptr .align 1 _Z14updateSolutionPiS_S_S_iiiii_param_2,
	.param .u64 .ptr .align 1 _Z14updateSolutionPiS_S_S_iiiii_param_3,
	.param .u32 _Z14updateSolutionPiS_S_S_iiiii_param_4,
	.param .u32 _Z14updateSolutionPiS_S_S_iiiii_param_5,
	.param .u32 _Z14updateSolutionPiS_S_S_iiiii_param_6,
	.param .u32 _Z14updateSolutionPiS_S_S_iiiii_param_7,
	.param .u32 _Z14updateSolutionPiS_S_S_iiiii_param_8
)
{
	.reg .b32 	%r<14>;
	.reg .b64 	%rd<23>;

	ld.param.u64 	%rd1, [_Z14updateSolutionPiS_S_S_iiiii_param_0];
	ld.param.u64 	%rd2, [_Z14updateSolutionPiS_S_S_iiiii_param_1];
	ld.param.u64 	%rd3, [_Z14updateSolutionPiS_S_S_iiiii_param_2];
	ld.param.u64 	%rd4, [_Z14updateSolutionPiS_S_S_iiiii_param_3];
	ld.param.u32 	%r1, [_Z14updateSolutionPiS_S_S_iiiii_param_4];
	ld.param.u32 	%r2, [_Z14updateSolutionPiS_S_S_iiiii_param_5];
	ld.param.u32 	%r3, [_Z14updateSolutionPiS_S_S_iiiii_param_6];
	ld.param.u32 	%r4, [_Z14updateSolutionPiS_S_S_iiiii_param_7];
	ld.param.u32 	%r5, [_Z14updateSolutionPiS_S_S_iiiii_param_8];
	cvta.to.global.u64 	%rd5, %rd1;
	cvta.to.global.u64 	%rd6, %rd3;
	cvta.to.global.u64 	%rd7, %rd4;
	cvta.to.global.u64 	%rd8, %rd2;
	mul.wide.s32 	%rd9, %r1, 4;
	add.s64 	%rd10, %rd8, %rd9;
	ld.global.u32 	%r6, [%rd10];
	mul.wide.s32 	%rd11, %r2, 4;
	add.s64 	%rd12, %rd8, %rd11;
	ld.global.u32 	%r7, [%rd12];
	add.s32 	%r8, %r5, %r3;
	mul.wide.s32 	%rd13, %r6, 4;
	add.s64 	%rd14, %rd7, %rd13;
	st.global.u32 	[%rd14], %r8;
	add.s32 	%r9, %r5, %r4;
	mul.wide.s32 	%rd15, %r7, 4;
	add.s64 	%rd16, %rd7, %rd15;
	st.global.u32 	[%rd16], %r9;
	add.s64 	%rd17, %rd6, %rd13;
	ld.global.u32 	%r10, [%rd17];
	add.s64 	%rd18, %rd6, %rd15;
	ld.global.u32 	%r11, [%rd18];
	mul.wide.s32 	%rd19, %r10, 4;
	add.s64 	%rd20, %rd5, %rd19;
	st.global.u32 	[%rd20], %r7;
	mul.wide.s32 	%rd21, %r11, 4;
	add.s64 	%rd22, %rd5, %rd21;
	st.global.u32 	[%rd22], %r6;
	ld.global.u32 	%r12, [%rd17];
	ld.global.u32 	%r13, [%rd18];
	st.global.u32 	[%rd17], %r13;
	st.global.u32 	[%rd18], %r12;
	ret;

}
	// .globl	_Z17calculateSwapGainPiPjS0_PdS1_S1_S_S_iddS_S_S1_iiii
.visible .entry _Z17calculateSwapGainPiPjS0_PdS1_S1_S_S_iddS_S_S1_iiii(
	.param .u64 .ptr .align 1 _Z17calculateSwapGainPiPjS0_PdS1_S1_S_S_iddS_S_S1_iiii_param_0,
	.param .u64 .ptr .align 1 _Z17calculateSwapGainPiPjS0_PdS1_S1_S_S_iddS_S_S1_iiii_param_1,
	.param .u64 .ptr .align 1 _Z17calculateSwapGainPiPjS0_PdS1_S1_S_S_iddS_S_S1_iiii_param_2,
	.param .u64 .ptr .align 1 _Z17calculateSwapGainPiPjS0_PdS1_S1_S_S_iddS_S_S1_iiii_param_3,
	.param .u64 .ptr .align 1 _Z17calculateSwapGainPiPjS0_PdS1_S1_S_S_iddS_S_S1_iiii_param_4,
	.param .u64 .ptr .align 1 _Z17calculateSwapGainPiPjS0_PdS1_S1_S_S_iddS_S_S1_iiii_param_5,
	.param .u64 .ptr .align 1 _Z17calculateSwapGainPiPjS0_PdS1_S1_S_S_iddS_S_S1_iiii_param_6,
	.param .u64 .ptr .align 1 _Z17calculateSwapGainPiPjS0_PdS1_S1_S_S_iddS_S_S1_iiii_param_7,
	.param .u32 _Z17calculateSwapGainPiPjS0_PdS1_S1_S_S_iddS_S_S1_iiii_param_8,
	.param .f64 _Z17calculateSwapGainPiPjS0_PdS1_S1_S_S_iddS_S_S1_iiii_param_9,
	.param .f64 _Z17calculateSwapGainPiPjS0_PdS1_S1_S_S_iddS_S_S1_iiii_param_10,
	.param .u64 .ptr .align 1 _Z17calculateSwapGainPiPjS0_PdS1_S1_S_S_iddS_S_S1_iiii_param_11,
	.param .u64 .ptr .align 1 _Z17calculateSwapGainPiPjS0_PdS1_S1_S_S_iddS_S_S1_iiii_param_12,
	.param .u64 .ptr .align 1 _Z17calculateSwapGainPiPjS0_PdS1_S1_S_S_iddS_S_S1_iiii_param_13,
	.param .u32 _Z17calculateSwapGainPiPjS0_PdS1_S1_S_S_iddS_S_S1_iiii_param_14,
	.param .u32 _Z17calculateSwapGainPiPjS0_PdS1_S1_S_S_iddS_S_S1_iiii_param_15,
	.param .u32 _Z17calculateSwapGainPiPjS0_PdS1_S1_S_S_iddS_S_S1_iiii_param_16,
	.param .u32 _Z17calculateSwapGainPiPjS0_PdS1_S1_S_S_iddS_S_S1_iiii_param_17
)
{
	.reg .pred 	%p<8>;
	.reg .b32 	%r<18>;
	.reg .b64 	%rd<34>;
	.reg .b64 	%fd<11>;

	ld.param.u64 	%rd4, [_Z17calculateSwapGainPiPjS0_PdS1_S1_S_S_iddS_S_S1_iiii_param_1];
	ld.param.u64 	%rd6, [_Z17calculateSwapGainPiPjS0_PdS1_S1_S_S_iddS_S_S1_iiii_param_3];
	ld.param.u64 	%rd7, [_Z17calculateSwapGainPiPjS0_PdS1_S1_S_S_iddS_S_S1_iiii_param_4];
	ld.param.u64 	%rd9, [_Z17calculateSwapGainPiPjS0_PdS1_S1_S_S_iddS_S_S1_iiii_param_7];
	ld.param.u32 	%r3, [_Z17calculateSwapGainPiPjS0_PdS1_S1_S_S_iddS_S_S1_iiii_param_8];
	ld.param.f64 	%fd2, [_Z17calculateSwapGainPiPjS0_PdS1_S1_S_S_iddS_S_S1_iiii_param_9];
	ld.param.f64 	%fd3, [_Z17calculateSwapGainPiPjS0_PdS1_S1_S_S_iddS_S_S1_iiii_param_10];
	ld.param.u32 	%r4, [_Z17calculateSwapGainPiPjS0_PdS1_S1_S_S_iddS_S_S1_iiii_param_14];
	ld.param.u32 	%r5, [_Z17calculateSwapGainPiPjS0_PdS1_S1_S_S_iddS_S_S1_iiii_param_16];
	ld.param.u32 	%r6, [_Z17calculateSwapGainPiPjS0_PdS1_S1_S_S_iddS_S_S1_iiii_param_17];
	cvta.to.global.u64 	%rd1, %rd9;
	mov.u32 	%r7, %ctaid.x;
	mov.u32 	%r8, %ntid.x;
	mov.u32 	%r9, %tid.x;
	mad.lo.s32 	%r1, %r7, %r8, %r9;
	setp.ge.s32 	%p1, %r1, %r6;
	@%p1 bra 	$L__BB3_7;
	ld.param.u64 	%rd33, [_Z17calculateSwapGainPiPjS0_PdS1_S1_S_S_iddS_S_S1_iiii_param_5];
	ld.param.u64 	%rd31, [_Z17calculateSwapGainPiPjS0_PdS1_S1_S_S_iddS_S_S1_iiii_param_0];
	cvta.to.global.u64 	%rd10, %rd7;
	cvta.to.global.u64 	%rd11, %rd31;
	cvta.to.global.u64 	%rd12, %rd6;
	cvta.to.global.u64 	%rd13, %rd33;
	div.s32 	%r10, %r1, %r5;
	mul.lo.s32 	%r11, %r10, %r5;
	sub.s32 	%r12, %r1, %r11;
	add.s32 	%r13, %r12, %r4;
	mul.wide.s32 	%rd14, %r10, 4;
	add.s64 	%rd15, %rd11, %rd14;
	ld.global.u32 	%r14, [%rd15];
	mul.wide.s32 	%rd16, %r13, 4;
	add.s64 	%rd17, %rd11, %rd16;
	ld.global.u32 	%r2, [%rd17];
	mul.wide.s32 	%rd18, %r2, 8;
	add.s64 	%rd19, %rd12, %rd18;
	ld.global.f64 	%fd4, [%rd19];
	mul.wide.s32 	%rd20, %r14, 8;
	add.s64 	%rd21, %rd12, %rd20;
	ld.global.f64 	%fd5, [%rd21];
	sub.f64 	%fd6, %fd4, %fd5;
	mul.wide.s32 	%rd22, %r1, 8;
	add.s64 	%rd23, %rd13, %rd22;
	ld.global.f64 	%fd7, [%rd23];
	sub.f64 	%fd1, %fd6, %fd7;
	add.s64 	%rd2, %rd10, %rd22;
	st.global.f64 	[%rd2], %fd1;
	mul.wide.s32 	%rd24, %r14, 4;
	add.s64 	%rd25, %rd1, %rd24;
	ld.global.u32 	%r15, [%rd25];
	setp.gt.s32 	%p2, %r15, %r3;
	@%p2 bra 	$L__BB3_3;
	mul.wide.s32 	%rd26, %r2, 4;
	add.s64 	%rd27, %rd1, %rd26;
	ld.global.u32 	%r16, [%rd27];
	setp.le.s32 	%p3, %r16, %r3;
	add.f64 	%fd8, %fd2, %fd1;
	setp.gtu.f64 	%p4, %fd8, %fd3;
	or.pred  	%p5, %p3, %p4;
	@%p5 bra 	$L__BB3_5;
	bra.uni 	$L__BB3_4;
$L__BB3_3:
	add.f64 	%fd10, %fd2, %fd1;
	setp.gtu.f64 	%p6, %fd10, %fd3;
	@%p6 bra 	$L__BB3_5;
$L__BB3_4:
	mov.b64 	%rd28, -4541763744690077696;
	st.global.u64 	[%rd2], %rd28;
$L__BB3_5:
	setp.ne.s32 	%p7, %r1, 0;
	@%p7 bra 	$L__BB3_7;
	ld.param.u64 	%rd32, [_Z17calculateSwapGainPiPjS0_PdS1_S1_S_S_iddS_S_S1_iiii_param_2];
	cvta.to.global.u64 	%rd29, %rd4;
	mov.b32 	%r17, 0;
	st.global.u32 	[%rd29], %r17;
	cvta.to.global.u64 	%rd30, %rd32;
	st.global.u32 	[%rd30], %r17;
$L__BB3_7:
	ret;

}
	// .globl	_ZN3cub18CUB_300001_SM_10006detail11EmptyKernelIvEEvv
.visible .entry _ZN3cub18CUB_300001_SM_10006detail11EmptyKernelIvEEvv()
{


	ret;

}
	// .globl	_ZN3cub18CUB_300001_SM_10006detail6reduce28DeviceReduceSingleTileKernelINS2_10policy_hubINS0_12KeyValuePairIidEEiNS0_6ArgMaxEE10Policy1000ENS0_21ArgIndexInputIteratorIPdidEEPS6_iS7_NS2_20empty_problem_init_tIS6_EES6_N4cuda3std3__410__identityEEEvT0_T1_T2_T3_T4_T6_
.visible .entry _ZN3cub18CUB_300001_SM_10006detail6reduce28DeviceReduceSingleTileKernelINS2_10policy_hubINS0_12KeyValuePairIidEEiNS0_6ArgMaxEE10Policy1000ENS0_21ArgIndexInputIteratorIPdidEEPS6_iS7_NS2_20empty_problem_init_tIS6_EES6_N4cuda3std3__410__identityEEEvT0_T1_T2_T3_T4_T6_(
	.param .align 8 .b8 _ZN3cub18CUB_300001_SM_10006detail6reduce28DeviceReduceSingleTileKernelINS2_10policy_hubINS0_12KeyValuePairIidEEiNS0_6ArgMaxEE10Policy1000ENS0_21ArgIndexInputIteratorIPdidEEPS6_iS7_NS2_20empty_problem_init_tIS6_EES6_N4cuda3std3__410__identityEEEvT0_T1_T2_T3_T4_T6__param_0[16],
	.param .u64 .ptr .align 1 _ZN3cub18CUB_300001_SM_10006detail6reduce28DeviceReduceSingleTileKernelINS2_10policy_hubINS0_12KeyValuePairIidEEiNS0_6ArgMaxEE10Policy1000ENS0_21ArgIndexInputIteratorIPdidEEPS6_iS7_NS2_20empty_problem_init_tIS6_EES6_N4cuda3std3__410__identityEEEvT0_T1_T2_T3_T4_T6__param_1,
	.param .u32 _ZN3cub18CUB_300001_SM_10006detail6reduce28DeviceReduceSingleTileKernelINS2_10policy_hubINS0_12KeyValuePairIidEEiNS0_6ArgMaxEE10Policy1000ENS0_21ArgIndexInputIteratorIPdidEEPS6_iS7_NS2_20empty_problem_init_tIS6_EES6_N4cuda3std3__410__identityEEEvT0_T1_T2_T3_T4_T6__param_2,
	.param .align 1 .b8 _ZN3cub18CUB_300001_SM_10006detail6reduce28DeviceReduceSingleTileKernelINS2_10policy_hubINS0_12KeyValuePairIidEEiNS0_6ArgMaxEE10Policy1000ENS0_21ArgIndexInputIteratorIPdidEEPS6_iS7_NS2_20empty_problem_init_tIS6_EES6_N4cuda3std3__410__identityEEEvT0_T1_T2_T3_T4_T6__param_3[1],
	.param .align 8 .b8 _ZN3cub18CUB_300001_SM_10006detail6reduce28DeviceReduceSingleTileKernelINS2_10policy_hubINS0_12KeyValuePairIidEEiNS0_6ArgMaxEE10Policy1000ENS0_21ArgIndexInputIteratorIPdidEEPS6_iS7_NS2_20empty_problem_init_tIS6_EES6_N4cuda3std3__410__identityEEEvT0_T1_T2_T3_T4_T6__param_4[16],
	.param .align 1 .b8 _ZN3cub18CUB_300001_SM_10006detail6reduce28DeviceReduceSingleTileKernelINS2_10policy_hubINS0_12KeyValuePairIidEEiNS0_6ArgMaxEE10Policy1000ENS0_21ArgIndexInputIteratorIPdidEEPS6_iS7_NS2_20empty_problem_init_tIS6_EES6_N4cuda3std3__410__identityEEEvT0_T1_T2_T3_T4_T6__param_5[1]
)
.maxntid 256
.minnctapersm 1
{
	.reg .pred 	%p<368>;
	.reg .b16 	%rs<5>;
	.reg .b32 	%r<739>;
	.reg .b64 	%rd<59>;
	.reg .b64 	%fd<328>;
	// demoted variable
	.shared .align 8 .b8 _ZZN3cub18CUB_300001_SM_10006detail6reduce28DeviceReduceSingleTileKernelINS2_10policy_hubINS0_12KeyValuePairIidEEiNS0_6ArgMaxEE10Policy1000ENS0_21ArgIndexInputIteratorIPdidEEPS6_iS7_NS2_20empty_problem_init_tIS6_EES6_N4cuda3std3__410__identityEEEvT0_T1_T2_T3_T4_T6_E12temp_storage[152];
	ld.param.f64 	%fd189, [_ZN3cub18CUB_300001_SM_10006detail6reduce28DeviceReduceSingleTileKernelINS2_10policy_hubINS0_12KeyValuePairIidEEiNS0_6ArgMaxEE10Policy1000ENS0_21ArgIndexInputIteratorIPdidEEPS6_iS7_NS2_20empty_problem_init_tIS6_EES6_N4cuda3std3__410__identityEEEvT0_T1_T2_T3_T4_T6__param_4+8];
	ld.param.u32 	%r239, [_ZN3cub18CUB_300001_SM_10006detail6reduce28DeviceReduceSingleTileKernelINS2_10policy_hubINS0_12KeyValuePairIidEEiNS0_6ArgMaxEE10Policy1000ENS0_21ArgIndexInputIteratorIPdidEEPS6_iS7_NS2_20empty_problem_init_tIS6_EES6_N4cuda3std3__410__identityEEEvT0_T1_T2_T3_T4_T6__param_4];
	ld.param.u32 	%r237, [_ZN3cub18CUB_300001_SM_10006detail6reduce28DeviceReduceSingleTileKernelINS2_10policy_hubINS0_12KeyValuePairIidEEiNS0_6ArgMaxEE10Policy1000ENS0_21ArgIndexInputIteratorIPdidEEPS6_iS7_NS2_20empty_problem_init_tIS6_EES6_N4cuda3std3__410__identityEEEvT0_T1_T2_T3_T4_T6__param_0+8];
	ld.param.u64 	%rd12, [_ZN3cub18CUB_300001_SM_10006detail6reduce28DeviceReduceSingleTileKernelINS2_10policy_hubINS0_12KeyValuePairIidEEiNS0_6ArgMaxEE10Policy1000ENS0_21ArgIndexInputIteratorIPdidEEPS6_iS7_NS2_20empty_problem_init_tIS6_EES6_N4cuda3std3__410__identityEEEvT0_T1_T2_T3_T4_T6__param_0];
	ld.param.u64 	%rd13, [_ZN3cub18CUB_300001_SM_10006detail6reduce28DeviceReduceSingleTileKernelINS2_10policy_hubINS0_12KeyValuePairIidEEiNS0_6ArgMaxEE10Policy1000ENS0_21ArgIndexInputIteratorIPdidEEPS6_iS7_NS2_20empty_problem_init_tIS6_EES6_N4cuda3std3__410__identityEEEvT0_T1_T2_T3_T4_T6__param_1];
	ld.param.u32 	%r238, [_ZN3cub18CUB_300001_SM_10006detail6reduce28DeviceReduceSingleTileKernelINS2_10policy_hubINS0_12KeyValuePairIidEEiNS0_6ArgMaxEE10Policy1000ENS0_21ArgIndexInputIteratorIPdidEEPS6_iS7_NS2_20empty_problem_init_tIS6_EES6_N4cuda3std3__410__identityEEEvT0_T1_T2_T3_T4_T6__param_2];
	cvta.to.global.u64 	%rd1, %rd13;
	setp.ne.s32 	%p1, %r238, 0;
	@%p1 bra 	$L__BB5_3;
	mov.u32 	%r648, %tid.x;
	setp.ne.s32 	%p367, %r648, 0;
	@%p367 bra 	$L__BB5_187;
	st.global.u32 	[%rd1], %r239;
	st.global.f64 	[%rd1+8], %fd189;
	bra.uni 	$L__BB5_187;
$L__BB5_3:
	cvta.to.global.u64 	%rd2, %rd12;
	setp.gt.s32 	%p2, %r238, 1023;
	@%p2 bra 	$L__BB5_97;
	mov.u32 	%r2, %tid.x;
	setp.ge.s32 	%p165, %r2, %r238;
	mov.u32 	%r664, %r2;
	@%p165 bra 	$L__BB5_6;
	add.s32 	%r678, %r237, %r2;
	mul.wide.s32 	%rd32, %r678, 8;
	add.s64 	%rd33, %rd2, %rd32;
	ld.global.f64 	%fd275, [%rd33];
	add.s32 	%r664, %r2, 256;
$L__BB5_6:
	setp.ge.s32 	%p166, %r664, %r238;
	@%p166 bra 	$L__BB5_48;
	not.b32 	%r388, %r664;
	add.s32 	%r7, %r238, %r388;
	shr.u32 	%r389, %r7, 8;
	add.s32 	%r8, %r389, 1;
	and.b32  	%r9, %r8, 7;
	setp.lt.u32 	%p167, %r7, 1792;
	@%p167 bra 	$L__BB5_27;
	add.s32 	%r653, %r664, 1024;
	add.s32 	%r652, %r237, %r664;
	and.b32  	%r390, %r8, 33554424;
	neg.s32 	%r651, %r390;
	add.s64 	%rd3, %rd2, 8192;
$L__BB5_9:
	.pragma "nounroll";
	mul.wide.s32 	%rd34, %r652, 8;
	add.s64 	%rd4, %rd3, %rd34;
	ld.global.f64 	%fd255, [%rd4+-8192];
	setp.gt.f64 	%p168, %fd255, %fd275;
	mov.u32 	%r655, %r652;
	@%p168 bra 	$L__BB5_11;
	setp.eq.f64 	%p169, %fd275, %fd255;
	setp.lt.s32 	%p170, %r652, %r678;
	and.pred  	%p171, %p169, %p170;
	selp.b32 	%r655, %r652, %r678, %p171;
	selp.f64 	%fd255, %fd255, %fd275, %p171;
$L__BB5_11:
	add.s32 	%r656, %r652, 256;
	ld.global.f64 	%fd256, [%rd4+-6144];
	setp.gt.f64 	%p172, %fd256, %fd255;
	@%p172 bra 	$L__BB5_13;
	setp.eq.f64 	%p173, %fd255, %fd256;
	setp.lt.s32 	%p174, %r656, %r655;
	and.pred  	%p175, %p173, %p174;
	selp.b32 	%r656, %r656, %r655, %p175;
	selp.f64 	%fd256, %fd256, %fd255, %p175;
$L__BB5_13:
	add.s32 	%r657, %r652, 512;
	ld.global.f64 	%fd257, [%rd4+-4096];
	setp.gt.f64 	%p176, %fd257, %fd256;
	@%p176 bra 	$L__BB5_15;
	setp.eq.f64 	%p177, %fd256, %fd257;
	setp.lt.s32 	%p178, %r657, %r656;
	and.pred  	%p179, %p177, %p178;
	selp.b32 	%r657, %r657, %r656, %p179;
	selp.f64 	%fd257, %fd257, %fd256, %p179;
$L__BB5_15:
	add.s32 	%r658, %r652, 768;
	ld.global.f64 	%fd258, [%rd4+-2048];
	setp.gt.f64 	%p180, %fd258, %fd257;
	@%p180 bra 	$L__BB5_17;
	setp.eq.f64 	%p181, %fd257, %fd258;
	setp.lt.s32 	%p182, %r658, %r657;
	and.pred  	%p183, %p181, %p182;
	selp.b32 	%r658, %r658, %r657, %p183;
	selp.f64 	%fd258, %fd258, %fd257, %p183;
$L__BB5_17:
	add.s32 	%r659, %r652, 1024;
	ld.global.f64 	%fd259, [%rd4];
	setp.gt.f64 	%p184, %fd259, %fd258;
	@%p184 bra 	$L__BB5_19;
	setp.eq.f64 	%p185, %fd258, %fd259;
	setp.lt.s32 	%p186, %r659, %r658;
	and.pred  	%p187, %p185, %p186;
	selp.b32 	%r659, %r659, %r658, %p187;
	selp.f64 	%fd259, %fd259, %fd258, %p187;
$L__BB5_19:
	add.s32 	%r660, %r652, 1280;
	ld.global.f64 	%fd260, [%rd4+2048];
	setp.gt.f64 	%p188, %fd260, %fd259;
	@%p188 bra 	$L__BB5_21;
	setp.eq.f64 	%p189, %fd259, %fd260;
	setp.lt.s32 	%p190, %r660, %r659;
	and.pred  	%p191, %p189, %p190;
	selp.b32 	%r660, %r660, %r659, %p191;
	selp.f64 	%fd260, %fd260, %fd259, %p191;
$L__BB5_21:
	add.s32 	%r661, %r652, 1536;
	ld.global.f64 	%fd261, [%rd4+4096];
	setp.gt.f64 	%p192, %fd261, %fd260;
	@%p192 bra 	$L__BB5_23;
	setp.eq.f64 	%p193, %fd260, %fd261;
	setp.lt.s32 	%p194, %r661, %r660;
	and.pred  	%p195, %p193, %p194;
	selp.b32 	%r661, %r661, %r660, %p195;
	selp.f64 	%fd261, %fd261, %fd260, %p195;
$L__BB5_23:
	add.s32 	%r678, %r652, 1792;
	ld.global.f64 	%fd275, [%rd4+6144];
	setp.gt.f64 	%p196, %fd275, %fd261;
	@%p196 bra 	$L__BB5_25;
	setp.eq.f64 	%p197, %fd261, %fd275;
	setp.lt.s32 	%p198, %r678, %r661;
	and.pred  	%p199, %p197, %p198;
	selp.b32 	%r678, %r678, %r661, %p199;
	selp.f64 	%fd275, %fd275, %fd261, %p199;
$L__BB5_25:
	add.s32 	%r653, %r653, 2048;
	add.s32 	%r652, %r652, 2048;
	add.s32 	%r651, %r651, 8;
	setp.ne.s32 	%p200, %r651, 0;
	@%p200 bra 	$L__BB5_9;
	add.s32 	%r664, %r653, -1024;
$L__BB5_27:
	setp.eq.s32 	%p201, %r9, 0;
	@%p201 bra 	$L__BB5_48;
	setp.lt.u32 	%p202, %r9, 4;
	@%p202 bra 	$L__BB5_38;
	add.s32 	%r47, %r664, %r237;
	mul.wide.s32 	%rd35, %r47, 8;
	add.s64 	%rd5, %rd2, %rd35;
	ld.global.f64 	%fd265, [%rd5];
	setp.gt.f64 	%p203, %fd265, %fd275;
	mov.u32 	%r666, %r47;
	@%p203 bra 	$L__BB5_31;
	setp.eq.f64 	%p204, %fd275, %fd265;
	setp.lt.s32 	%p205, %r47, %r678;
	and.pred  	%p206, %p204, %p205;
	selp.b32 	%r666, %r47, %r678, %p206;
	selp.f64 	%fd265, %fd265, %fd275, %p206;
$L__BB5_31:
	add.s32 	%r667, %r47, 256;
	ld.global.f64 	%fd266, [%rd5+2048];
	setp.gt.f64 	%p207, %fd266, %fd265;
	@%p207 bra 	$L__BB5_33;
	setp.eq.f64 	%p208, %fd265, %fd266;
	setp.lt.s32 	%p209, %r667, %r666;
	and.pred  	%p210, %p208, %p209;
	selp.b32 	%r667, %r667, %r666, %p210;
	selp.f64 	%fd266, %fd266, %fd265, %p210;
$L__BB5_33:
	add.s32 	%r668, %r47, 512;
	ld.global.f64 	%fd267, [%rd5+4096];
	setp.gt.f64 	%p211, %fd267, %fd266;
	@%p211 bra 	$L__BB5_35;
	setp.eq.f64 	%p212, %fd266, %fd267;
	setp.lt.s32 	%p213, %r668, %r667;
	and.pred  	%p214, %p212, %p213;
	selp.b32 	%r668, %r668, %r667, %p214;
	selp.f64 	%fd267, %fd267, %fd266, %p214;
$L__BB5_35:
	add.s32 	%r678, %r47, 768;
	ld.global.f64 	%fd275, [%rd5+6144];
	setp.gt.f64 	%p215, %fd275, %fd267;
	@%p215 bra 	$L__BB5_37;
	setp.eq.f64 	%p216, %fd267, %fd275;
	setp.lt.s32 	%p217, %r678, %r668;
	and.pred  	%p218, %p216, %p217;
	selp.b32 	%r678, %r678, %r668, %p218;
	selp.f64 	%fd275, %fd275, %fd267, %p218;
$L__BB5_37:
	add.s32 	%r664, %r664, 1024;
$L__BB5_38:
	and.b32  	%r393, %r8, 3;
	setp.eq.s32 	%p219, %r393, 0;
	@%p219 bra 	$L__BB5_48;
	setp.eq.s32 	%p220, %r393, 1;
	mov.u32 	%r677, %r678;
	mov.f64 	%fd274, %fd275;
	@%p220 bra 	$L__BB5_45;
	add.s32 	%r63, %r664, %r237;
	mul.wide.s32 	%rd36, %r63, 8;
	add.s64 	%rd6, %rd2, %rd36;
	ld.global.f64 	%fd271, [%rd6];
	setp.gt.f64 	%p221, %fd271, %fd275;
	mov.u32 	%r673, %r63;
	@%p221 bra 	$L__BB5_42;
	setp.eq.f64 	%p222, %fd275, %fd271;
	setp.lt.s32 	%p223, %r63, %r678;
	and.pred  	%p224, %p222, %p223;
	selp.b32 	%r673, %r63, %r678, %p224;
	selp.f64 	%fd271, %fd271, %fd275, %p224;
$L__BB5_42:
	add.s32 	%r678, %r63, 256;
	ld.global.f64 	%fd275, [%rd6+2048];
	setp.gt.f64 	%p225, %fd275, %fd271;
	@%p225 bra 	$L__BB5_44;
	setp.eq.f64 	%p226, %fd271, %fd275;
	setp.lt.s32 	%p227, %r678, %r673;
	and.pred  	%p228, %p226, %p227;
	selp.b32 	%r678, %r678, %r673, %p228;
	selp.f64 	%fd275, %fd275, %fd271, %p228;
$L__BB5_44:
	add.s32 	%r664, %r664, 512;
	mov.u32 	%r677, %r678;
	mov.f64 	%fd274, %fd275;
$L__BB5_45:
	and.b32  	%r394, %r7, 256;
	setp.ne.s32 	%p229, %r394, 0;
	@%p229 bra 	$L__BB5_48;
	add.s32 	%r678, %r664, %r237;
	mul.wide.s32 	%rd37, %r678, 8;
	add.s64 	%rd38, %rd2, %rd37;
	ld.global.f64 	%fd275, [%rd38];
	setp.gt.f64 	%p230, %fd275, %fd274;
	@%p230 bra 	$L__BB5_48;
	setp.eq.f64 	%p231, %fd274, %fd275;
	setp.lt.s32 	%p232, %r678, %r677;
	and.pred  	%p233, %p231, %p232;
	selp.b32 	%r678, %r678, %r677, %p233;
	selp.f64 	%fd275, %fd275, %fd274, %p233;
$L__BB5_48:
	setp.lt.s32 	%p234, %r238, 256;
	@%p234 bra 	$L__BB5_70;
	// begin inline asm
	mov.u32 %r520, %laneid;
	// end inline asm
	mov.b32 	%r538, 1;
	mov.b32 	%r539, 31;
	mov.b32 	%r540, -1;
	// begin inline asm
	shfl.sync.down.b32 %r521, %r678, %r538, %r539, %r540;
	// end inline asm
	// begin inline asm
	shfl.sync.down.b32 %r526, %r527, %r538, %r539, %r540;
	// end inline asm
	mov.b64 	%rd49, %fd275;
	mov.b64 	{%r532, %r537}, %rd49;
	// begin inline asm
	shfl.sync.down.b32 %r531, %r532, %r538, %r539, %r540;
	// end inline asm
	// begin inline asm
	shfl.sync.down.b32 %r536, %r537, %r538, %r539, %r540;
	// end inline asm
	mov.b64 	%rd50, {%r531, %r536};
	mov.b64 	%fd55, %rd50;
	setp.gt.s32 	%p305, %r520, 30;
	mov.f64 	%fd276, %fd275;
	mov.u32 	%r679, %r678;
	@%p305 bra 	$L__BB5_52;
	setp.lt.f64 	%p306, %fd275, %fd55;
	mov.f64 	%fd276, %fd55;
	mov.u32 	%r679, %r521;
	@%p306 bra 	$L__BB5_52;
	setp.eq.f64 	%p307, %fd275, %fd55;
	setp.lt.s32 	%p308, %r521, %r678;
	and.pred  	%p309, %p307, %p308;
	selp.f64 	%fd276, %fd55, %fd275, %p309;
	selp.b32 	%r679, %r521, %r678, %p309;
$L__BB5_52:
	mov.b32 	%r558, 2;
	mov.b32 	%r559, 31;
	mov.b32 	%r560, -1;
	// begin inline asm
	shfl.sync.down.b32 %r541, %r679, %r558, %r559, %r560;
	// end inline asm
	// begin inline asm
	shfl.sync.down.b32 %r546, %r547, %r558, %r559, %r560;
	// end inline asm
	mov.b64 	%rd51, %fd276;
	mov.b64 	{%r552, %r557}, %rd51;
	// begin inline asm
	shfl.sync.down.b32 %r551, %r552, %r558, %r559, %r560;
	// end inline asm
	// begin inline asm
	shfl.sync.down.b32 %r556, %r557, %r558, %r559, %r560;
	// end inline asm
	mov.b64 	%rd52, {%r551, %r556};
	mov.b64 	%fd58, %rd52;
	setp.gt.s32 	%p310, %r520, 29;
	mov.u32 	%r680, %r679;
	mov.f64 	%fd277, %fd276;
	@%p310 bra 	$L__BB5_55;
	setp.lt.f64 	%p311, %fd276, %fd58;
	mov.u32 	%r680, %r541;
	mov.f64 	%fd277, %fd58;
	@%p311 bra 	$L__BB5_55;
	setp.eq.f64 	%p312, %fd276, %fd58;
	setp.lt.s32 	%p313, %r541, %r679;
	and.pred  	%p314, %p312, %p313;
	selp.b32 	%r680, %r541, %r679, %p314;
	selp.f64 	%fd277, %fd58, %fd276, %p314;
$L__BB5_55:
	mov.b32 	%r578, 4;
	mov.b32 	%r579, 31;
	mov.b32 	%r580, -1;
	// begin inline asm
	shfl.sync.down.b32 %r561, %r680, %r578, %r579, %r580;
	// end inline asm
	// begin inline asm
	shfl.sync.down.b32 %r566, %r567, %r578, %r579, %r580;
	// end inline asm
	mov.b64 	%rd53, %fd277;
	mov.b64 	{%r572, %r577}, %rd53;
	// begin inline asm
	shfl.sync.down.b32 %r571, %r572, %r578, %r579, %r580;
	// end inline asm
	// begin inline asm
	shfl.sync.down.b32 %r576, %r577, %r578, %r579, %r580;
	// end inline asm
	mov.b64 	%rd54, {%r571, %r576};
	mov.b64 	%fd61, %rd54;
	setp.gt.s32 	%p315, %r520, 27;
	mov.u32 	%r681, %r680;
	mov.f64 	%fd278, %fd277;
	@%p315 bra 	$L__BB5_58;
	setp.lt.f64 	%p316, %fd277, %fd61;
	mov.u32 	%r681, %r561;
	mov.f64 	%fd278, %fd61;
	@%p316 bra 	$L__BB5_58;
	setp.eq.f64 	%p317, %fd277, %fd61;
	setp.lt.s32 	%p318, %r561, %r680;
	and.pred  	%p319, %p317, %p318;
	selp.b32 	%r681, %r561, %r680, %p319;
	selp.f64 	%fd278, %fd61, %fd277, %p319;
$L__BB5_58:
	mov.b32 	%r598, 8;
	mov.b32 	%r599, 31;
	mov.b32 	%r600, -1;
	// begin inline asm
	shfl.sync.down.b32 %r581, %r681, %r598, %r599, %r600;
	// end inline asm
	// begin inline asm
	shfl.sync.down.b32 %r586, %r587, %r598, %r599, %r600;
	// end inline asm
	mov.b64 	%rd55, %fd278;
	mov.b64 	{%r592, %r597}, %rd55;
	// begin inline asm
	shfl.sync.down.b32 %r591, %r592, %r598, %r599, %r600;
	// end inline asm
	// begin inline asm
	shfl.sync.down.b32 %r596, %r597, %r598, %r599, %r600;
	// end inline asm
	mov.b64 	%rd56, {%r591, %r596};
	mov.b64 	%fd64, %rd56;
	setp.gt.s32 	%p320, %r520, 23;
	mov.u32 	%r738, %r681;
	mov.f64 	%fd327, %fd278;
	@%p320 bra 	$L__BB5_61;
	setp.lt.f64 	%p321, %fd278, %fd64;
	mov.u32 	%r738, %r581;
	mov.f64 	%fd327, %fd64;
	@%p321 bra 	$L__BB5_61;
	setp.eq.f64 	%p322, %fd278, %fd64;
	setp.lt.s32 	%p323, %r581, %r681;
	and.pred  	%p324, %p322, %p323;
	selp.b32 	%r738, %r581, %r681, %p324;
	selp.f64 	%fd327, %fd64, %fd278, %p324;
$L__BB5_61:
	mov.b32 	%r618, 16;
	mov.b32 	%r619, 31;
	mov.b32 	%r620, -1;
	// begin inline asm
	shfl.sync.down.b32 %r683, %r738, %r618, %r619, %r620;
	// end inline asm
	// begin inline asm
	shfl.sync.down.b32 %r606, %r607, %r618, %r619, %r620;
	// end inline asm
	mov.b64 	%rd57, %fd327;
	mov.b64 	{%r612, %r617}, %rd57;
	// begin inline asm
	shfl.sync.down.b32 %r611, %r612, %r618, %r619, %r620;
	// end inline asm
	// begin inline asm
	shfl.sync.down.b32 %r616, %r617, %r618, %r619, %r620;
	// end inline asm
	mov.b64 	%rd58, {%r611, %r616};
	mov.b64 	%fd280, %rd58;
	setp.gt.s32 	%p325, %r520, 15;
	@%p325 bra 	$L__BB5_66;
	setp.lt.f64 	%p326, %fd327, %fd280;
	@%p326 bra 	$L__BB5_64;
	setp.eq.f64 	%p327, %fd327, %fd280;
	setp.lt.s32 	%p328, %r683, %r738;
	and.pred  	%p329, %p327, %p328;
	selp.b32 	%r683, %r683, %r738, %p329;
	selp.f64 	%fd280, %fd280, %fd327, %p329;
$L__BB5_64:
	setp.ne.s32 	%p330, %r520, 0;
	mov.f64 	%fd327, %fd280;
	mov.u32 	%r738, %r683;
	@%p330 bra 	$L__BB5_66;
	shr.u32 	%r621, %r2, 1;
	and.b32  	%r622, %r621, 496;
	mov.u32 	%r623, _ZZN3cub18CUB_300001_SM_10006detail6reduce28DeviceReduceSingleTileKernelINS2_10policy_hubINS0_12KeyValuePairIidEEiNS0_6ArgMaxEE10Policy1000ENS0_21ArgIndexInputIteratorIPdidEEPS6_iS7_NS2_20empty_problem_init_tIS6_EES6_N4cuda3std3__410__identityEEEvT0_T1_T2_T3_T4_T6_E12temp_storage;
	add.s32 	%r624, %r623, %r622;
	st.shared.u32 	[%r624+8], %r683;
	st.shared.f64 	[%r624+16], %fd280;
$L__BB5_66:
	bar.sync 	0;
	setp.ne.s32 	%p331, %r2, 0;
	@%p331 bra 	$L__BB5_185;
	ld.shared.u32 	%r685, [_ZZN3cub18CUB_300001_SM_10006detail6reduce28DeviceReduceSingleTileKernelINS2_10policy_hubINS0_12KeyValuePairIidEEiNS0_6ArgMaxEE10Policy1000ENS0_21ArgIndexInputIteratorIPdidEEPS6_iS7_NS2_20empty_problem_init_tIS6_EES6_N4cuda3std3__410__identityEEEvT0_T1_T2_T3_T4_T6_E12temp_storage+24];
	ld.shared.f64 	%fd282, [_ZZN3cub18CUB_300001_SM_10006detail6reduce28DeviceReduceSingleTileKernelINS2_10policy_hubINS0_12KeyValuePairIidEEiNS0_6ArgMaxEE10Policy1000ENS0_21ArgIndexInputIteratorIPdidEEPS6_iS7_NS2_20empty_problem_init_tIS6_EES6_N4cuda3std3__410__identityEEEvT0_T1_T2_T3_T4_T6_E12temp_storage+32];
	setp.gt.f64 	%p332, %fd282, %fd327;
	@%p332 bra 	$L__BB5_69;
	setp.eq.f64 	%p333, %fd327, %fd282;
	setp.lt.s32 	%p334, %r685, %r738;
	and.pred  	%p335, %p333, %p334;
	selp.b32 	%r685, %r685, %r738, %p335;
	selp.f64 	%fd282, %fd282, %fd327, %p335;
$L__BB5_69:
	ld.shared.u32 	%r625, [_ZZN3cub18CUB_300001_SM_10006detail6reduce28DeviceReduceSingleTileKernelINS2_10policy_hubINS0_12KeyValuePairIidEEiNS0_6ArgMaxEE10Policy1000ENS0_21ArgIndexInputIteratorIPdidEEPS6_iS7_NS2_20empty_problem_init_tIS6_EES6_N4cuda3std3__410__identityEEEvT0_T1_T2_T3_T4_T6_E12temp_storage+40];
	ld.shared.f64 	%fd231, [_ZZN3cub18CUB_300001_SM_10006detail6reduce28DeviceReduceSingleTileKernelINS2_10policy_hubINS0_12KeyValuePairIidEEiNS0_6ArgMaxEE10Policy1000ENS0_21ArgIndexInputIteratorIPdidEEPS6_iS7_NS2_20empty_problem_init_tIS6_EES6_N4cuda3std3__410__identityEEEvT0_T1_T2_T3_T4_T6_E12temp_storage+48];
	setp.gt.f64 	%p336, %fd231, %fd282;
	setp.eq.f64 	%p337, %fd282, %fd231;
	setp.lt.s32 	%p338, %r625, %r685;
	and.pred  	%p339, %p337, %p338;
	or.pred  	%p340, %p336, %p339;
	selp.b32 	%r627, %r625, %r685, %p340;
	selp.f64 	%fd233, %fd231, %fd282, %p340;
	ld.shared.u32 	%r629, [_ZZN3cub18CUB_300001_SM_10006detail6reduce28DeviceReduceSingleTileKernelINS2_10policy_hubINS0_12KeyValuePairIidEEiNS0_6ArgMaxEE10Policy1000ENS0_21ArgIndexInputIteratorIPdidEEPS6_iS7_NS2_20empty_problem_init_tIS6_EES6_N4cuda3std3__410__identityEEEvT0_T1_T2_T3_T4_T6_E12temp_storage+56];
	ld.shared.f64 	%fd235, [_ZZN3cub18CUB_300001_SM_10006detail6reduce28DeviceReduceSingleTileKernelINS2_10policy_hubINS0_12KeyValuePairIidEEiNS0_6ArgMaxEE10Policy1000ENS0_21ArgIndexInputIteratorIPdidEEPS6_iS7_NS2_20empty_problem_init_tIS6_EES6_N4cuda3std3__410__identityEEEvT0_T1_T2_T3_T4_T6_E12temp_storage+64];
	setp.gt.f64 	%p341, %fd235, %fd233;
	setp.eq.f64 	%p342, %fd233, %fd235;
	setp.lt.s32 	%p343, %r629, %r627;
	and.pred  	%p344, %p342, %p343;
	or.pred  	%p345, %p341, %p344;
	selp.b32 	%r631, %r629, %r627, %p345;
	selp.f64 	%fd237, %fd235, %fd233, %p345;
	ld.shared.u32 	%r633, [_ZZN3cub18CUB_300001_SM_10006detail6reduce28DeviceReduceSingleTileKernelINS2_10policy_hubINS0_12KeyValuePairIidEEiNS0_6ArgMaxEE10Policy1000ENS0_21ArgIndexInputIteratorIPdidEEPS6_iS7_NS2_20empty_problem_init_tIS6_EES6_N4cuda3std3__410__identityEEEvT0_T1_T2_T3_T4_T6_E12temp_storage+72];
	ld.shared.f64 	%fd239, [_ZZN3cub18CUB_300001_SM_10006detail6reduce28DeviceReduceSingleTileKernelINS2_10policy_hubINS0_12KeyValuePairIidEEiNS0_6ArgMaxEE10Policy1000ENS0_21ArgIndexInputIteratorIPdidEEPS6_iS7_NS2_20empty_problem_init_tIS6_EES6_N4cuda3std3__410__identityEEEvT0_T1_T2_T3_T4_T6_E12temp_storage+80];
	setp.gt.f64 	%p346, %fd239, %fd237;
	setp.eq.f64 	%p347, %fd237, %fd239;
	setp.lt.s32 	%p348, %r633, %r631;
	and.pred  	%p349, %p347, %p348;
	or.pred  	%p350, %p346, %p349;
	selp.b32 	%r635, %r633, %r631, %p350;
	selp.f64 	%fd241, %fd239, %fd237, %p350;
	ld.shared.u32 	%r637, [_ZZN3cub18CUB_300001_SM_10006detail6reduce28DeviceReduceSingleTileKernelINS2_10policy_hubINS0_12KeyValuePairIidEEiNS0_6ArgMaxEE10Policy1000ENS0_21ArgIndexInputIteratorIPdidEEPS6_iS7_NS2_20empty_problem_init_tIS6_EES6_N4cuda3std3__410__identityEEEvT0_T1_T2_T3_T4_T6_E12temp_storage+88];
	ld.shared.f64 	%fd243, [_ZZN3cub18CUB_300001_SM_10006detail6reduce28DeviceReduceSingleTileKernelINS2_10policy_hubINS0_12KeyValuePairIidEEiNS0_6ArgMaxEE10Policy1000ENS0_21ArgIndexInputIteratorIPdidEEPS6_iS7_NS2_20empty_problem_init_tIS6_EES6_N4cuda3std3__410__identityEEEvT0_T1_T2_T3_T4_T6_E12temp_storage+96];
	setp.gt.f64 	%p351, %fd243, %fd241;
	setp.eq.f64 	%p352, %fd241, %fd243;
	setp.lt.s32 	%p353, %r637, %r635;
	and.pred  	%p354, %p352, %p353;
	or.pred  	%p355, %p351, %p354;
	selp.b32 	%r639, %r637, %r635, %p355;
	selp.f64 	%fd245, %fd243, %fd241, %p355;
	ld.shared.u32 	%r641, [_ZZN3cub18CUB_300001_SM_10006detail6reduce28DeviceReduceSingleTileKernelINS2_10policy_hubINS0_12KeyValuePairIidEEiNS0_6ArgMaxEE10Policy1000ENS0_21ArgIndexInputIteratorIPdidEEPS6_iS7_NS2_20empty_problem_init_tIS6_EES6_N4cuda3std3__410__identityEEEvT0_T1_T2_T3_T4_T6_E12temp_storage+104];
	ld.shared.f64 	%fd247, [_ZZN3cub18CUB_300001_SM_10006detail6reduce28DeviceReduceSingleTileKernelINS2_10policy_hubINS0_12KeyValuePairIidEEiNS0_6ArgMaxEE10Policy1000ENS0_21ArgIndexInputIteratorIPdidEEPS6_iS7_NS2_20empty_problem_init_tIS6_EES6_N4cuda3std3__410__identityEEEvT0_T1_T2_T3_T4_T6_E12temp_storage+112];
	setp.gt.f64 	%p356, %fd247, %fd245;
	setp.eq.f64 	%p357, %fd245, %fd247;
	setp.lt.s32 	%p358, %r641, %r639;
	and.pred  	%p359, %p357, %p358;
	or.pred  	%p360, %p356, %p359;
	selp.b32 	%r643, %r641, %r639, %p360;
	selp.f64 	%fd249, %fd247, %fd245, %p360;
	ld.shared.u32 	%r645, [_ZZN3cub18CUB_300001_SM_10006detail6reduce28DeviceReduceSingleTileKernelINS2_10policy_hubINS0_12KeyValuePairIidEEiNS0_6ArgMaxEE10Policy1000ENS0_21ArgIndexInputIteratorIPdidEEPS6_iS7_NS2_20empty_problem_init_tIS6_EES6_N4cuda3std3__410__identityEEEvT0_T1_T2_T3_T4_T6_E12temp_storage+120];
	ld.shared.f64 	%fd251, [_ZZN3cub18CUB_300001_SM_10006detail6reduce28DeviceReduceSingleTileKernelINS2_10policy_hubINS0_12KeyValuePairIidEEiNS0_6ArgMaxEE10Policy1000ENS0_21ArgIndexInputIteratorIPdidEEPS6_iS7_NS2_20empty_problem_init_tIS6_EES6_N4cuda3std3__410__identityEEEvT0_T1_T2_T3_T4_T6_E12temp_storage+128];
	setp.gt.f64 	%p361, %fd251, %fd249;
	setp.eq.f64 	%p362, %fd249, %fd251;
	setp.lt.s32 	%p363, %r645, %r643;
	and.pred  	%p364, %p362, %p363;
	or.pred  	%p365, %p361, %p364;
	selp.b32 	%r738, %r645, %r643, %p365;
	selp.f64 	%fd327, %fd251, %fd249, %p365;
	bra.uni 	$L__BB5_185;
$L__BB5_70:
	// begin inline asm
	mov.u32 %r395, %laneid;
	// end inline asm
	and.b32  	%r416, %r2, 992;
	add.s32 	%r417, %r416, 32;
	setp.gt.s32 	%p235, %r417, %r238;
	not.b32 	%r418, %r416;
	add.s32 	%r419, %r238, %r418;
	selp.b32 	%r414, %r419, 31, %p235;
	mov.b32 	%r413, 1;
	mov.b32 	%r415, -1;
	// begin inline asm
	shfl.sync.down.b32 %r396, %r678, %r413, %r414, %r415;
	// end inline asm
	// begin inline asm
	shfl.sync.down.b32 %r401, %r402, %r413, %r414, %r415;
	// end inline asm
	mov.b64 	%rd39, %fd275;
	mov.b64 	{%r407, %r412}, %rd39;
	// begin inline asm
	shfl.sync.down.b32 %r406, %r407, %r413, %r414, %r415;
	// end inline asm
	// begin inline asm
	shfl.sync.down.b32 %r411, %r412, %r413, %r414, %r415;
	// end inline asm
	mov.b64 	%rd40, {%r406, %r411};
	mov.b64 	%fd75, %rd40;
	setp.ge.s32 	%p236, %r395, %r414;
	mov.u32 	%r686, %r678;
	mov.f64 	%fd283, %fd275;
	@%p236 bra 	$L__BB5_73;
	setp.lt.f64 	%p237, %fd275, %fd75;
	mov.u32 	%r686, %r396;
	mov.f64 	%fd283, %fd75;
	@%p237 bra 	$L__BB5_73;
	setp.eq.f64 	%p238, %fd275, %fd75;
	setp.lt.s32 	%p239, %r396, %r678;
	and.pred  	%p240, %p238, %p239;
	selp.b32 	%r686, %r396, %r678, %p240;
	selp.f64 	%fd283, %fd75, %fd275, %p240;
$L__BB5_73:
	mov.b32 	%r437, 2;
	mov.b32 	%r439, -1;
	// begin inline asm
	shfl.sync.down.b32 %r420, %r686, %r437, %r414, %r439;
	// end inline asm
	// begin inline asm
	shfl.sync.down.b32 %r425, %r426, %r437, %r414, %r439;
	// end inline asm
	mov.b64 	%rd41, %fd283;
	mov.b64 	{%r431, %r436}, %rd41;
	// begin inline asm
	shfl.sync.down.b32 %r430, %r431, %r437, %r414, %r439;
	// end inline asm
	// begin inline asm
	shfl.sync.down.b32 %r435, %r436, %r437, %r414, %r439;
	// end inline asm
	mov.b64 	%rd42, {%r430, %r435};
	mov.b64 	%fd78, %rd42;
	add.s32 	%r440, %r395, 2;
	setp.gt.s32 	%p241, %r440, %r414;
	mov.u32 	%r687, %r686;
	mov.f64 	%fd284, %fd283;
	@%p241 bra 	$L__BB5_76;
	setp.lt.f64 	%p242, %fd283, %fd78;
	mov.u32 	%r687, %r420;
	mov.f64 	%fd284, %fd78;
	@%p242 bra 	$L__BB5_76;
	setp.eq.f64 	%p243, %fd283, %fd78;
	setp.lt.s32 	%p244, %r420, %r686;
	and.pred  	%p245, %p243, %p244;
	selp.b32 	%r687, %r420, %r686, %p245;
	selp.f64 	%fd284, %fd78, %fd283, %p245;
$L__BB5_76:
	mov.b32 	%r458, 4;
	mov.b32 	%r460, -1;
	// begin inline asm
	shfl.sync.down.b32 %r441, %r687, %r458, %r414, %r460;
	// end inline asm
	// begin inline asm
	shfl.sync.down.b32 %r446, %r447, %r458, %r414, %r460;
	// end inline asm
	mov.b64 	%rd43, %fd284;
	mov.b64 	{%r452, %r457}, %rd43;
	// begin inline asm
	shfl.sync.down.b32 %r451, %r452, %r458, %r414, %r460;
	// end inline asm
	// begin inline asm
	shfl.sync.down.b32 %r456, %r457, %r458, %r414, %r460;
	// end inline asm
	mov.b64 	%rd44, {%r451, %r456};
	mov.b64 	%fd81, %rd44;
	add.s32 	%r461, %r395, 4;
	setp.gt.s32 	%p246, %r461, %r414;
	mov.u32 	%r688, %r687;
	mov.f64 	%fd285, %fd284;
	@%p246 bra 	$L__BB5_79;
	setp.lt.f64 	%p247, %fd284, %fd81;
	mov.u32 	%r688, %r441;
	mov.f64 	%fd285, %fd81;
	@%p247 bra 	$L__BB5_79;
	setp.eq.f64 	%p248, %fd284, %fd81;
	setp.lt.s32 	%p249, %r441, %r687;
	and.pred  	%p250, %p248, %p249;
	selp.b32 	%r688, %r441, %r687, %p250;
	selp.f64 	%fd285, %fd81, %fd284, %p250;
$L__BB5_79:
	mov.b32 	%r479, 8;
	mov.b32 	%r481, -1;
	// begin inline asm
	shfl.sync.down.b32 %r462, %r688, %r479, %r414, %r481;
	// end inline asm
	// begin inline asm
	shfl.sync.down.b32 %r467, %r468, %r479, %r414, %r481;
	// end inline asm
	mov.b64 	%rd45, %fd285;
	mov.b64 	{%r473, %r478}, %rd45;
	// begin inline asm
	shfl.sync.down.b32 %r472, %r473, %r479, %r414, %r481;
	// end inline asm
	// begin inline asm
	shfl.sync.down.b32 %r477, %r478, %r479, %r414, %r481;
	// end inline asm
	mov.b64 	%rd46, {%r472, %r477};
	mov.b64 	%fd84, %rd46;
	add.s32 	%r482, %r395, 8;
	setp.gt.s32 	%p251, %r482, %r414;
	mov.u32 	%r689, %r688;
	mov.f64 	%fd286, %fd285;
	@%p251 bra 	$L__BB5_82;
	setp.lt.f64 	%p252, %fd285, %fd84;
	mov.u32 	%r689, %r462;
	mov.f64 	%fd286, %fd84;
	@%p252 bra 	$L__BB5_82;
	setp.eq.f64 	%p253, %fd285, %fd84;
	setp.lt.s32 	%p254, %r462, %r688;
	and.pred  	%p255, %p253, %p254;
	selp.b32 	%r689, %r462, %r688, %p255;
	selp.f64 	%fd286, %fd84, %fd285, %p255;
$L__BB5_82:
	mov.b32 	%r500, 16;
	mov.b32 	%r502, -1;
	// begin inline asm
	shfl.sync.down.b32 %r483, %r689, %r500, %r414, %r502;
	// end inline asm
	// begin inline asm
	shfl.sync.down.b32 %r488, %r489, %r500, %r414, %r502;
	// end inline asm
	mov.b64 	%rd47, %fd286;
	mov.b64 	{%r494, %r499}, %rd47;
	// begin inline asm
	shfl.sync.down.b32 %r493, %r494, %r500, %r414, %r502;
	// end inline asm
	// begin inline asm
	shfl.sync.down.b32 %r498, %r499, %r500, %r414, %r502;
	// end inline asm
	mov.b64 	%rd48, {%r493, %r498};
	mov.b64 	%fd87, %rd48;
	add.s32 	%r503, %r395, 16;
	setp.gt.s32 	%p256, %r503, %r414;
	mov.u32 	%r738, %r689;
	mov.f64 	%fd327, %fd286;
	@%p256 bra 	$L__BB5_85;
	setp.lt.f64 	%p257, %fd286, %fd87;
	mov.u32 	%r738, %r483;
	mov.f64 	%fd327, %fd87;
	@%p257 bra 	$L__BB5_85;
	setp.eq.f64 	%p258, %fd286, %fd87;
	setp.lt.s32 	%p259, %r483, %r689;
	and.pred  	%p260, %p258, %p259;
	selp.b32 	%r738, %r483, %r689, %p260;
	selp.f64 	%fd327, %fd87, %fd286, %p260;
$L__BB5_85:
	setp.ne.s32 	%p261, %r395, 0;
	@%p261 bra 	$L__BB5_87;
	shr.u32 	%r504, %r2, 1;
	and.b32  	%r505, %r504, 496;
	mov.u32 	%r506, _ZZN3cub18CUB_300001_SM_10006detail6reduce28DeviceReduceSingleTileKernelINS2_10policy_hubINS0_12KeyValuePairIidEEiNS0_6ArgMaxEE10Policy1000ENS0_21ArgIndexInputIteratorIPdidEEPS6_iS7_NS2_20empty_problem_init_tIS6_EES6_N4cuda3std3__410__identityEEEvT0_T1_T2_T3_T4_T6_E12temp_storage;
	add.s32 	%r507, %r506, %r505;
	st.shared.u32 	[%r507+8], %r738;
	st.shared.f64 	[%r507+16], %fd327;
$L__BB5_87:
	bar.sync 	0;
	setp.ne.s32 	%p262, %r2, 0;
	setp.lt.s32 	%p263, %r238, 33;
	or.pred  	%p264, %p262, %p263;
	@%p264 bra 	$L__BB5_185;
	ld.shared.u32 	%r691, [_ZZN3cub18CUB_300001_SM_10006detail6reduce28DeviceReduceSingleTileKernelINS2_10policy_hubINS0_12KeyValuePairIidEEiNS0_6ArgMaxEE10Policy1000ENS0_21ArgIndexInputIteratorIPdidEEPS6_iS7_NS2_20empty_problem_init_tIS6_EES6_N4cuda3std3__410__identityEEEvT0_T1_T2_T3_T4_T6_E12temp_storage+24];
	ld.shared.f64 	%fd288, [_ZZN3cub18CUB_300001_SM_10006detail6reduce28DeviceReduceSingleTileKernelINS2_10policy_hubINS0_12KeyValuePairIidEEiNS0_6ArgMaxEE10Policy1000ENS0_21ArgIndexInputIteratorIPdidEEPS6_iS7_NS2_20empty_problem_init_tIS6_EES6_N4cuda3std3__410__identityEEEvT0_T1_T2_T3_T4_T6_E12temp_storage+32];
	setp.gt.f64 	%p265, %fd288, %fd327;
	@%p265 bra 	$L__BB5_90;
	setp.eq.f64 	%p266, %fd327, %fd288;
	setp.lt.s32 	%p267, %r691, %r738;
	and.pred  	%p268, %p266, %p267;
	selp.b32 	%r691, %r691, %r738, %p268;
	selp.f64 	%fd288, %fd288, %fd327, %p268;
$L__BB5_90:
	setp.lt.u32 	%p269, %r238, 65;
	mov.u32 	%r738, %r691;
	mov.f64 	%fd327, %fd288;
	@%p269 bra 	$L__BB5_185;
	ld.shared.u32 	%r508, [_ZZN3cub18CUB_300001_SM_10006detail6reduce28DeviceReduceSingleTileKernelINS2_10policy_hubINS0_12KeyValuePairIidEEiNS0_6ArgMaxEE10Policy1000ENS0_21ArgIndexInputIteratorIPdidEEPS6_iS7_NS2_20empty_problem_init_tIS6_EES6_N4cuda3std3__410__identityEEEvT0_T1_T2_T3_T4_T6_E12temp_storage+40];
	ld.shared.f64 	%fd219, [_ZZN3cub18CUB_300001_SM_10006detail6reduce28DeviceReduceSingleTileKernelINS2_10policy_hubINS0_12KeyValuePairIidEEiNS0_6ArgMaxEE10Policy1000ENS0_21ArgIndexInputIteratorIPdidEEPS6_iS7_NS2_20empty_problem_init_tIS6_EES6_N4cuda3std3__410__identityEEEvT0_T1_T2_T3_T4_T6_E12temp_storage+48];
	setp.gt.f64 	%p270, %fd219, %fd288;
	setp.eq.f64 	%p271, %fd288, %fd219;
	setp.lt.s32 	%p272, %r508, %r691;
	and.pred  	%p273, %p271, %p272;
	or.pred  	%p274, %p270, %p273;
	selp.b32 	%r738, %r508, %r691, %p274;
	selp.f64 	%fd327, %fd219, %fd288, %p274;
	setp.lt.u32 	%p275, %r238, 97;
	@%p275 bra 	$L__BB5_185;
	ld.shared.u32 	%r510, [_ZZN3cub18CUB_300001_SM_10006detail6reduce28DeviceReduceSingleTileKernelINS2_10policy_hubINS0_12KeyValuePairIidEEiNS0_6ArgMaxEE10Policy1000ENS0_21ArgIndexInputIteratorIPdidEEPS6_iS7_NS2_20empty_problem_init_tIS6_EES6_N4cuda3std3__410__identityEEEvT0_T1_T2_T3_T4_T6_E12temp_storage+56];
	ld.shared.f64 	%fd221, [_ZZN3cub18CUB_300001_SM_10006detail6reduce28DeviceReduceSingleTileKernelINS2_10policy_hubINS0_12KeyValuePairIidEEiNS0_6ArgMaxEE10Policy1000ENS0_21ArgIndexInputIteratorIPdidEEPS6_iS7_NS2_20empty_problem_init_tIS6_EES6_N4cuda3std3__410__identityEEEvT0_T1_T2_T3_T4_T6_E12temp_storage+64];
	setp.gt.f64 	%p276, %fd221, %fd327;
	setp.eq.f64 	%p277, %fd327, %fd221;
	setp.lt.s32 	%p278, %r510, %r738;
	and.pred  	%p279, %p277, %p278;
	or.pred  	%p280, %p276, %p279;
	selp.b32 	%r738, %r510, %r738, %p280;
	selp.f64 	%fd327, %fd221, %fd327, %p280;
	setp.lt.u32 	%p281, %r238, 129;
	@%p281 bra 	$L__BB5_185;
	ld.shared.u32 	%r512, [_ZZN3cub18CUB_300001_SM_10006detail6reduce28DeviceReduceSingleTileKernelINS2_10policy_hubINS0_12KeyValuePairIidEEiNS0_6ArgMaxEE10Policy1000ENS0_21ArgIndexInputIteratorIPdidEEPS6_iS7_NS2_20empty_problem_init_tIS6_EES6_N4cuda3std3__410__identityEEEvT0_T1_T2_T3_T4_T6_E12temp_storage+72];
	ld.shared.f64 	%fd223, [_ZZN3cub18CUB_300001_SM_10006detail6reduce28DeviceReduceSingleTileKernelINS2_10policy_hubINS0_12KeyValuePairIidEEiNS0_6ArgMaxEE10Policy1000ENS0_21ArgIndexInputIteratorIPdidEEPS6_iS7_NS2_20empty_problem_init_tIS6_EES6_N4cuda3std3__410__identityEEEvT0_T1_T2_T3_T4_T6_E12temp_storage+80];
	setp.gt.f64 	%p282, %fd223, %fd327;
	setp.eq.f64 	%p283, %fd327, %fd223;
	setp.lt.s32 	%p284, %r512, %r738;
	and.pred  	%p285, %p283, %p284;
	or.pred  	%p286, %p282, %p285;
	selp.b32 	%r738, %r512, %r738, %p286;
	selp.f64 	%fd327, %fd223, %fd327, %p286;
	setp.lt.u32 	%p287, %r238, 161;
	@%p287 bra 	$L__BB5_185;
	ld.shared.u32 	%r514, [_ZZN3cub18CUB_300001_SM_10006detail6reduce28DeviceReduceSingleTileKernelINS2_10policy_hubINS0_12KeyValuePairIidEEiNS0_6ArgMaxEE10Policy1000ENS0_21ArgIndexInputIteratorIPdidEEPS6_iS7_NS2_20empty_problem_init_tIS6_EES6_N4cuda3std3__410__identityEEEvT0_T1_T2_T3_T4_T6_E12temp_storage+88];
	ld.shared.f64 	%fd225, [_ZZN3cub18CUB_300001_SM_10006detail6reduce28DeviceReduceSingleTileKernelINS2_10policy_hubINS0_12KeyValuePairIidEEiNS0_6ArgMaxEE10Policy1000ENS0_21ArgIndexInputIteratorIPdidEEPS6_iS7_NS2_20empty_problem_init_tIS6_EES6_N4cuda3std3__410__identityEEEvT0_T1_T2_T3_T4_T6_E12temp_storage+96];
	setp.gt.f64 	%p288, %fd225, %fd327;
	setp.eq.f64 	%p289, %fd327, %fd225;
	setp.lt.s32 	%p290, %r514, %r738;
	and.pred  	%p291, %p289, %p290;
	or.pred  	%p292, %p288, %p291;
	selp.b32 	%r738, %r514, %r738, %p292;
	selp.f64 	%fd327, %fd225, %fd327, %p292;
	setp.lt.u32 	%p293, %r238, 193;
	@%p293 bra 	$L__BB5_185;
	ld.shared.u32 	%r516, [_ZZN3cub18CUB_300001_SM_10006detail6reduce28DeviceReduceSingleTileKernelINS2_10policy_hubINS0_12KeyValuePairIidEEiNS0_6ArgMaxEE10Policy1000ENS0_21ArgIndexInputIteratorIPdidEEPS6_iS7_NS2_20empty_problem_init_tIS6_EES6_N4cuda3std3__410__identityEEEvT0_T1_T2_T3_T4_T6_E12temp_storage+104];
	ld.shared.f64 	%fd227, [_ZZN3cub18CUB_300001_SM_10006detail6reduce28DeviceReduceSingleTileKernelINS2_10policy_hubINS0_12KeyValuePairIidEEiNS0_6ArgMaxEE10Policy1000ENS0_21ArgIndexInputIteratorIPdidEEPS6_iS7_NS2_20empty_problem_init_tIS6_EES6_N4cuda3std3__410__identityEEEvT0_T1_T2_T3_T4_T6_E12temp_storage+112];
	setp.gt.f64 	%p294, %fd227, %fd327;
	setp.eq.f64 	%p295, %fd327, %fd227;
	setp.lt.s32 	%p296, %r516, %r738;
	and.pred  	%p297, %p295, %p296;
	or.pred  	%p298, %p294, %p297;
	selp.b32 	%r738, %r516, %r738, %p298;
	selp.f64 	%fd327, %fd227, %fd327, %p298;
	setp.lt.u32 	%p299, %r238, 225;
	@%p299 bra 	$L__BB5_185;
	ld.shared.u32 	%r518, [_ZZN3cub18CUB_300001_SM_10006detail6reduce28DeviceReduceSingleTileKernelINS2_10policy_hubINS0_12KeyValuePairIidEEiNS0_6ArgMaxEE10Policy1000ENS0_21ArgIndexInputIteratorIPdidEEPS6_iS7_NS2_20empty_problem_init_tIS6_EES6_N4cuda3std3__410__identityEEEvT0_T1_T2_T3_T4_T6_E12temp_storage+120];
	ld.shared.f64 	%fd229, [_ZZN3cub18CUB_300001_SM_10006detail6reduce28DeviceReduceSingleTileKernelINS2_10policy_hubINS0_12KeyValuePairIidEEiNS0_6ArgMaxEE10Policy1000ENS0_21ArgIndexInputIteratorIPdidEEPS6_iS7_NS2_20empty_problem_init_tIS6_EES6_N4cuda3std3__410__identityEEEvT0_T1_T2_T3_T4_T6_E12temp_storage+128];
	setp.gt.f64 	%p300, %fd229, %fd327;
	setp.eq.f64 	%p301, %fd327, %fd229;
	setp.lt.s32 	%p302, %r518, %r738;
	and.pred  	%p303, %p301, %p302;
	or.pred  	%p304, %p300, %p303;
	selp.b32 	%r738, %r518, %r738, %p304;
	selp.f64 	%fd327, %fd229, %fd327, %p304;
	bra.uni 	$L__BB5_185;
$L__BB5_97:
	mov.u32 	%r123, %tid.x;
	add.s32 	%r124, %r237, %r123;
	mul.wide.s32 	%rd14, %r124, 8;
	add.s64 	%rd7, %rd2, %rd14;
	ld.global.f64 	%fd319, [%rd7];
	add.s32 	%r125, %r124, 256;
	ld.global.f64 	%fd100, [%rd7+2048];
	add.s32 	%r126, %r124, 512;
	ld.global.f64 	%fd101, [%rd7+4096];
	add.s32 	%r127, %r124, 768;
	ld.global.f64 	%fd102, [%rd7+6144];
	setp.gt.f64 	%p3, %fd100, %fd319;
	@%p3 bra 	$L__BB5_99;
	setp.neu.f64 	%p4, %fd319, %fd100;
	setp.lt.s32 	%p5, %r124, 2147483392;
	or.pred  	%p6, %p4, %p5;
	mov.u32 	%r730, %r124;
	@%p6 bra 	$L__BB5_100;
$L__BB5_99:
	mov.u32 	%r730, %r125;
	mov.f64 	%fd319, %fd100;
$L__BB5_100:
	setp.gt.f64 	%p7, %fd101, %fd319;
	@%p7 bra 	$L__BB5_102;
	setp.neu.f64 	%p8, %fd319, %fd101;
	setp.ge.s32 	%p9, %r126, %r730;
	or.pred  	%p10, %p8, %p9;
	@%p10 bra 	$L__BB5_103;
$L__BB5_102:
	mov.u32 	%r730, %r126;
	mov.f64 	%fd319, %fd101;
$L__BB5_103:
	setp.gt.f64 	%p11, %fd102, %fd319;
	@%p11 bra 	$L__BB5_105;
	setp.neu.f64 	%p12, %fd319, %fd102;
	setp.ge.s32 	%p13, %r127, %r730;
	or.pred  	%p14, %p12, %p13;
	@%p14 bra 	$L__BB5_106;
$L__BB5_105:
	mov.u32 	%r730, %r127;
	mov.f64 	%fd319, %fd102;
$L__BB5_106:
	setp.lt.u32 	%p15, %r238, 2048;
	mov.b32 	%r702, 1024;
	@%p15 bra 	$L__BB5_122;
	add.s32 	%r131, %r238, -1024;
	mov.b32 	%r702, 1024;
$L__BB5_108:
	add.s32 	%r134, %r124, %r702;
	mul.wide.u32 	%rd15, %r702, 8;
	add.s64 	%rd16, %rd7, %rd15;
	ld.global.f64 	%fd107, [%rd16];
	add.s32 	%r135, %r125, %r702;
	ld.global.f64 	%fd108, [%rd16+2048];
	add.s32 	%r136, %r135, 256;
	ld.global.f64 	%fd109, [%rd16+4096];
	add.s32 	%r137, %r135, 512;
	ld.global.f64 	%fd110, [%rd16+6144];
	setp.gt.f64 	%p16, %fd107, %fd319;
	@%p16 bra 	$L__BB5_110;
	setp.neu.f64 	%p17, %fd319, %fd107;
	setp.ge.s32 	%p18, %r134, %r730;
	or.pred  	%p19, %p17, %p18;
	@%p19 bra 	$L__BB5_111;
$L__BB5_110:
	mov.u32 	%r730, %r134;
	mov.f64 	%fd319, %fd107;
$L__BB5_111:
	setp.gt.f64 	%p20, %fd108, %fd319;
	@%p20 bra 	$L__BB5_113;
	setp.neu.f64 	%p21, %fd319, %fd108;
	setp.ge.s32 	%p22, %r135, %r730;
	or.pred  	%p23, %p21, %p22;
	@%p23 bra 	$L__BB5_114;
$L__BB5_113:
	mov.u32 	%r730, %r135;
	mov.f64 	%fd319, %fd108;
$L__BB5_114:
	setp.gt.f64 	%p24, %fd109, %fd319;
	@%p24 bra 	$L__BB5_116;
	setp.neu.f64 	%p25, %fd319, %fd109;
	setp.ge.s32 	%p26, %r136, %r730;
	or.pred  	%p27, %p25, %p26;
	@%p27 bra 	$L__BB5_117;
$L__BB5_116:
	mov.u32 	%r730, %r136;
	mov.f64 	%fd319, %fd109;
$L__BB5_117:
	setp.gt.f64 	%p28, %fd110, %fd319;
	@%p28 bra 	$L__BB5_119;
	setp.neu.f64 	%p29, %fd319, %fd110;
	setp.ge.s32 	%p30, %r137, %r730;
	or.pred  	%p31, %p29, %p30;
	@%p31 bra 	$L__BB5_120;
$L__BB5_119:
	mov.u32 	%r730, %r137;
	mov.f64 	%fd319, %fd110;
$L__BB5_120:
	sub.s32 	%r247, %r238, %r702;
	setp.lt.s32 	%p32, %r247, 1024;
	@%p32 bra 	$L__BB5_164;
	add.s32 	%r702, %r702, 1024;
	setp.le.s32 	%p33, %r702, %r131;
	@%p33 bra 	$L__BB5_108;
$L__BB5_122:
	setp.le.s32 	%p34, %r238, %r702;
	sub.s32 	%r248, %r238, %r702;
	setp.ge.s32 	%p35, %r123, %r248;
	or.pred  	%p36, %p34, %p35;
	@%p36 bra 	$L__BB5_164;
	add.s32 	%r145, %r702, %r237;
	not.b32 	%r251, %r123;
	add.s32 	%r252, %r238, %r251;
	sub.s32 	%r146, %r252, %r702;
	shr.u32 	%r253, %r146, 8;
	add.s32 	%r147, %r253, 1;
	and.b32  	%r148, %r147, 7;
	setp.lt.u32 	%p37, %r146, 1792;
	mov.u32 	%r723, %r123;
	@%p37 bra 	$L__BB5_143;
	or.b32  	%r705, %r123, 1024;
	add.s32 	%r704, %r124, %r702;
	and.b32  	%r254, %r147, 33554424;
	neg.s32 	%r703, %r254;
	add.s64 	%rd8, %rd2, 8192;
$L__BB5_125:
	.pragma "nounroll";
	mul.wide.s32 	%rd17, %r704, 8;
	add.s64 	%rd9, %rd8, %rd17;
	ld.global.f64 	%fd299, [%rd9+-8192];
	setp.gt.f64 	%p38, %fd299, %fd319;
	mov.u32 	%r707, %r704;
	@%p38 bra 	$L__BB5_127;
	setp.eq.f64 	%p39, %fd319, %fd299;
	setp.lt.s32 	%p40, %r704, %r730;
	and.pred  	%p41, %p39, %p40;
	selp.b32 	%r707, %r704, %r730, %p41;
	selp.f64 	%fd299, %fd299, %fd319, %p41;
$L__BB5_127:
	add.s32 	%r708, %r704, 256;
	ld.global.f64 	%fd300, [%rd9+-6144];
	setp.gt.f64 	%p42, %fd300, %fd299;
	@%p42 bra 	$L__BB5_129;
	setp.eq.f64 	%p43, %fd299, %fd300;
	setp.lt.s32 	%p44, %r708, %r707;
	and.pred  	%p45, %p43, %p44;
	selp.b32 	%r708, %r708, %r707, %p45;
	selp.f64 	%fd300, %fd300, %fd299, %p45;
$L__BB5_129:
	add.s32 	%r709, %r704, 512;
	ld.global.f64 	%fd301, [%rd9+-4096];
	setp.gt.f64 	%p46, %fd301, %fd300;
	@%p46 bra 	$L__BB5_131;
	setp.eq.f64 	%p47, %fd300, %fd301;
	setp.lt.s32 	%p48, %r709, %r708;
	and.pred  	%p49, %p47, %p48;
	selp.b32 	%r709, %r709, %r708, %p49;
	selp.f64 	%fd301, %fd301, %fd300, %p49;
$L__BB5_131:
	add.s32 	%r710, %r704, 768;
	ld.global.f64 	%fd302, [%rd9+-2048];
	setp.gt.f64 	%p50, %fd302, %fd301;
	@%p50 bra 	$L__BB5_133;
	setp.eq.f64 	%p51, %fd301, %fd302;
	setp.lt.s32 	%p52, %r710, %r709;
	and.pred  	%p53, %p51, %p52;
	selp.b32 	%r710, %r710, %r709, %p53;
	selp.f64 	%fd302, %fd302, %fd301, %p53;
$L__BB5_133:
	add.s32 	%r711, %r704, 1024;
	ld.global.f64 	%fd303, [%rd9];
	setp.gt.f64 	%p54, %fd303, %fd302;
	@%p54 bra 	$L__BB5_135;
	setp.eq.f64 	%p55, %fd302, %fd303;
	setp.lt.s32 	%p56, %r711, %r710;
	and.pred  	%p57, %p55, %p56;
	selp.b32 	%r711, %r711, %r710, %p57;
	selp.f64 	%fd303, %fd303, %fd302, %p57;
$L__BB5_135:
	add.s32 	%r712, %r704, 1280;
	ld.global.f64 	%fd304, [%rd9+2048];
	setp.gt.f64 	%p58, %fd304, %fd303;
	@%p58 bra 	$L__BB5_137;
	setp.eq.f64 	%p59, %fd303, %fd304;
	setp.lt.s32 	%p60, %r712, %r711;
	and.pred  	%p61, %p59, %p60;
	selp.b32 	%r712, %r712, %r711, %p61;
	selp.f64 	%fd304, %fd304, %fd303, %p61;
$L__BB5_137:
	add.s32 	%r713, %r704, 1536;
	ld.global.f64 	%fd305, [%rd9+4096];
	setp.gt.f64 	%p62, %fd305, %fd304;
	@%p62 bra 	$L__BB5_139;
	setp.eq.f64 	%p63, %fd304, %fd305;
	setp.lt.s32 	%p64, %r713, %r712;
	and.pred  	%p65, %p63, %p64;
	selp.b32 	%r713, %r713, %r712, %p65;
	selp.f64 	%fd305, %fd305, %fd304, %p65;
$L__BB5_139:
	add.s32 	%r730, %r704, 1792;
	ld.global.f64 	%fd319, [%rd9+6144];
	setp.gt.f64 	%p66, %fd319, %fd305;
	@%p66 bra 	$L__BB5_141;
	setp.eq.f64 	%p67, %fd305, %fd319;
	setp.lt.s32 	%p68, %r730, %r713;
	and.pred  	%p69, %p67, %p68;
	selp.b32 	%r730, %r730, %r713, %p69;
	selp.f64 	%fd319, %fd319, %fd305, %p69;
$L__BB5_141:
	add.s32 	%r705, %r705, 2048;
	add.s32 	%r704, %r704, 2048;
	add.s32 	%r703, %r703, 8;
	setp.ne.s32 	%p70, %r703, 0;
	@%p70 bra 	$L__BB5_125;
	add.s32 	%r723, %r705, -1024;
$L__BB5_143:
	setp.eq.s32 	%p71, %r148, 0;
	@%p71 bra 	$L__BB5_164;
	setp.lt.u32 	%p72, %r148, 4;
	@%p72 bra 	$L__BB5_154;
	add.s32 	%r186, %r145, %r723;
	mul.wide.s32 	%rd18, %r186, 8;
	add.s64 	%rd10, %rd2, %rd18;
	ld.global.f64 	%fd309, [%rd10];
	setp.gt.f64 	%p73, %fd309, %fd319;
	mov.u32 	%r718, %r186;
	@%p73 bra 	$L__BB5_147;
	setp.eq.f64 	%p74, %fd319, %fd309;
	setp.lt.s32 	%p75, %r186, %r730;
	and.pred  	%p76, %p74, %p75;
	selp.b32 	%r718, %r186, %r730, %p76;
	selp.f64 	%fd309, %fd309, %fd319, %p76;
$L__BB5_147:
	add.s32 	%r719, %r186, 256;
	ld.global.f64 	%fd310, [%rd10+2048];
	setp.gt.f64 	%p77, %fd310, %fd309;
	@%p77 bra 	$L__BB5_149;
	setp.eq.f64 	%p78, %fd309, %fd310;
	setp.lt.s32 	%p79, %r719, %r718;
	and.pred  	%p80, %p78, %p79;
	selp.b32 	%r719, %r719, %r718, %p80;
	selp.f64 	%fd310, %fd310, %fd309, %p80;
$L__BB5_149:
	add.s32 	%r720, %r186, 512;
	ld.global.f64 	%fd311, [%rd10+4096];
	setp.gt.f64 	%p81, %fd311, %fd310;
	@%p81 bra 	$L__BB5_151;
	setp.eq.f64 	%p82, %fd310, %fd311;
	setp.lt.s32 	%p83, %r720, %r719;
	and.pred  	%p84, %p82, %p83;
	selp.b32 	%r720, %r720, %r719, %p84;
	selp.f64 	%fd311, %fd311, %fd310, %p84;
$L__BB5_151:
	add.s32 	%r730, %r186, 768;
	ld.global.f64 	%fd319, [%rd10+6144];
	setp.gt.f64 	%p85, %fd319, %fd311;
	@%p85 bra 	$L__BB5_153;
	setp.eq.f64 	%p86, %fd311, %fd319;
	setp.lt.s32 	%p87, %r730, %r720;
	and.pred  	%p88, %p86, %p87;
	selp.b32 	%r730, %r730, %r720, %p88;
	selp.f64 	%fd319, %fd319, %fd311, %p88;
$L__BB5_153:
	add.s32 	%r723, %r723, 1024;
$L__BB5_154:
	and.b32  	%r257, %r147, 3;
	setp.eq.s32 	%p89, %r257, 0;
	@%p89 bra 	$L__BB5_164;
	setp.eq.s32 	%p90, %r257, 1;
	mov.u32 	%r729, %r730;
	mov.f64 	%fd318, %fd319;
	@%p90 bra 	$L__BB5_161;
	add.s32 	%r202, %r145, %r723;
	mul.wide.s32 	%rd19, %r202, 8;
	add.s64 	%rd11, %rd2, %rd19;
	ld.global.f64 	%fd315, [%rd11];
	setp.gt.f64 	%p91, %fd315, %fd319;
	mov.u32 	%r725, %r202;
	@%p91 bra 	$L__BB5_158;
	setp.eq.f64 	%p92, %fd319, %fd315;
	setp.lt.s32 	%p93, %r202, %r730;
	and.pred  	%p94, %p92, %p93;
	selp.b32 	%r725, %r202, %r730, %p94;
	selp.f64 	%fd315, %fd315, %fd319, %p94;
$L__BB5_158:
	add.s32 	%r730, %r202, 256;
	ld.global.f64 	%fd319, [%rd11+2048];
	setp.gt.f64 	%p95, %fd319, %fd315;
	@%p95 bra 	$L__BB5_160;
	setp.eq.f64 	%p96, %fd315, %fd319;
	setp.lt.s32 	%p97, %r730, %r725;
	and.pred  	%p98, %p96, %p97;
	selp.b32 	%r730, %r730, %r725, %p98;
	selp.f64 	%fd319, %fd319, %fd315, %p98;
$L__BB5_160:
	add.s32 	%r723, %r723, 512;
	mov.u32 	%r729, %r730;
	mov.f64 	%fd318, %fd319;
$L__BB5_161:
	and.b32  	%r258, %r146, 256;
	setp.ne.s32 	%p99, %r258, 0;
	@%p99 bra 	$L__BB5_164;
	add.s32 	%r730, %r145, %r723;
	mul.wide.s32 	%rd20, %r730, 8;
	add.s64 	%rd21, %rd2, %rd20;
	ld.global.f64 	%fd319, [%rd21];
	setp.gt.f64 	%p100, %fd319, %fd318;
	@%p100 bra 	$L__BB5_164;
	setp.eq.f64 	%p101, %fd318, %fd319;
	setp.lt.s32 	%p102, %r730, %r729;
	and.pred  	%p103, %p101, %p102;
	selp.b32 	%r730, %r730, %r729, %p103;
	selp.f64 	%fd319, %fd319, %fd318, %p103;
$L__BB5_164:
	// begin inline asm
	mov.u32 %r259, %laneid;
	// end inline asm
	mov.b32 	%r277, 1;
	mov.b32 	%r278, 31;
	mov.b32 	%r279, -1;
	// begin inline asm
	shfl.sync.down.b32 %r260, %r730, %r277, %r278, %r279;
	// end inline asm
	// begin inline asm
	shfl.sync.down.b32 %r265, %r266, %r277, %r278, %r279;
	// end inline asm
	mov.b64 	%rd22, %fd319;
	mov.b64 	{%r271, %r276}, %rd22;
	// begin inline asm
	shfl.sync.down.b32 %r270, %r271, %r277, %r278, %r279;
	// end inline asm
	// begin inline asm
	shfl.sync.down.b32 %r275, %r276, %r277, %r278, %r279;
	// end inline asm
	mov.b64 	%rd23, {%r270, %r275};
	mov.b64 	%fd168, %rd23;
	setp.gt.s32 	%p104, %r259, 30;
	mov.u32 	%r731, %r730;
	mov.f64 	%fd320, %fd319;
	@%p104 bra 	$L__BB5_167;
	setp.lt.f64 	%p105, %fd319, %fd168;
	mov.u32 	%r731, %r260;
	mov.f64 	%fd320, %fd168;
	@%p105 bra 	$L__BB5_167;
	setp.eq.f64 	%p106, %fd319, %fd168;
	setp.lt.s32 	%p107, %r260, %r730;
	and.pred  	%p108, %p106, %p107;
	selp.b32 	%r731, %r260, %r730, %p108;
	selp.f64 	%fd320, %fd168, %fd319, %p108;
$L__BB5_167:
	mov.b32 	%r297, 2;
	mov.b32 	%r298, 31;
	mov.b32 	%r299, -1;
	// begin inline asm
	shfl.sync.down.b32 %r280, %r731, %r297, %r298, %r299;
	// end inline asm
	// begin inline asm
	shfl.sync.down.b32 %r285, %r286, %r297, %r298, %r299;
	// end inline asm
	mov.b64 	%rd24, %fd320;
	mov.b64 	{%r291, %r296}, %rd24;
	// begin inline asm
	shfl.sync.down.b32 %r290, %r291, %r297, %r298, %r299;
	// end inline asm
	// begin inline asm
	shfl.sync.down.b32 %r295, %r296, %r297, %r298, %r299;
	// end inline asm
	mov.b64 	%rd25, {%r290, %r295};
	mov.b64 	%fd171, %rd25;
	setp.gt.s32 	%p109, %r259, 29;
	mov.u32 	%r732, %r731;
	mov.f64 	%fd321, %fd320;
	@%p109 bra 	$L__BB5_170;
	setp.lt.f64 	%p110, %fd320, %fd171;
	mov.u32 	%r732, %r280;
	mov.f64 	%fd321, %fd171;
	@%p110 bra 	$L__BB5_170;
	setp.eq.f64 	%p111, %fd320, %fd171;
	setp.lt.s32 	%p112, %r280, %r731;
	and.pred  	%p113, %p111, %p112;
	selp.b32 	%r732, %r280, %r731, %p113;
	selp.f64 	%fd321, %fd171, %fd320, %p113;
$L__BB5_170:
	mov.b32 	%r317, 4;
	mov.b32 	%r318, 31;
	mov.b32 	%r319, -1;
	// begin inline asm
	shfl.sync.down.b32 %r300, %r732, %r317, %r318, %r319;
	// end inline asm
	// begin inline asm
	shfl.sync.down.b32 %r305, %r306, %r317, %r318, %r319;
	// end inline asm
	mov.b64 	%rd26, %fd321;
	mov.b64 	{%r311, %r316}, %rd26;
	// begin inline asm
	shfl.sync.down.b32 %r310, %r311, %r317, %r318, %r319;
	// end inline asm
	// begin inline asm
	shfl.sync.down.b32 %r315, %r316, %r317, %r318, %r319;
	// end inline asm
	mov.b64 	%rd27, {%r310, %r315};
	mov.b64 	%fd174, %rd27;
	setp.gt.s32 	%p114, %r259, 27;
	mov.u32 	%r733, %r732;
	mov.f64 	%fd322, %fd321;
	@%p114 bra 	$L__BB5_173;
	setp.lt.f64 	%p115, %fd321, %fd174;
	mov.u32 	%r733, %r300;
	mov.f64 	%fd322, %fd174;
	@%p115 bra 	$L__BB5_173;
	setp.eq.f64 	%p116, %fd321, %fd174;
	setp.lt.s32 	%p117, %r300, %r732;
	and.pred  	%p118, %p116, %p117;
	selp.b32 	%r733, %r300, %r732, %p118;
	selp.f64 	%fd322, %fd174, %fd321, %p118;
$L__BB5_173:
	mov.b32 	%r337, 8;
	mov.b32 	%r338, 31;
	mov.b32 	%r339, -1;
	// begin inline asm
	shfl.sync.down.b32 %r320, %r733, %r337, %r338, %r339;
	// end inline asm
	// begin inline asm
	shfl.sync.down.b32 %r325, %r326, %r337, %r338, %r339;
	// end inline asm
	mov.b64 	%rd28, %fd322;
	mov.b64 	{%r331, %r336}, %rd28;
	// begin inline asm
	shfl.sync.down.b32 %r330, %r331, %r337, %r338, %r339;
	// end inline asm
	// begin inline asm
	shfl.sync.down.b32 %r335, %r336, %r337, %r338, %r339;
	// end inline asm
	mov.b64 	%rd29, {%r330, %r335};
	mov.b64 	%fd177, %rd29;
	setp.gt.s32 	%p119, %r259, 23;
	mov.u32 	%r738, %r733;
	mov.f64 	%fd327, %fd322;
	@%p119 bra 	$L__BB5_176;
	setp.lt.f64 	%p120, %fd322, %fd177;
	mov.u32 	%r738, %r320;
	mov.f64 	%fd327, %fd177;
	@%p120 bra 	$L__BB5_176;
	setp.eq.f64 	%p121, %fd322, %fd177;
	setp.lt.s32 	%p122, %r320, %r733;
	and.pred  	%p123, %p121, %p122;
	selp.b32 	%r738, %r320, %r733, %p123;
	selp.f64 	%fd327, %fd177, %fd322, %p123;
$L__BB5_176:
	mov.b32 	%r357, 16;
	mov.b32 	%r358, 31;
	mov.b32 	%r359, -1;
	// begin inline asm
	shfl.sync.down.b32 %r735, %r738, %r357, %r358, %r359;
	// end inline asm
	// begin inline asm
	shfl.sync.down.b32 %r345, %r346, %r357, %r358, %r359;
	// end inline asm
	mov.b64 	%rd30, %fd327;
	mov.b64 	{%r351, %r356}, %rd30;
	// begin inline asm
	shfl.sync.down.b32 %r350, %r351, %r357, %r358, %r359;
	// end inline asm
	// begin inline asm
	shfl.sync.down.b32 %r355, %r356, %r357, %r358, %r359;
	// end inline asm
	mov.b64 	%rd31, {%r350, %r355};
	mov.b64 	%fd324, %rd31;
	setp.gt.s32 	%p124, %r259, 15;
	@%p124 bra 	$L__BB5_181;
	setp.lt.f64 	%p125, %fd327, %fd324;
	@%p125 bra 	$L__BB5_179;
	setp.eq.f64 	%p126, %fd327, %fd324;
	setp.lt.s32 	%p127, %r735, %r738;
	and.pred  	%p128, %p126, %p127;
	selp.b32 	%r735, %r735, %r738, %p128;
	selp.f64 	%fd324, %fd324, %fd327, %p128;
$L__BB5_179:
	setp.ne.s32 	%p129, %r259, 0;
	mov.f64 	%fd327, %fd324;
	mov.u32 	%r738, %r735;
	@%p129 bra 	$L__BB5_181;
	shr.u32 	%r360, %r123, 1;
	and.b32  	%r361, %r360, 496;
	mov.u32 	%r362, _ZZN3cub18CUB_300001_SM_10006detail6reduce28DeviceReduceSingleTileKernelINS2_10policy_hubINS0_12KeyValuePairIidEEiNS0_6ArgMaxEE10Policy1000ENS0_21ArgIndexInputIteratorIPdidEEPS6_iS7_NS2_20empty_problem_init_tIS6_EES6_N4cuda3std3__410__identityEEEvT0_T1_T2_T3_T4_T6_E12temp_storage;
	add.s32 	%r363, %r362, %r361;
	st.shared.u32 	[%r363+8], %r735;
	st.shared.f64 	[%r363+16], %fd324;
$L__BB5_181:
	bar.sync 	0;
	setp.ne.s32 	%p130, %r123, 0;
	@%p130 bra 	$L__BB5_185;
	ld.shared.u32 	%r737, [_ZZN3cub18CUB_300001_SM_10006detail6reduce28DeviceReduceSingleTileKernelINS2_10policy_hubINS0_12KeyValuePairIidEEiNS0_6ArgMaxEE10Policy1000ENS0_21ArgIndexInputIteratorIPdidEEPS6_iS7_NS2_20empty_problem_init_tIS6_EES6_N4cuda3std3__410__identityEEEvT0_T1_T2_T3_T4_T6_E12temp_storage+24];
	ld.shared.f64 	%fd326, [_ZZN3cub18CUB_300001_SM_10006detail6reduce28DeviceReduceSingleTileKernelINS2_10policy_hubINS0_12KeyValuePairIidEEiNS0_6ArgMaxEE10Policy1000ENS0_21ArgIndexInputIteratorIPdidEEPS6_iS7_NS2_20empty_problem_init_tIS6_EES6_N4cuda3std3__410__identityEEEvT0_T1_T2_T3_T4_T6_E12temp_storage+32];
	setp.gt.f64 	%p131, %fd326, %fd327;
	@%p131 bra 	$L__BB5_184;
	setp.eq.f64 	%p132, %fd327, %fd326;
	setp.lt.s32 	%p133, %r737, %r738;
	and.pred  	%p134, %p132, %p133;
	selp.b32 	%r737, %r737, %r738, %p134;
	selp.f64 	%fd326, %fd326, %fd327, %p134;
$L__BB5_184:
	ld.shared.u32 	%r364, [_ZZN3cub18CUB_300001_SM_10006detail6reduce28DeviceReduceSingleTileKernelINS2_10policy_hubINS0_12KeyValuePairIidEEiNS0_6ArgMaxEE10Policy1000ENS0_21ArgIndexInputIteratorIPdidEEPS6_iS7_NS2_20empty_problem_init_tIS6_EES6_N4cuda3std3__410__identityEEEvT0_T1_T2_T3_T4_T6_E12temp_storage+40];
	ld.shared.f64 	%fd193, [_ZZN3cub18CUB_300001_SM_10006detail6reduce28DeviceReduceSingleTileKernelINS2_10policy_hubINS0_12KeyValuePairIidEEiNS0_6ArgMaxEE10Policy1000ENS0_21ArgIndexInputIteratorIPdidEEPS6_iS7_NS2_20empty_problem_init_tIS6_EES6_N4cuda3std3__410__identityEEEvT0_T1_T2_T3_T4_T6_E12temp_storage+48];
	setp.gt.f64 	%p135, %fd193, %fd326;
	setp.eq.f64 	%p136, %fd326, %fd193;
	setp.lt.s32 	%p137, %r364, %r737;
	and.pred  	%p138, %p136, %p137;
	or.pred  	%p139, %p135, %p138;
	selp.b32 	%r366, %r364, %r737, %p139;
	selp.f64 	%fd195, %fd193, %fd326, %p139;
	ld.shared.u32 	%r368, [_ZZN3cub18CUB_300001_SM_10006detail6reduce28DeviceReduceSingleTileKernelINS2_10policy_hubINS0_12KeyValuePairIidEEiNS0_6ArgMaxEE10Policy1000ENS0_21ArgIndexInputIteratorIPdidEEPS6_iS7_NS2_20empty_problem_init_tIS6_EES6_N4cuda3std3__410__identityEEEvT0_T1_T2_T3_T4_T6_E12temp_storage+56];
	ld.shared.f64 	%fd197, [_ZZN3cub18CUB_300001_SM_10006detail6reduce28DeviceReduceSingleTileKernelINS2_10policy_hubINS0_12KeyValuePairIidEEiNS0_6ArgMaxEE10Policy1000ENS0_21ArgIndexInputIteratorIPdidEEPS6_iS7_NS2_20empty_problem_init_tIS6_EES6_N4cuda3std3__410__identityEEEvT0_T1_T2_T3_T4_T6_E12temp_storage+64];
	setp.gt.f64 	%p140, %fd197, %fd195;
	setp.eq.f64 	%p141, %fd195, %fd197;
	setp.lt.s32 	%p142, %r368, %r366;
	and.pred  	%p143, %p141, %p142;
	or.pred  	%p144, %p140, %p143;
	selp.b32 	%r370, %r368, %r366, %p144;
	selp.f64 	%fd199, %fd197, %fd195, %p144;
	ld.shared.u32 	%r372, [_ZZN3cub18CUB_300001_SM_10006detail6reduce28DeviceReduceSingleTileKernelINS2_10policy_hubINS0_12KeyValuePairIidEEiNS0_6ArgMaxEE10Policy1000ENS0_21ArgIndexInputIteratorIPdidEEPS6_iS7_NS2_20empty_problem_init_tIS6_EES6_N4cuda3std3__410__identityEEEvT0_T1_T2_T3_T4_T6_E12temp_storage+72];
	ld.shared.f64 	%fd201, [_ZZN3cub18CUB_300001_SM_10006detail6reduce28DeviceReduceSingleTileKernelINS2_10policy_hubINS0_12KeyValuePairIidEEiNS0_6ArgMaxEE10Policy1000ENS0_21ArgIndexInputIteratorIPdidEEPS6_iS7_NS2_20empty_problem_init_tIS6_EES6_N4cuda3std3__410__identityEEEvT0_T1_T2_T3_T4_T6_E12temp_storage+80];
	setp.gt.f64 	%p145, %fd201, %fd199;
	setp.eq.f64 	%p146, %fd199, %fd201;
	setp.lt.s32 	%p147, %r372, %r370;
	and.pred  	%p148, %p146, %p147;
	or.pred  	%p149, %p145, %p148;
	selp.b32 	%r374, %r372, %r370, %p149;
	selp.f64 	%fd203, %fd201, %fd199, %p149;
	ld.shared.u32 	%r376, [_ZZN3cub18CUB_300001_SM_10006detail6reduce28DeviceReduceSingleTileKernelINS2_10policy_hubINS0_12KeyValuePairIidEEiNS0_6ArgMaxEE10Policy1000ENS0_21ArgIndexInputIteratorIPdidEEPS6_iS7_NS2_20empty_problem_init_tIS6_EES6_N4cuda3std3__410__identityEEEvT0_T1_T2_T3_T4_T6_E12temp_storage+88];
	ld.shared.f64 	%fd205, [_ZZN3cub18CUB_300001_SM_10006detail6reduce28DeviceReduceSingleTileKernelINS2_10policy_hubINS0_12KeyValuePairIidEEiNS0_6ArgMaxEE10Policy1000ENS0_21ArgIndexInputIteratorIPdidEEPS6_iS7_NS2_20empty_problem_init_tIS6_EES6_N4cuda3std3__410__identityEEEvT0_T1_T2_T3_T4_T6_E12temp_storage+96];
	setp.gt.f64 	%p150, %fd205, %fd203;
	setp.eq.f64 	%p151, %fd203, %fd205;
	setp.lt.s32 	%p152, %r376, %r374;
	and.pred  	%p153, %p151, %p152;
	or.pred  	%p154, %p150, %p153;
	selp.b32 	%r378, %r376, %r374, %p154;
	selp.f64 	%fd207, %fd205, %fd203, %p154;
	ld.shared.u32 	%r380, [_ZZN3cub18CUB_300001_SM_10006detail6reduce28DeviceReduceSingleTileKernelINS2_10policy_hubINS0_12KeyValuePairIidEEiNS0_6ArgMaxEE10Policy1000ENS0_21ArgIndexInputIteratorIPdidEEPS6_iS7_NS2_20empty_problem_init_tIS6_EES6_N4cuda3std3__410__identityEEEvT0_T1_T2_T3_T4_T6_E12temp_storage+104];
	ld.shared.f64 	%fd209, [_ZZN3cub18CUB_300001_SM_10006detail6reduce28DeviceReduceSingleTileKernelINS2_10policy_hubINS0_12KeyValuePairIidEEiNS0_6ArgMaxEE10Policy1000ENS0_21ArgIndexInputIteratorIPdidEEPS6_iS7_NS2_20empty_problem_init_tIS6_EES6_N4cuda3std3__410__identityEEEvT0_T1_T2_T3_T4_T6_E12temp_storage+112];
	setp.gt.f64 	%p155, %fd209, %fd207;
	setp.eq.f64 	%p156, %fd207, %fd209;
	setp.lt.s32 	%p157, %r380, %r378;
	and.pred  	%p158, %p156, %p157;
	or.pred  	%p159, %p155, %p158;
	selp.b32 	%r382, %r380, %r378, %p159;
	selp.f64 	%fd211, %fd209, %fd207, %p159;
	ld.shared.u32 	%r384, [_ZZN3cub18CUB_300001_SM_10006detail6reduce28DeviceReduceSingleTileKernelINS2_10policy_hubINS0_12KeyValuePairIidEEiNS0_6ArgMaxEE10Policy1000ENS0_21ArgIndexInputIteratorIPdidEEPS6_iS7_NS2_20empty_problem_init_tIS6_EES6_N4cuda3std3__410__identityEEEvT0_T1_T2_T3_T4_T6_E12temp_storage+120];
	ld.shared.f64 	%fd213, [_ZZN3cub18CUB_300001_SM_10006detail6reduce28DeviceReduceSingleTileKernelINS2_10policy_hubINS0_12KeyValuePairIidEEiNS0_6ArgMaxEE10Policy1000ENS0_21ArgIndexInputIteratorIPdidEEPS6_iS7_NS2_20empty_problem_init_tIS6_EES6_N4cuda3std3__410__identityEEEvT0_T1_T2_T3_T4_T6_E12temp_storage+128];
	setp.gt.f64 	%p160, %fd213, %fd211;
	setp.eq.f64 	%p161, %fd211, %fd213;
	setp.lt.s32 	%p162, %r384, %r382;
	and.pred  	%p163, %p161, %p162;
	or.pred  	%p164, %p160, %p163;
	selp.b32 	%r738, %r384, %r382, %p164;
	selp.f64 	%fd327, %fd213, %fd211, %p164;
$L__BB5_185:
	mov.u32 	%r647, %tid.x;
	setp.ne.s32 	%p366, %r647, 0;
	@%p366 bra 	$L__BB5_187;
	st.global.u32 	[%rd1], %r738;
	st.global.f64 	[%rd1+8], %fd327;
$L__BB5_187:
	ret;

}
	// .globl	_ZN3cub18CUB_300001_SM_10006detail6reduce18DeviceReduceKernelINS2_10policy_hubINS0_12KeyValuePairIidEEiNS0_6ArgMaxEE10Policy1000ENS0_21ArgIndexInputIteratorIPdidEEiS7_S6_N4cuda3std3__410__identityEEEvT0_PT3_T1_NS0_13GridEvenShareISK_EET2_T4_
.visible .entry _ZN3cub18CUB_300001_SM_10006detail6reduce18DeviceReduceKernelINS2_10policy_hubINS0_12KeyValuePairIidEEiNS0_6ArgMaxEE10Policy1000ENS0_21ArgIndexInputIteratorIPdidEEiS7_S6_N4cuda3std3__410__identityEEEvT0_PT3_T1_NS0_13GridEvenShareISK_EET2_T4_(
	.param .align 8 .b8 _ZN3cub18CUB_300001_SM_10006detail6reduce18DeviceReduceKernelINS2_10policy_hubINS0_12KeyValuePairIidEEiNS0_6ArgMaxEE10Policy1000ENS0_21ArgIndexInputIteratorIPdidEEiS7_S6_N4cuda3std3__410__identityEEEvT0_PT3_T1_NS0_13GridEvenShareISK_EET2_T4__param_0[16],
	.param .u64 .ptr .align 1 _ZN3cub18CUB_300001_SM_10006detail6reduce18DeviceReduceKernelINS2_10policy_hubINS0_12KeyValuePairIidEEiNS0_6ArgMaxEE10Policy1000ENS0_21ArgIndexInputIteratorIPdidEEiS7_S6_N4cuda3std3__410__identityEEEvT0_PT3_T1_NS0_13GridEvenShareISK_EET2_T4__param_1,
	.param .u32 _ZN3cub18CUB_300001_SM_10006detail6reduce18DeviceReduceKernelINS2_10policy_hubINS0_12KeyValuePairIidEEiNS0_6ArgMaxEE10Policy1000ENS0_21ArgIndexInputIteratorIPdidEEiS7_S6_N4cuda3std3__410__identityEEEvT0_PT3_T1_NS0_13GridEvenShareISK_EET2_T4__param_2,
	.param .align 4 .b8 _ZN3cub18CUB_300001_SM_10006detail6reduce18DeviceReduceKernelINS2_10policy_hubINS0_12KeyValuePairIidEEiNS0_6ArgMaxEE10Policy1000ENS0_21ArgIndexInputIteratorIPdidEEiS7_S6_N4cuda3std3__410__identityEEEvT0_PT3_T1_NS0_13GridEvenShareISK_EET2_T4__param_3[40],
	.param .align 1 .b8 _ZN3cub18CUB_300001_SM_10006detail6reduce18DeviceReduceKernelINS2_10policy_hubINS0_12KeyValuePairIidEEiNS0_6ArgMaxEE10Policy1000ENS0_21ArgIndexInputIteratorIPdidEEiS7_S6_N4cuda3std3__410__identityEEEvT0_PT3_T1_NS0_13GridEvenShareISK_EET2_T4__param_4[1],
	.param .align 1 .b8 _ZN3cub18CUB_300001_SM_10006detail6reduce18DeviceReduceKernelINS2_10policy_hubINS0_12KeyValuePairIidEEiNS0_6ArgMaxEE10Policy1000ENS0_21ArgIndexInputIteratorIPdidEEiS7_S6_N4cuda3std3__410__identityEEEvT0_PT3_T1_NS0_13GridEvenShareISK_EET2_T4__param_5[1]
)
.maxntid 256
{
	.reg .pred 	%p<366>;
	.reg .b32 	%r<739>;
	.reg .b64 	%rd<60>;
	.reg .b64 	%fd<325>;
	// demoted variable
	.shared .align 8 .b8 _ZZN3cub18CUB_300001_SM_10006detail6reduce18DeviceReduceKernelINS2_10policy_hubINS0_12KeyValuePairIidEEiNS0_6ArgMaxEE10Policy1000ENS0_21ArgIndexInputIteratorIPdidEEiS7_S6_N4cuda3std3__410__identityEEEvT0_PT3_T1_NS0_13GridEvenShareISK_EET2_T4_E12temp_storage[152];
	ld.param.u32 	%r3, [_ZN3cub18CUB_300001_SM_10006detail6reduce18DeviceReduceKernelINS2_10policy_hubINS0_12KeyValuePairIidEEiNS0_6ArgMaxEE10Policy1000ENS0_21ArgIndexInputIteratorIPdidEEiS7_S6_N4cuda3std3__410__identityEEEvT0_PT3_T1_NS0_13GridEvenShareISK_EET2_T4__param_0+8];
	ld.param.u32 	%r1, [_ZN3cub18CUB_300001_SM_10006detail6reduce18DeviceReduceKernelINS2_10policy_hubINS0_12KeyValuePairIidEEiNS0_6ArgMaxEE10Policy1000ENS0_21ArgIndexInputIteratorIPdidEEiS7_S6_N4cuda3std3__410__identityEEEvT0_PT3_T1_NS0_13GridEvenShareISK_EET2_T4__param_3+20];
	ld.param.u32 	%r2, [_ZN3cub18CUB_300001_SM_10006detail6reduce18DeviceReduceKernelINS2_10policy_hubINS0_12KeyValuePairIidEEiNS0_6ArgMaxEE10Policy1000ENS0_21ArgIndexInputIteratorIPdidEEiS7_S6_N4cuda3std3__410__identityEEEvT0_PT3_T1_NS0_13GridEvenShareISK_EET2_T4__param_3+24];
	ld.param.u64 	%rd10, [_ZN3cub18CUB_300001_SM_10006detail6reduce18DeviceReduceKernelINS2_10policy_hubINS0_12KeyValuePairIidEEiNS0_6ArgMaxEE10Policy1000ENS0_21ArgIndexInputIteratorIPdidEEiS7_S6_N4cuda3std3__410__identityEEEvT0_PT3_T1_NS0_13GridEvenShareISK_EET2_T4__param_0];
	ld.param.u64 	%rd9, [_ZN3cub18CUB_300001_SM_10006detail6reduce18DeviceReduceKernelINS2_10policy_hubINS0_12KeyValuePairIidEEiNS0_6ArgMaxEE10Policy1000ENS0_21ArgIndexInputIteratorIPdidEEiS7_S6_N4cuda3std3__410__identityEEEvT0_PT3_T1_NS0_13GridEvenShareISK_EET2_T4__param_1];
	cvta.to.global.u64 	%rd1, %rd10;
	mov.u32 	%r4, %ctaid.x;
	shl.b32 	%r5, %r2, 10;
	shl.b32 	%r6, %r4, 10;
	sub.s32 	%r7, %r1, %r6;
	setp.gt.s32 	%p1, %r7, 1023;
	@%p1 bra 	$L__BB6_94;
	mov.u32 	%r8, %tid.x;
	setp.ge.s32 	%p164, %r8, %r7;
	mov.u32 	%r666, %r8;
	@%p164 bra 	$L__BB6_3;
	add.s32 	%r387, %r6, %r8;
	add.s32 	%r680, %r387, %r3;
	mul.wide.s32 	%rd30, %r680, 8;
	add.s64 	%rd31, %rd1, %rd30;
	ld.global.f64 	%fd273, [%rd31];
	add.s32 	%r666, %r8, 256;
$L__BB6_3:
	setp.ge.s32 	%p165, %r666, %r7;
	@%p165 bra 	$L__BB6_45;
	add.s32 	%r13, %r3, %r6;
	not.b32 	%r389, %r666;
	add.s32 	%r14, %r1, %r389;
	sub.s32 	%r390, %r14, %r6;
	shr.u32 	%r391, %r390, 8;
	add.s32 	%r15, %r391, 1;
	and.b32  	%r16, %r15, 7;
	setp.lt.u32 	%p166, %r390, 1792;
	@%p166 bra 	$L__BB6_24;
	add.s32 	%r655, %r666, 1024;
	add.s32 	%r392, %r3, %r666;
	add.s32 	%r654, %r392, %r6;
	and.b32  	%r393, %r15, 33554424;
	neg.s32 	%r653, %r393;
	add.s64 	%rd2, %rd1, 8192;
$L__BB6_6:
	.pragma "nounroll";
	mul.wide.s32 	%rd32, %r654, 8;
	add.s64 	%rd3, %rd2, %rd32;
	ld.global.f64 	%fd253, [%rd3+-8192];
	setp.gt.f64 	%p167, %fd253, %fd273;
	mov.u32 	%r657, %r654;
	@%p167 bra 	$L__BB6_8;
	setp.eq.f64 	%p168, %fd273, %fd253;
	setp.lt.s32 	%p169, %r654, %r680;
	and.pred  	%p170, %p168, %p169;
	selp.b32 	%r657, %r654, %r680, %p170;
	selp.f64 	%fd253, %fd253, %fd273, %p170;
$L__BB6_8:
	add.s32 	%r658, %r654, 256;
	ld.global.f64 	%fd254, [%rd3+-6144];
	setp.gt.f64 	%p171, %fd254, %fd253;
	@%p171 bra 	$L__BB6_10;
	setp.eq.f64 	%p172, %fd253, %fd254;
	setp.lt.s32 	%p173, %r658, %r657;
	and.pred  	%p174, %p172, %p173;
	selp.b32 	%r658, %r658, %r657, %p174;
	selp.f64 	%fd254, %fd254, %fd253, %p174;
$L__BB6_10:
	add.s32 	%r659, %r654, 512;
	ld.global.f64 	%fd255, [%rd3+-4096];
	setp.gt.f64 	%p175, %fd255, %fd254;
	@%p175 bra 	$L__BB6_12;
	setp.eq.f64 	%p176, %fd254, %fd255;
	setp.lt.s32 	%p177, %r659, %r658;
	and.pred  	%p178, %p176, %p177;
	selp.b32 	%r659, %r659, %r658, %p178;
	selp.f64 	%fd255, %fd255, %fd254, %p178;
$L__BB6_12:
	add.s32 	%r660, %r654, 768;
	ld.global.f64 	%fd256, [%rd3+-2048];
	setp.gt.f64 	%p179, %fd256, %fd255;
	@%p179 bra 	$L__BB6_14;
	setp.eq.f64 	%p180, %fd255, %fd256;
	setp.lt.s32 	%p181, %r660, %r659;
	and.pred  	%p182, %p180, %p181;
	selp.b32 	%r660, %r660, %r659, %p182;
	selp.f64 	%fd256, %fd256, %fd255, %p182;
$L__BB6_14:
	add.s32 	%r661, %r654, 1024;
	ld.global.f64 	%fd257, [%rd3];
	setp.gt.f64 	%p183, %fd257, %fd256;
	@%p183 bra 	$L__BB6_16;
	setp.eq.f64 	%p184, %fd256, %fd257;
	setp.lt.s32 	%p185, %r661, %r660;
	and.pred  	%p186, %p184, %p185;
	selp.b32 	%r661, %r661, %r660, %p186;
	selp.f64 	%fd257, %fd257, %fd256, %p186;
$L__BB6_16:
	add.s32 	%r662, %r654, 1280;
	ld.global.f64 	%fd258, [%rd3+2048];
	setp.gt.f64 	%p187, %fd258, %fd257;
	@%p187 bra 	$L__BB6_18;
	setp.eq.f64 	%p188, %fd257, %fd258;
	setp.lt.s32 	%p189, %r662, %r661;
	and.pred  	%p190, %p188, %p189;
	selp.b32 	%r662, %r662, %r661, %p190;
	selp.f64 	%fd258, %fd258, %fd257, %p190;
$L__BB6_18:
	add.s32 	%r663, %r654, 1536;
	ld.global.f64 	%fd259, [%rd3+4096];
	setp.gt.f64 	%p191, %fd259, %fd258;
	@%p191 bra 	$L__BB6_20;
	setp.eq.f64 	%p192, %fd258, %fd259;
	setp.lt.s32 	%p193, %r663, %r662;
	and.pred  	%p194, %p192, %p193;
	selp.b32 	%r663, %r663, %r662, %p194;
	selp.f64 	%fd259, %fd259, %fd258, %p194;
$L__BB6_20:
	add.s32 	%r680, %r654, 1792;
	ld.global.f64 	%fd273, [%rd3+6144];
	setp.gt.f64 	%p195, %fd273, %fd259;
	@%p195 bra 	$L__BB6_22;
	setp.eq.f64 	%p196, %fd259, %fd273;
	setp.lt.s32 	%p197, %r680, %r663;
	and.pred  	%p198, %p196, %p197;
	selp.b32 	%r680, %r680, %r663, %p198;
	selp.f64 	%fd273, %fd273, %fd259, %p198;
$L__BB6_22:
	add.s32 	%r655, %r655, 2048;
	add.s32 	%r654, %r654, 2048;
	add.s32 	%r653, %r653, 8;
	setp.ne.s32 	%p199, %r653, 0;
	@%p199 bra 	$L__BB6_6;
	add.s32 	%r666, %r655, -1024;
$L__BB6_24:
	setp.eq.s32 	%p200, %r16, 0;
	@%p200 bra 	$L__BB6_45;
	setp.lt.u32 	%p201, %r16, 4;
	@%p201 bra 	$L__BB6_35;
	add.s32 	%r54, %r13, %r666;
	mul.wide.s32 	%rd33, %r54, 8;
	add.s64 	%rd4, %rd1, %rd33;
	ld.global.f64 	%fd263, [%rd4];
	setp.gt.f64 	%p202, %fd263, %fd273;
	mov.u32 	%r668, %r54;
	@%p202 bra 	$L__BB6_28;
	setp.eq.f64 	%p203, %fd273, %fd263;
	setp.lt.s32 	%p204, %r54, %r680;
	and.pred  	%p205, %p203, %p204;
	selp.b32 	%r668, %r54, %r680, %p205;
	selp.f64 	%fd263, %fd263, %fd273, %p205;
$L__BB6_28:
	add.s32 	%r669, %r54, 256;
	ld.global.f64 	%fd264, [%rd4+2048];
	setp.gt.f64 	%p206, %fd264, %fd263;
	@%p206 bra 	$L__BB6_30;
	setp.eq.f64 	%p207, %fd263, %fd264;
	setp.lt.s32 	%p208, %r669, %r668;
	and.pred  	%p209, %p207, %p208;
	selp.b32 	%r669, %r669, %r668, %p209;
	selp.f64 	%fd264, %fd264, %fd263, %p209;
$L__BB6_30:
	add.s32 	%r670, %r54, 512;
	ld.global.f64 	%fd265, [%rd4+4096];
	setp.gt.f64 	%p210, %fd265, %fd264;
	@%p210 bra 	$L__BB6_32;
	setp.eq.f64 	%p211, %fd264, %fd265;
	setp.lt.s32 	%p212, %r670, %r669;
	and.pred  	%p213, %p211, %p212;
	selp.b32 	%r670, %r670, %r669, %p213;
	selp.f64 	%fd265, %fd265, %fd264, %p213;
$L__BB6_32:
	add.s32 	%r680, %r54, 768;
	ld.global.f64 	%fd273, [%rd4+6144];
	setp.gt.f64 	%p214, %fd273, %fd265;
	@%p214 bra 	$L__BB6_34;
	setp.eq.f64 	%p215, %fd265, %fd273;
	setp.lt.s32 	%p216, %r680, %r670;
	and.pred  	%p217, %p215, %p216;
	selp.b32 	%r680, %r680, %r670, %p217;
	selp.f64 	%fd273, %fd273, %fd265, %p217;
$L__BB6_34:
	add.s32 	%r666, %r666, 1024;
$L__BB6_35:
	and.b32  	%r396, %r15, 3;
	setp.eq.s32 	%p218, %r396, 0;
	@%p218 bra 	$L__BB6_45;
	setp.eq.s32 	%p219, %r396, 1;
	mov.u32 	%r679, %r680;
	mov.f64 	%fd272, %fd273;
	@%p219 bra 	$L__BB6_42;
	add.s32 	%r70, %r13, %r666;
	mul.wide.s32 	%rd34, %r70, 8;
	add.s64 	%rd5, %rd1, %rd34;
	ld.global.f64 	%fd269, [%rd5];
	setp.gt.f64 	%p220, %fd269, %fd273;
	mov.u32 	%r675, %r70;
	@%p220 bra 	$L__BB6_39;
	setp.eq.f64 	%p221, %fd273, %fd269;
	setp.lt.s32 	%p222, %r70, %r680;
	and.pred  	%p223, %p221, %p222;
	selp.b32 	%r675, %r70, %r680, %p223;
	selp.f64 	%fd269, %fd269, %fd273, %p223;
$L__BB6_39:
	add.s32 	%r680, %r70, 256;
	ld.global.f64 	%fd273, [%rd5+2048];
	setp.gt.f64 	%p224, %fd273, %fd269;
	@%p224 bra 	$L__BB6_41;
	setp.eq.f64 	%p225, %fd269, %fd273;
	setp.lt.s32 	%p226, %r680, %r675;
	and.pred  	%p227, %p225, %p226;
	selp.b32 	%r680, %r680, %r675, %p227;
	selp.f64 	%fd273, %fd273, %fd269, %p227;
$L__BB6_41:
	add.s32 	%r666, %r666, 512;
	mov.u32 	%r679, %r680;
	mov.f64 	%fd272, %fd273;
$L__BB6_42:
	and.b32  	%r397, %r14, 256;
	setp.ne.s32 	%p228, %r397, 0;
	@%p228 bra 	$L__BB6_45;
	add.s32 	%r680, %r13, %r666;
	mul.wide.s32 	%rd35, %r680, 8;
	add.s64 	%rd36, %rd1, %rd35;
	ld.global.f64 	%fd273, [%rd36];
	setp.gt.f64 	%p229, %fd273, %fd272;
	@%p229 bra 	$L__BB6_45;
	setp.eq.f64 	%p230, %fd272, %fd273;
	setp.lt.s32 	%p231, %r680, %r679;
	and.pred  	%p232, %p230, %p231;
	selp.b32 	%r680, %r680, %r679, %p232;
	selp.f64 	%fd273, %fd273, %fd272, %p232;
$L__BB6_45:
	setp.lt.s32 	%p233, %r7, 256;
	@%p233 bra 	$L__BB6_67;
	// begin inline asm
	mov.u32 %r523, %laneid;
	// end inline asm
	mov.b32 	%r541, 1;
	mov.b32 	%r542, 31;
	mov.b32 	%r543, -1;
	// begin inline asm
	shfl.sync.down.b32 %r524, %r680, %r541, %r542, %r543;
	// end inline asm
	// begin inline asm
	shfl.sync.down.b32 %r529, %r530, %r541, %r542, %r543;
	// end inline asm
	mov.b64 	%rd47, %fd273;
	mov.b64 	{%r535, %r540}, %rd47;
	// begin inline asm
	shfl.sync.down.b32 %r534, %r535, %r541, %r542, %r543;
	// end inline asm
	// begin inline asm
	shfl.sync.down.b32 %r539, %r540, %r541, %r542, %r543;
	// end inline asm
	mov.b64 	%rd48, {%r534, %r539};
	mov.b64 	%fd55, %rd48;
	setp.gt.s32 	%p304, %r523, 30;
	mov.f64 	%fd274, %fd273;
	mov.u32 	%r681, %r680;
	@%p304 bra 	$L__BB6_49;
	setp.lt.f64 	%p305, %fd273, %fd55;
	mov.f64 	%fd274, %fd55;
	mov.u32 	%r681, %r524;
	@%p305 bra 	$L__BB6_49;
	setp.eq.f64 	%p306, %fd273, %fd55;
	setp.lt.s32 	%p307, %r524, %r680;
	and.pred  	%p308, %p306, %p307;
	selp.f64 	%fd274, %fd55, %fd273, %p308;
	selp.b32 	%r681, %r524, %r680, %p308;
$L__BB6_49:
	mov.b32 	%r561, 2;
	mov.b32 	%r562, 31;
	mov.b32 	%r563, -1;
	// begin inline asm
	shfl.sync.down.b32 %r544, %r681, %r561, %r562, %r563;
	// end inline asm
	// begin inline asm
	shfl.sync.down.b32 %r549, %r550, %r561, %r562, %r563;
	// end inline asm
	mov.b64 	%rd49, %fd274;
	mov.b64 	{%r555, %r560}, %rd49;
	// begin inline asm
	shfl.sync.down.b32 %r554, %r555, %r561, %r562, %r563;
	// end inline asm
	// begin inline asm
	shfl.sync.down.b32 %r559, %r560, %r561, %r562, %r563;
	// end inline asm
	mov.b64 	%rd50, {%r554, %r559};
	mov.b64 	%fd58, %rd50;
	setp.gt.s32 	%p309, %r523, 29;
	mov.u32 	%r682, %r681;
	mov.f64 	%fd275, %fd274;
	@%p309 bra 	$L__BB6_52;
	setp.lt.f64 	%p310, %fd274, %fd58;
	mov.u32 	%r682, %r544;
	mov.f64 	%fd275, %fd58;
	@%p310 bra 	$L__BB6_52;
	setp.eq.f64 	%p311, %fd274, %fd58;
	setp.lt.s32 	%p312, %r544, %r681;
	and.pred  	%p313, %p311, %p312;
	selp.b32 	%r682, %r544, %r681, %p313;
	selp.f64 	%fd275, %fd58, %fd274, %p313;
$L__BB6_52:
	mov.b32 	%r581, 4;
	mov.b32 	%r582, 31;
	mov.b32 	%r583, -1;
	// begin inline asm
	shfl.sync.down.b32 %r564, %r682, %r581, %r582, %r583;
	// end inline asm
	// begin inline asm
	shfl.sync.down.b32 %r569, %r570, %r581, %r582, %r583;
	// end inline asm
	mov.b64 	%rd51, %fd275;
	mov.b64 	{%r575, %r580}, %rd51;
	// begin inline asm
	shfl.sync.down.b32 %r574, %r575, %r581, %r582, %r583;
	// end inline asm
	// begin inline asm
	shfl.sync.down.b32 %r579, %r580, %r581, %r582, %r583;
	// end inline asm
	mov.b64 	%rd52, {%r574, %r579};
	mov.b64 	%fd61, %rd52;
	setp.gt.s32 	%p314, %r523, 27;
	mov.u32 	%r683, %r682;
	mov.f64 	%fd276, %fd275;
	@%p314 bra 	$L__BB6_55;
	setp.lt.f64 	%p315, %fd275, %fd61;
	mov.u32 	%r683, %r564;
	mov.f64 	%fd276, %fd61;
	@%p315 bra 	$L__BB6_55;
	setp.eq.f64 	%p316, %fd275, %fd61;
	setp.lt.s32 	%p317, %r564, %r682;
	and.pred  	%p318, %p316, %p317;
	selp.b32 	%r683, %r564, %r682, %p318;
	selp.f64 	%fd276, %fd61, %fd275, %p318;
$L__BB6_55:
	mov.b32 	%r601, 8;
	mov.b32 	%r602, 31;
	mov.b32 	%r603, -1;
	// begin inline asm
	shfl.sync.down.b32 %r584, %r683, %r601, %r602, %r603;
	// end inline asm
	// begin inline asm
	shfl.sync.down.b32 %r589, %r590, %r601, %r602, %r603;
	// end inline asm
	mov.b64 	%rd53, %fd276;
	mov.b64 	{%r595, %r600}, %rd53;
	// begin inline asm
	shfl.sync.down.b32 %r594, %r595, %r601, %r602, %r603;
	// end inline asm
	// begin inline asm
	shfl.sync.down.b32 %r599, %r600, %r601, %r602, %r603;
	// end inline asm
	mov.b64 	%rd54, {%r594, %r599};
	mov.b64 	%fd64, %rd54;
	setp.gt.s32 	%p319, %r523, 23;
	mov.u32 	%r738, %r683;
	mov.f64 	%fd324, %fd276;
	@%p319 bra 	$L__BB6_58;
	setp.lt.f64 	%p320, %fd276, %fd64;
	mov.u32 	%r738, %r584;
	mov.f64 	%fd324, %fd64;
	@%p320 bra 	$L__BB6_58;
	setp.eq.f64 	%p321, %fd276, %fd64;
	setp.lt.s32 	%p322, %r584, %r683;
	and.pred  	%p323, %p321, %p322;
	selp.b32 	%r738, %r584, %r683, %p323;
	selp.f64 	%fd324, %fd64, %fd276, %p323;
$L__BB6_58:
	mov.b32 	%r621, 16;
	mov.b32 	%r622, 31;
	mov.b32 	%r623, -1;
	// begin inline asm
	shfl.sync.down.b32 %r685, %r738, %r621, %r622, %r623;
	// end inline asm
	// begin inline asm
	shfl.sync.down.b32 %r609, %r610, %r621, %r622, %r623;
	// end inline asm
	mov.b64 	%rd55, %fd324;
	mov.b64 	{%r615, %r620}, %rd55;
	// begin inline asm
	shfl.sync.down.b32 %r614, %r615, %r621, %r622, %r623;
	// end inline asm
	// begin inline asm
	shfl.sync.down.b32 %r619, %r620, %r621, %r622, %r623;
	// end inline asm
	mov.b64 	%rd56, {%r614, %r619};
	mov.b64 	%fd278, %rd56;
	setp.gt.s32 	%p324, %r523, 15;
	@%p324 bra 	$L__BB6_63;
	setp.lt.f64 	%p325, %fd324, %fd278;
	@%p325 bra 	$L__BB6_61;
	setp.eq.f64 	%p326, %fd324, %fd278;
	setp.lt.s32 	%p327, %r685, %r738;
	and.pred  	%p328, %p326, %p327;
	selp.b32 	%r685, %r685, %r738, %p328;
	selp.f64 	%fd278, %fd278, %fd324, %p328;
$L__BB6_61:
	setp.ne.s32 	%p329, %r523, 0;
	mov.f64 	%fd324, %fd278;
	mov.u32 	%r738, %r685;
	@%p329 bra 	$L__BB6_63;
	shr.u32 	%r624, %r8, 1;
	and.b32  	%r625, %r624, 496;
	mov.u32 	%r626, _ZZN3cub18CUB_300001_SM_10006detail6reduce18DeviceReduceKernelINS2_10policy_hubINS0_12KeyValuePairIidEEiNS0_6ArgMaxEE10Policy1000ENS0_21ArgIndexInputIteratorIPdidEEiS7_S6_N4cuda3std3__410__identityEEEvT0_PT3_T1_NS0_13GridEvenShareISK_EET2_T4_E12temp_storage;
	add.s32 	%r627, %r626, %r625;
	st.shared.u32 	[%r627+8], %r685;
	st.shared.f64 	[%r627+16], %fd278;
$L__BB6_63:
	bar.sync 	0;
	setp.ne.s32 	%p330, %r8, 0;
	@%p330 bra 	$L__BB6_181;
	ld.shared.u32 	%r687, [_ZZN3cub18CUB_300001_SM_10006detail6reduce18DeviceReduceKernelINS2_10policy_hubINS0_12KeyValuePairIidEEiNS0_6ArgMaxEE10Policy1000ENS0_21ArgIndexInputIteratorIPdidEEiS7_S6_N4cuda3std3__410__identityEEEvT0_PT3_T1_NS0_13GridEvenShareISK_EET2_T4_E12temp_storage+24];
	ld.shared.f64 	%fd280, [_ZZN3cub18CUB_300001_SM_10006detail6reduce18DeviceReduceKernelINS2_10policy_hubINS0_12KeyValuePairIidEEiNS0_6ArgMaxEE10Policy1000ENS0_21ArgIndexInputIteratorIPdidEEiS7_S6_N4cuda3std3__410__identityEEEvT0_PT3_T1_NS0_13GridEvenShareISK_EET2_T4_E12temp_storage+32];
	setp.gt.f64 	%p331, %fd280, %fd324;
	@%p331 bra 	$L__BB6_66;
	setp.eq.f64 	%p332, %fd324, %fd280;
	setp.lt.s32 	%p333, %r687, %r738;
	and.pred  	%p334, %p332, %p333;
	selp.b32 	%r687, %r687, %r738, %p334;
	selp.f64 	%fd280, %fd280, %fd324, %p334;
$L__BB6_66:
	ld.shared.u32 	%r628, [_ZZN3cub18CUB_300001_SM_10006detail6reduce18DeviceReduceKernelINS2_10policy_hubINS0_12KeyValuePairIidEEiNS0_6ArgMaxEE10Policy1000ENS0_21ArgIndexInputIteratorIPdidEEiS7_S6_N4cuda3std3__410__identityEEEvT0_PT3_T1_NS0_13GridEvenShareISK_EET2_T4_E12temp_storage+40];
	ld.shared.f64 	%fd229, [_ZZN3cub18CUB_300001_SM_10006detail6reduce18DeviceReduceKernelINS2_10policy_hubINS0_12KeyValuePairIidEEiNS0_6ArgMaxEE10Policy1000ENS0_21ArgIndexInputIteratorIPdidEEiS7_S6_N4cuda3std3__410__identityEEEvT0_PT3_T1_NS0_13GridEvenShareISK_EET2_T4_E12temp_storage+48];
	setp.gt.f64 	%p335, %fd229, %fd280;
	setp.eq.f64 	%p336, %fd280, %fd229;
	setp.lt.s32 	%p337, %r628, %r687;
	and.pred  	%p338, %p336, %p337;
	or.pred  	%p339, %p335, %p338;
	selp.b32 	%r630, %r628, %r687, %p339;
	selp.f64 	%fd231, %fd229, %fd280, %p339;
	ld.shared.u32 	%r632, [_ZZN3cub18CUB_300001_SM_10006detail6reduce18DeviceReduceKernelINS2_10policy_hubINS0_12KeyValuePairIidEEiNS0_6ArgMaxEE10Policy1000ENS0_21ArgIndexInputIteratorIPdidEEiS7_S6_N4cuda3std3__410__identityEEEvT0_PT3_T1_NS0_13GridEvenShareISK_EET2_T4_E12temp_storage+56];
	ld.shared.f64 	%fd233, [_ZZN3cub18CUB_300001_SM_10006detail6reduce18DeviceReduceKernelINS2_10policy_hubINS0_12KeyValuePairIidEEiNS0_6ArgMaxEE10Policy1000ENS0_21ArgIndexInputIteratorIPdidEEiS7_S6_N4cuda3std3__410__identityEEEvT0_PT3_T1_NS0_13GridEvenShareISK_EET2_T4_E12temp_storage+64];
	setp.gt.f64 	%p340, %fd233, %fd231;
	setp.eq.f64 	%p341, %fd231, %fd233;
	setp.lt.s32 	%p342, %r632, %r630;
	and.pred  	%p343, %p341, %p342;
	or.pred  	%p344, %p340, %p343;
	selp.b32 	%r634, %r632, %r630, %p344;
	selp.f64 	%fd235, %fd233, %fd231, %p344;
	ld.shared.u32 	%r636, [_ZZN3cub18CUB_300001_SM_10006detail6reduce18DeviceReduceKernelINS2_10policy_hubINS0_12KeyValuePairIidEEiNS0_6ArgMaxEE10Policy1000ENS0_21ArgIndexInputIteratorIPdidEEiS7_S6_N4cuda3std3__410__identityEEEvT0_PT3_T1_NS0_13GridEvenShareISK_EET2_T4_E12temp_storage+72];
	ld.shared.f64 	%fd237, [_ZZN3cub18CUB_300001_SM_10006detail6reduce18DeviceReduceKernelINS2_10policy_hubINS0_12KeyValuePairIidEEiNS0_6ArgMaxEE10Policy1000ENS0_21ArgIndexInputIteratorIPdidEEiS7_S6_N4cuda3std3__410__identityEEEvT0_PT3_T1_NS0_13GridEvenShareISK_EET2_T4_E12temp_storage+80];
	setp.gt.f64 	%p345, %fd237, %fd235;
	setp.eq.f64 	%p346, %fd235, %fd237;
	setp.lt.s32 	%p347, %r636, %r634;
	and.pred  	%p348, %p346, %p347;
	or.pred  	%p349, %p345, %p348;
	selp.b32 	%r638, %r636, %r634, %p349;
	selp.f64 	%fd239, %fd237, %fd235, %p349;
	ld.shared.u32 	%r640, [_ZZN3cub18CUB_300001_SM_10006detail6reduce18DeviceReduceKernelINS2_10policy_hubINS0_12KeyValuePairIidEEiNS0_6ArgMaxEE10Policy1000ENS0_21ArgIndexInputIteratorIPdidEEiS7_S6_N4cuda3std3__410__identityEEEvT0_PT3_T1_NS0_13GridEvenShareISK_EET2_T4_E12temp_storage+88];
	ld.shared.f64 	%fd241, [_ZZN3cub18CUB_300001_SM_10006detail6reduce18DeviceReduceKernelINS2_10policy_hubINS0_12KeyValuePairIidEEiNS0_6ArgMaxEE10Policy1000ENS0_21ArgIndexInputIteratorIPdidEEiS7_S6_N4cuda3std3__410__identityEEEvT0_PT3_T1_NS0_13GridEvenShareISK_EET2_T4_E12temp_storage+96];
	setp.gt.f64 	%p350, %fd241, %fd239;
	setp.eq.f64 	%p351, %fd239, %fd241;
	setp.lt.s32 	%p352, %r640, %r638;
	and.pred  	%p353, %p351, %p352;
	or.pred  	%p354, %p350, %p353;
	selp.b32 	%r642, %r640, %r638, %p354;
	selp.f64 	%fd243, %fd241, %fd239, %p354;
	ld.shared.u32 	%r644, [_ZZN3cub18CUB_300001_SM_10006detail6reduce18DeviceReduceKernelINS2_10policy_hubINS0_12KeyValuePairIidEEiNS0_6ArgMaxEE10Policy1000ENS0_21ArgIndexInputIteratorIPdidEEiS7_S6_N4cuda3std3__410__identityEEEvT0_PT3_T1_NS0_13GridEvenShareISK_EET2_T4_E12temp_storage+104];
	ld.shared.f64 	%fd245, [_ZZN3cub18CUB_300001_SM_10006detail6reduce18DeviceReduceKernelINS2_10policy_hubINS0_12KeyValuePairIidEEiNS0_6ArgMaxEE10Policy1000ENS0_21ArgIndexInputIteratorIPdidEEiS7_S6_N4cuda3std3__410__identityEEEvT0_PT3_T1_NS0_13GridEvenShareISK_EET2_T4_E12temp_storage+112];
	setp.gt.f64 	%p355, %fd245, %fd243;
	setp.eq.f64 	%p356, %fd243, %fd245;
	setp.lt.s32 	%p357, %r644, %r642;
	and.pred  	%p358, %p356, %p357;
	or.pred  	%p359, %p355, %p358;
	selp.b32 	%r646, %r644, %r642, %p359;
	selp.f64 	%fd247, %fd245, %fd243, %p359;
	ld.shared.u32 	%r648, [_ZZN3cub18CUB_300001_SM_10006detail6reduce18DeviceReduceKernelINS2_10policy_hubINS0_12KeyValuePairIidEEiNS0_6ArgMaxEE10Policy1000ENS0_21ArgIndexInputIteratorIPdidEEiS7_S6_N4cuda3std3__410__identityEEEvT0_PT3_T1_NS0_13GridEvenShareISK_EET2_T4_E12temp_storage+120];
	ld.shared.f64 	%fd249, [_ZZN3cub18CUB_300001_SM_10006detail6reduce18DeviceReduceKernelINS2_10policy_hubINS0_12KeyValuePairIidEEiNS0_6ArgMaxEE10Policy1000ENS0_21ArgIndexInputIteratorIPdidEEiS7_S6_N4cuda3std3__410__identityEEEvT0_PT3_T1_NS0_13GridEvenShareISK_EET2_T4_E12temp_storage+128];
	setp.gt.f64 	%p360, %fd249, %fd247;
	setp.eq.f64 	%p361, %fd247, %fd249;
	setp.lt.s32 	%p362, %r648, %r646;
	and.pred  	%p363, %p361, %p362;
	or.pred  	%p364, %p360, %p363;
	selp.b32 	%r738, %r648, %r646, %p364;
	selp.f64 	%fd324, %fd249, %fd247, %p364;
	bra.uni 	$L__BB6_181;
$L__BB6_67:
	// begin inline asm
	mov.u32 %r398, %laneid;
	// end inline asm
	and.b32  	%r419, %r8, 992;
	add.s32 	%r420, %r419, 32;
	setp.gt.s32 	%p234, %r420, %r7;
	not.b32 	%r421, %r419;
	add.s32 	%r422, %r7, %r421;
	selp.b32 	%r417, %r422, 31, %p234;
	mov.b32 	%r416, 1;
	mov.b32 	%r418, -1;
	// begin inline asm
	shfl.sync.down.b32 %r399, %r680, %r416, %r417, %r418;
	// end inline asm
	// begin inline asm
	shfl.sync.down.b32 %r404, %r405, %r416, %r417, %r418;
	// end inline asm
	mov.b64 	%rd37, %fd273;
	mov.b64 	{%r410, %r415}, %rd37;
	// begin inline asm
	shfl.sync.down.b32 %r409, %r410, %r416, %r417, %r418;
	// end inline asm
	// begin inline asm
	shfl.sync.down.b32 %r414, %r415, %r416, %r417, %r418;
	// end inline asm
	mov.b64 	%rd38, {%r409, %r414};
	mov.b64 	%fd75, %rd38;
	setp.ge.s32 	%p235, %r398, %r417;
	mov.u32 	%r688, %r680;
	mov.f64 	%fd281, %fd273;
	@%p235 bra 	$L__BB6_70;
	setp.lt.f64 	%p236, %fd273, %fd75;
	mov.u32 	%r688, %r399;
	mov.f64 	%fd281, %fd75;
	@%p236 bra 	$L__BB6_70;
	setp.eq.f64 	%p237, %fd273, %fd75;
	setp.lt.s32 	%p238, %r399, %r680;
	and.pred  	%p239, %p237, %p238;
	selp.b32 	%r688, %r399, %r680, %p239;
	selp.f64 	%fd281, %fd75, %fd273, %p239;
$L__BB6_70:
	mov.b32 	%r440, 2;
	mov.b32 	%r442, -1;
	// begin inline asm
	shfl.sync.down.b32 %r423, %r688, %r440, %r417, %r442;
	// end inline asm
	// begin inline asm
	shfl.sync.down.b32 %r428, %r429, %r440, %r417, %r442;
	// end inline asm
	mov.b64 	%rd39, %fd281;
	mov.b64 	{%r434, %r439}, %rd39;
	// begin inline asm
	shfl.sync.down.b32 %r433, %r434, %r440, %r417, %r442;
	// end inline asm
	// begin inline asm
	shfl.sync.down.b32 %r438, %r439, %r440, %r417, %r442;
	// end inline asm
	mov.b64 	%rd40, {%r433, %r438};
	mov.b64 	%fd78, %rd40;
	add.s32 	%r443, %r398, 2;
	setp.gt.s32 	%p240, %r443, %r417;
	mov.u32 	%r689, %r688;
	mov.f64 	%fd282, %fd281;
	@%p240 bra 	$L__BB6_73;
	setp.lt.f64 	%p241, %fd281, %fd78;
	mov.u32 	%r689, %r423;
	mov.f64 	%fd282, %fd78;
	@%p241 bra 	$L__BB6_73;
	setp.eq.f64 	%p242, %fd281, %fd78;
	setp.lt.s32 	%p243, %r423, %r688;
	and.pred  	%p244, %p242, %p243;
	selp.b32 	%r689, %r423, %r688, %p244;
	selp.f64 	%fd282, %fd78, %fd281, %p244;
$L__BB6_73:
	mov.b32 	%r461, 4;
	mov.b32 	%r463, -1;
	// begin inline asm
	shfl.sync.down.b32 %r444, %r689, %r461, %r417, %r463;
	// end inline asm
	// begin inline asm
	shfl.sync.down.b32 %r449, %r450, %r461, %r417, %r463;
	// end inline asm
	mov.b64 	%rd41, %fd282;
	mov.b64 	{%r455, %r460}, %rd41;
	// begin inline asm
	shfl.sync.down.b32 %r454, %r455, %r461, %r417, %r463;
	// end inline asm
	// begin inline asm
	shfl.sync.down.b32 %r459, %r460, %r461, %r417, %r463;
	// end inline asm
	mov.b64 	%rd42, {%r454, %r459};
	mov.b64 	%fd81, %rd42;
	add.s32 	%r464, %r398, 4;
	setp.gt.s32 	%p245, %r464, %r417;
	mov.u32 	%r690, %r689;
	mov.f64 	%fd283, %fd282;
	@%p245 bra 	$L__BB6_76;
	setp.lt.f64 	%p246, %fd282, %fd81;
	mov.u32 	%r690, %r444;
	mov.f64 	%fd283, %fd81;
	@%p246 bra 	$L__BB6_76;
	setp.eq.f64 	%p247, %fd282, %fd81;
	setp.lt.s32 	%p248, %r444, %r689;
	and.pred  	%p249, %p247, %p248;
	selp.b32 	%r690, %r444, %r689, %p249;
	selp.f64 	%fd283, %fd81, %fd282, %p249;
$L__BB6_76:
	mov.b32 	%r482, 8;
	mov.b32 	%r484, -1;
	// begin inline asm
	shfl.sync.down.b32 %r465, %r690, %r482, %r417, %r484;
	// end inline asm
	// begin inline asm
	shfl.sync.down.b32 %r470, %r471, %r482, %r417, %r484;
	// end inline asm
	mov.b64 	%rd43, %fd283;
	mov.b64 	{%r476, %r481}, %rd43;
	// begin inline asm
	shfl.sync.down.b32 %r475, %r476, %r482, %r417, %r484;
	// end inline asm
	// begin inline asm
	shfl.sync.down.b32 %r480, %r481, %r482, %r417, %r484;
	// end inline asm
	mov.b64 	%rd44, {%r475, %r480};
	mov.b64 	%fd84, %rd44;
	add.s32 	%r485, %r398, 8;
	setp.gt.s32 	%p250, %r485, %r417;
	mov.u32 	%r691, %r690;
	mov.f64 	%fd284, %fd283;
	@%p250 bra 	$L__BB6_79;
	setp.lt.f64 	%p251, %fd283, %fd84;
	mov.u32 	%r691, %r465;
	mov.f64 	%fd284, %fd84;
	@%p251 bra 	$L__BB6_79;
	setp.eq.f64 	%p252, %fd283, %fd84;
	setp.lt.s32 	%p253, %r465, %r690;
	and.pred  	%p254, %p252, %p253;
	selp.b32 	%r691, %r465, %r690, %p254;
	selp.f64 	%fd284, %fd84, %fd283, %p254;
$L__BB6_79:
	mov.b32 	%r503, 16;
	mov.b32 	%r505, -1;
	// begin inline asm
	shfl.sync.down.b32 %r486, %r691, %r503, %r417, %r505;
	// end inline asm
	// begin inline asm
	shfl.sync.down.b32 %r491, %r492, %r503, %r417, %r505;
	// end inline asm
	mov.b64 	%rd45, %fd284;
	mov.b64 	{%r497, %r502}, %rd45;
	// begin inline asm
	shfl.sync.down.b32 %r496, %r497, %r503, %r417, %r505;
	// end inline asm
	// begin inline asm
	shfl.sync.down.b32 %r501, %r502, %r503, %r417, %r505;
	// end inline asm
	mov.b64 	%rd46, {%r496, %r501};
	mov.b64 	%fd87, %rd46;
	add.s32 	%r506, %r398, 16;
	setp.gt.s32 	%p255, %r506, %r417;
	mov.u32 	%r738, %r691;
	mov.f64 	%fd324, %fd284;
	@%p255 bra 	$L__BB6_82;
	setp.lt.f64 	%p256, %fd284, %fd87;
	mov.u32 	%r738, %r486;
	mov.f64 	%fd324, %fd87;
	@%p256 bra 	$L__BB6_82;
	setp.eq.f64 	%p257, %fd284, %fd87;
	setp.lt.s32 	%p258, %r486, %r691;
	and.pred  	%p259, %p257, %p258;
	selp.b32 	%r738, %r486, %r691, %p259;
	selp.f64 	%fd324, %fd87, %fd284, %p259;
$L__BB6_82:
	setp.ne.s32 	%p260, %r398, 0;
	@%p260 bra 	$L__BB6_84;
	shr.u32 	%r507, %r8, 1;
	and.b32  	%r508, %r507, 496;
	mov.u32 	%r509, _ZZN3cub18CUB_300001_SM_10006detail6reduce18DeviceReduceKernelINS2_10policy_hubINS0_12KeyValuePairIidEEiNS0_6ArgMaxEE10Policy1000ENS0_21ArgIndexInputIteratorIPdidEEiS7_S6_N4cuda3std3__410__identityEEEvT0_PT3_T1_NS0_13GridEvenShareISK_EET2_T4_E12temp_storage;
	add.s32 	%r510, %r509, %r508;
	st.shared.u32 	[%r510+8], %r738;
	st.shared.f64 	[%r510+16], %fd324;
$L__BB6_84:
	bar.sync 	0;
	setp.ne.s32 	%p261, %r8, 0;
	setp.lt.s32 	%p262, %r7, 33;
	or.pred  	%p263, %p261, %p262;
	@%p263 bra 	$L__BB6_181;
	ld.shared.u32 	%r693, [_ZZN3cub18CUB_300001_SM_10006detail6reduce18DeviceReduceKernelINS2_10policy_hubINS0_12KeyValuePairIidEEiNS0_6ArgMaxEE10Policy1000ENS0_21ArgIndexInputIteratorIPdidEEiS7_S6_N4cuda3std3__410__identityEEEvT0_PT3_T1_NS0_13GridEvenShareISK_EET2_T4_E12temp_storage+24];
	ld.shared.f64 	%fd286, [_ZZN3cub18CUB_300001_SM_10006detail6reduce18DeviceReduceKernelINS2_10policy_hubINS0_12KeyValuePairIidEEiNS0_6ArgMaxEE10Policy1000ENS0_21ArgIndexInputIteratorIPdidEEiS7_S6_N4cuda3std3__410__identityEEEvT0_PT3_T1_NS0_13GridEvenShareISK_EET2_T4_E12temp_storage+32];
	setp.gt.f64 	%p264, %fd286, %fd324;
	@%p264 bra 	$L__BB6_87;
	setp.eq.f64 	%p265, %fd324, %fd286;
	setp.lt.s32 	%p266, %r693, %r738;
	and.pred  	%p267, %p265, %p266;
	selp.b32 	%r693, %r693, %r738, %p267;
	selp.f64 	%fd286, %fd286, %fd324, %p267;
$L__BB6_87:
	setp.lt.u32 	%p268, %r7, 65;
	mov.u32 	%r738, %r693;
	mov.f64 	%fd324, %fd286;
	@%p268 bra 	$L__BB6_181;
	ld.shared.u32 	%r511, [_ZZN3cub18CUB_300001_SM_10006detail6reduce18DeviceReduceKernelINS2_10policy_hubINS0_12KeyValuePairIidEEiNS0_6ArgMaxEE10Policy1000ENS0_21ArgIndexInputIteratorIPdidEEiS7_S6_N4cuda3std3__410__identityEEEvT0_PT3_T1_NS0_13GridEvenShareISK_EET2_T4_E12temp_storage+40];
	ld.shared.f64 	%fd217, [_ZZN3cub18CUB_300001_SM_10006detail6reduce18DeviceReduceKernelINS2_10policy_hubINS0_12KeyValuePairIidEEiNS0_6ArgMaxEE10Policy1000ENS0_21ArgIndexInputIteratorIPdidEEiS7_S6_N4cuda3std3__410__identityEEEvT0_PT3_T1_NS0_13GridEvenShareISK_EET2_T4_E12temp_storage+48];
	setp.gt.f64 	%p269, %fd217, %fd286;
	setp.eq.f64 	%p270, %fd286, %fd217;
	setp.lt.s32 	%p271, %r511, %r693;
	and.pred  	%p272, %p270, %p271;
	or.pred  	%p273, %p269, %p272;
	selp.b32 	%r738, %r511, %r693, %p273;
	selp.f64 	%fd324, %fd217, %fd286, %p273;
	setp.lt.u32 	%p274, %r7, 97;
	@%p274 bra 	$L__BB6_181;
	ld.shared.u32 	%r513, [_ZZN3cub18CUB_300001_SM_10006detail6reduce18DeviceReduceKernelINS2_10policy_hubINS0_12KeyValuePairIidEEiNS0_6ArgMaxEE10Policy1000ENS0_21ArgIndexInputIteratorIPdidEEiS7_S6_N4cuda3std3__410__identityEEEvT0_PT3_T1_NS0_13GridEvenShareISK_EET2_T4_E12temp_storage+56];
	ld.shared.f64 	%fd219, [_ZZN3cub18CUB_300001_SM_10006detail6reduce18DeviceReduceKernelINS2_10policy_hubINS0_12KeyValuePairIidEEiNS0_6ArgMaxEE10Policy1000ENS0_21ArgIndexInputIteratorIPdidEEiS7_S6_N4cuda3std3__410__identityEEEvT0_PT3_T1_NS0_13GridEvenShareISK_EET2_T4_E12temp_storage+64];
	setp.gt.f64 	%p275, %fd219, %fd324;
	setp.eq.f64 	%p276, %fd324, %fd219;
	setp.lt.s32 	%p277, %r513, %r738;
	and.pred  	%p278, %p276, %p277;
	or.pred  	%p279, %p275, %p278;
	selp.b32 	%r738, %r513, %r738, %p279;
	selp.f64 	%fd324, %fd219, %fd324, %p279;
	setp.lt.u32 	%p280, %r7, 129;
	@%p280 bra 	$L__BB6_181;
	ld.shared.u32 	%r515, [_ZZN3cub18CUB_300001_SM_10006detail6reduce18DeviceReduceKernelINS2_10policy_hubINS0_12KeyValuePairIidEEiNS0_6ArgMaxEE10Policy1000ENS0_21ArgIndexInputIteratorIPdidEEiS7_S6_N4cuda3std3__410__identityEEEvT0_PT3_T1_NS0_13GridEvenShareISK_EET2_T4_E12temp_storage+72];
	ld.shared.f64 	%fd221, [_ZZN3cub18CUB_300001_SM_10006detail6reduce18DeviceReduceKernelINS2_10policy_hubINS0_12KeyValuePairIidEEiNS0_6ArgMaxEE10Policy1000ENS0_21ArgIndexInputIteratorIPdidEEiS7_S6_N4cuda3std3__410__identityEEEvT0_PT3_T1_NS0_13GridEvenShareISK_EET2_T4_E12temp_storage+80];
	setp.gt.f64 	%p281, %fd221, %fd324;
	setp.eq.f64 	%p282, %fd324, %fd221;
	setp.lt.s32 	%p283, %r515, %r738;
	and.pred  	%p284, %p282, %p283;
	or.pred  	%p285, %p281, %p284;
	selp.b32 	%r738, %r515, %r738, %p285;
	selp.f64 	%fd324, %fd221, %fd324, %p285;
	setp.lt.u32 	%p286, %r7, 161;
	@%p286 bra 	$L__BB6_181;
	ld.shared.u32 	%r517, [_ZZN3cub18CUB_300001_SM_10006detail6reduce18DeviceReduceKernelINS2_10policy_hubINS0_12KeyValuePairIidEEiNS0_6ArgMaxEE10Policy1000ENS0_21ArgIndexInputIteratorIPdidEEiS7_S6_N4cuda3std3__410__identityEEEvT0_PT3_T1_NS0_13GridEvenShareISK_EET2_T4_E12temp_storage+88];
	ld.shared.f64 	%fd223, [_ZZN3cub18CUB_300001_SM_10006detail6reduce18DeviceReduceKernelINS2_10policy_hubINS0_12KeyValuePairIidEEiNS0_6ArgMaxEE10Policy1000ENS0_21ArgIndexInputIteratorIPdidEEiS7_S6_N4cuda3std3__410__identityEEEvT0_PT3_T1_NS0_13GridEvenShareISK_EET2_T4_E12temp_storage+96];
	setp.gt.f64 	%p287, %fd223, %fd324;
	setp.eq.f64 	%p288, %fd324, %fd223;
	setp.lt.s32 	%p289, %r517, %r738;
	and.pred  	%p290, %p288, %p289;
	or.pred  	%p291, %p287, %p290;
	selp.b32 	%r738, %r517, %r738, %p291;
	selp.f64 	%fd324, %fd223, %fd324, %p291;
	setp.lt.u32 	%p292, %r7, 193;
	@%p292 bra 	$L__BB6_181;
	ld.shared.u32 	%r519, [_ZZN3cub18CUB_300001_SM_10006detail6reduce18DeviceReduceKernelINS2_10policy_hubINS0_12KeyValuePairIidEEiNS0_6ArgMaxEE10Policy1000ENS0_21ArgIndexInputIteratorIPdidEEiS7_S6_N4cuda3std3__410__identityEEEvT0_PT3_T1_NS0_13GridEvenShareISK_EET2_T4_E12temp_storage+104];
	ld.shared.f64 	%fd225, [_ZZN3cub18CUB_300001_SM_10006detail6reduce18DeviceReduceKernelINS2_10policy_hubINS0_12KeyValuePairIidEEiNS0_6ArgMaxEE10Policy1000ENS0_21ArgIndexInputIteratorIPdidEEiS7_S6_N4cuda3std3__410__identityEEEvT0_PT3_T1_NS0_13GridEvenShareISK_EET2_T4_E12temp_storage+112];
	setp.gt.f64 	%p293, %fd225, %fd324;
	setp.eq.f64 	%p294, %fd324, %fd225;
	setp.lt.s32 	%p295, %r519, %r738;
	and.pred  	%p296, %p294, %p295;
	or.pred  	%p297, %p293, %p296;
	selp.b32 	%r738, %r519, %r738, %p297;
	selp.f64 	%fd324, %fd225, %fd324, %p297;
	setp.lt.u32 	%p298, %r7, 225;
	@%p298 bra 	$L__BB6_181;
	ld.shared.u32 	%r521, [_ZZN3cub18CUB_300001_SM_10006detail6reduce18DeviceReduceKernelINS2_10policy_hubINS0_12KeyValuePairIidEEiNS0_6ArgMaxEE10Policy1000ENS0_21ArgIndexInputIteratorIPdidEEiS7_S6_N4cuda3std3__410__identityEEEvT0_PT3_T1_NS0_13GridEvenShareISK_EET2_T4_E12temp_storage+120];
	ld.shared.f64 	%fd227, [_ZZN3cub18CUB_300001_SM_10006detail6reduce18DeviceReduceKernelINS2_10policy_hubINS0_12KeyValuePairIidEEiNS0_6ArgMaxEE10Policy1000ENS0_21ArgIndexInputIteratorIPdidEEiS7_S6_N4cuda3std3__410__identityEEEvT0_PT3_T1_NS0_13GridEvenShareISK_EET2_T4_E12temp_storage+128];
	setp.gt.f64 	%p299, %fd227, %fd324;
	setp.eq.f64 	%p300, %fd324, %fd227;
	setp.lt.s32 	%p301, %r521, %r738;
	and.pred  	%p302, %p300, %p301;
	or.pred  	%p303, %p299, %p302;
	selp.b32 	%r738, %r521, %r738, %p303;
	selp.f64 	%fd324, %fd227, %fd324, %p303;
	bra.uni 	$L__BB6_181;
$L__BB6_94:
	mov.u32 	%r130, %tid.x;
	add.s32 	%r241, %r6, %r130;
	add.s32 	%r730, %r241, %r3;
	mul.wide.s32 	%rd11, %r730, 8;
	add.s64 	%rd12, %rd1, %rd11;
	ld.global.f64 	%fd316, [%rd12];
	ld.global.f64 	%fd100, [%rd12+2048];
	add.s32 	%r132, %r730, 512;
	ld.global.f64 	%fd101, [%rd12+4096];
	add.s32 	%r133, %r730, 768;
	ld.global.f64 	%fd102, [%rd12+6144];
	setp.gt.f64 	%p2, %fd100, %fd316;
	@%p2 bra 	$L__BB6_96;
	setp.neu.f64 	%p3, %fd316, %fd100;
	setp.lt.s32 	%p4, %r730, 2147483392;
	or.pred  	%p5, %p3, %p4;
	@%p5 bra 	$L__BB6_97;
$L__BB6_96:
	add.s32 	%r730, %r730, 256;
	mov.f64 	%fd316, %fd100;
$L__BB6_97:
	setp.gt.f64 	%p6, %fd101, %fd316;
	@%p6 bra 	$L__BB6_99;
	setp.neu.f64 	%p7, %fd316, %fd101;
	setp.ge.s32 	%p8, %r132, %r730;
	or.pred  	%p9, %p7, %p8;
	@%p9 bra 	$L__BB6_100;
$L__BB6_99:
	mov.u32 	%r730, %r132;
	mov.f64 	%fd316, %fd101;
$L__BB6_100:
	setp.gt.f64 	%p10, %fd102, %fd316;
	@%p10 bra 	$L__BB6_102;
	setp.neu.f64 	%p11, %fd316, %fd102;
	setp.ge.s32 	%p12, %r133, %r730;
	or.pred  	%p13, %p11, %p12;
	@%p13 bra 	$L__BB6_103;
$L__BB6_102:
	mov.u32 	%r730, %r133;
	mov.f64 	%fd316, %fd102;
$L__BB6_103:
	setp.lt.s32 	%p14, %r7, %r5;
	@%p14 bra 	$L__BB6_160;
	add.s32 	%r138, %r1, -1024;
	add.s32 	%r139, %r3, %r130;
	mov.b32 	%r697, 0;
	mov.u32 	%r699, %r6;
$L__BB6_105:
	add.s32 	%r699, %r699, %r5;
	setp.gt.s32 	%p15, %r699, %r138;
	@%p15 bra 	$L__BB6_119;
	add.s32 	%r144, %r139, %r699;
	mul.wide.s32 	%rd13, %r144, 8;
	add.s64 	%rd14, %rd1, %rd13;
	ld.global.f64 	%fd107, [%rd14];
	add.s32 	%r145, %r144, 256;
	ld.global.f64 	%fd108, [%rd14+2048];
	add.s32 	%r146, %r144, 512;
	ld.global.f64 	%fd109, [%rd14+4096];
	add.s32 	%r147, %r144, 768;
	ld.global.f64 	%fd110, [%rd14+6144];
	setp.gt.f64 	%p16, %fd107, %fd316;
	@%p16 bra 	$L__BB6_108;
	setp.neu.f64 	%p17, %fd316, %fd107;
	setp.ge.s32 	%p18, %r144, %r730;
	or.pred  	%p19, %p17, %p18;
	@%p19 bra 	$L__BB6_109;
$L__BB6_108:
	mov.u32 	%r730, %r144;
	mov.f64 	%fd316, %fd107;
$L__BB6_109:
	setp.gt.f64 	%p20, %fd108, %fd316;
	@%p20 bra 	$L__BB6_111;
	setp.neu.f64 	%p21, %fd316, %fd108;
	setp.ge.s32 	%p22, %r145, %r730;
	or.pred  	%p23, %p21, %p22;
	@%p23 bra 	$L__BB6_112;
$L__BB6_111:
	mov.u32 	%r730, %r145;
	mov.f64 	%fd316, %fd108;
$L__BB6_112:
	setp.gt.f64 	%p24, %fd109, %fd316;
	@%p24 bra 	$L__BB6_114;
	setp.neu.f64 	%p25, %fd316, %fd109;
	setp.ge.s32 	%p26, %r146, %r730;
	or.pred  	%p27, %p25, %p26;
	@%p27 bra 	$L__BB6_115;
$L__BB6_114:
	mov.u32 	%r730, %r146;
	mov.f64 	%fd316, %fd109;
$L__BB6_115:
	setp.gt.f64 	%p28, %fd110, %fd316;
	@%p28 bra 	$L__BB6_117;
	setp.neu.f64 	%p29, %fd316, %fd110;
	setp.ge.s32 	%p30, %r147, %r730;
	or.pred  	%p31, %p29, %p30;
	@%p31 bra 	$L__BB6_118;
$L__BB6_117:
	mov.u32 	%r730, %r147;
	mov.f64 	%fd316, %fd110;
$L__BB6_118:
	sub.s32 	%r243, %r1, %r699;
	setp.lt.s32 	%p32, %r243, %r5;
	add.s32 	%r697, %r697, 1;
	@%p32 bra 	$L__BB6_160;
	bra.uni 	$L__BB6_105;
$L__BB6_119:
	setp.le.s32 	%p33, %r1, %r699;
	sub.s32 	%r244, %r1, %r699;
	setp.ge.s32 	%p34, %r130, %r244;
	or.pred  	%p35, %p33, %p34;
	@%p35 bra 	$L__BB6_160;
	add.s32 	%r153, %r699, %r3;
	not.b32 	%r247, %r130;
	add.s32 	%r154, %r1, %r247;
	add.s32 	%r248, %r5, %r6;
	sub.s32 	%r249, %r154, %r248;
	mul.lo.s32 	%r250, %r2, %r697;
	shl.b32 	%r251, %r250, 10;
	sub.s32 	%r252, %r249, %r251;
	shr.u32 	%r253, %r252, 8;
	add.s32 	%r155, %r253, 1;
	and.b32  	%r156, %r155, 7;
	setp.lt.u32 	%p36, %r252, 1792;
	mov.u32 	%r716, %r130;
	@%p36 bra 	$L__BB6_139;
	and.b32  	%r157, %r155, 33554424;
	mov.b32 	%r706, 0;
	mov.u32 	%r716, %r130;
$L__BB6_122:
	.pragma "nounroll";
	add.s32 	%r161, %r153, %r716;
	mul.wide.s32 	%rd15, %r161, 8;
	add.s64 	%rd6, %rd1, %rd15;
	ld.global.f64 	%fd296, [%rd6];
	setp.gt.f64 	%p37, %fd296, %fd316;
	mov.u32 	%r707, %r161;
	@%p37 bra 	$L__BB6_124;
	setp.eq.f64 	%p38, %fd316, %fd296;
	setp.lt.s32 	%p39, %r161, %r730;
	and.pred  	%p40, %p38, %p39;
	selp.b32 	%r707, %r161, %r730, %p40;
	selp.f64 	%fd296, %fd296, %fd316, %p40;
$L__BB6_124:
	add.s32 	%r708, %r161, 256;
	ld.global.f64 	%fd297, [%rd6+2048];
	setp.gt.f64 	%p41, %fd297, %fd296;
	@%p41 bra 	$L__BB6_126;
	setp.eq.f64 	%p42, %fd296, %fd297;
	setp.lt.s32 	%p43, %r708, %r707;
	and.pred  	%p44, %p42, %p43;
	selp.b32 	%r708, %r708, %r707, %p44;
	selp.f64 	%fd297, %fd297, %fd296, %p44;
$L__BB6_126:
	add.s32 	%r709, %r161, 512;
	ld.global.f64 	%fd298, [%rd6+4096];
	setp.gt.f64 	%p45, %fd298, %fd297;
	@%p45 bra 	$L__BB6_128;
	setp.eq.f64 	%p46, %fd297, %fd298;
	setp.lt.s32 	%p47, %r709, %r708;
	and.pred  	%p48, %p46, %p47;
	selp.b32 	%r709, %r709, %r708, %p48;
	selp.f64 	%fd298, %fd298, %fd297, %p48;
$L__BB6_128:
	add.s32 	%r710, %r161, 768;
	ld.global.f64 	%fd299, [%rd6+6144];
	setp.gt.f64 	%p49, %fd299, %fd298;
	@%p49 bra 	$L__BB6_130;
	setp.eq.f64 	%p50, %fd298, %fd299;
	setp.lt.s32 	%p51, %r710, %r709;
	and.pred  	%p52, %p50, %p51;
	selp.b32 	%r710, %r710, %r709, %p52;
	selp.f64 	%fd299, %fd299, %fd298, %p52;
$L__BB6_130:
	add.s32 	%r711, %r161, 1024;
	ld.global.f64 	%fd300, [%rd6+8192];
	setp.gt.f64 	%p53, %fd300, %fd299;
	@%p53 bra 	$L__BB6_132;
	setp.eq.f64 	%p54, %fd299, %fd300;
	setp.lt.s32 	%p55, %r711, %r710;
	and.pred  	%p56, %p54, %p55;
	selp.b32 	%r711, %r711, %r710, %p56;
	selp.f64 	%fd300, %fd300, %fd299, %p56;
$L__BB6_132:
	add.s32 	%r712, %r161, 1280;
	ld.global.f64 	%fd301, [%rd6+10240];
	setp.gt.f64 	%p57, %fd301, %fd300;
	@%p57 bra 	$L__BB6_134;
	setp.eq.f64 	%p58, %fd300, %fd301;
	setp.lt.s32 	%p59, %r712, %r711;
	and.pred  	%p60, %p58, %p59;
	selp.b32 	%r712, %r712, %r711, %p60;
	selp.f64 	%fd301, %fd301, %fd300, %p60;
$L__BB6_134:
	add.s32 	%r713, %r161, 1536;
	ld.global.f64 	%fd302, [%rd6+12288];
	setp.gt.f64 	%p61, %fd302, %fd301;
	@%p61 bra 	$L__BB6_136;
	setp.eq.f64 	%p62, %fd301, %fd302;
	setp.lt.s32 	%p63, %r713, %r712;
	and.pred  	%p64, %p62, %p63;
	selp.b32 	%r713, %r713, %r712, %p64;
	selp.f64 	%fd302, %fd302, %fd301, %p64;
$L__BB6_136:
	add.s32 	%r730, %r161, 1792;
	ld.global.f64 	%fd316, [%rd6+14336];
	setp.gt.f64 	%p65, %fd316, %fd302;
	@%p65 bra 	$L__BB6_138;
	setp.eq.f64 	%p66, %fd302, %fd316;
	setp.lt.s32 	%p67, %r730, %r713;
	and.pred  	%p68, %p66, %p67;
	selp.b32 	%r730, %r730, %r713, %p68;
	selp.f64 	%fd316, %fd316, %fd302, %p68;
$L__BB6_138:
	add.s32 	%r716, %r716, 2048;
	add.s32 	%r706, %r706, 8;
	setp.ne.s32 	%p69, %r706, %r157;
	@%p69 bra 	$L__BB6_122;
$L__BB6_139:
	setp.eq.s32 	%p70, %r156, 0;
	@%p70 bra 	$L__BB6_160;
	setp.lt.u32 	%p71, %r156, 4;
	@%p71 bra 	$L__BB6_150;
	add.s32 	%r190, %r153, %r716;
	mul.wide.s32 	%rd16, %r190, 8;
	add.s64 	%rd7, %rd1, %rd16;
	ld.global.f64 	%fd306, [%rd7];
	setp.gt.f64 	%p72, %fd306, %fd316;
	mov.u32 	%r718, %r190;
	@%p72 bra 	$L__BB6_143;
	setp.eq.f64 	%p73, %fd316, %fd306;
	setp.lt.s32 	%p74, %r190, %r730;
	and.pred  	%p75, %p73, %p74;
	selp.b32 	%r718, %r190, %r730, %p75;
	selp.f64 	%fd306, %fd306, %fd316, %p75;
$L__BB6_143:
	add.s32 	%r719, %r190, 256;
	ld.global.f64 	%fd307, [%rd7+2048];
	setp.gt.f64 	%p76, %fd307, %fd306;
	@%p76 bra 	$L__BB6_145;
	setp.eq.f64 	%p77, %fd306, %fd307;
	setp.lt.s32 	%p78, %r719, %r718;
	and.pred  	%p79, %p77, %p78;
	selp.b32 	%r719, %r719, %r718, %p79;
	selp.f64 	%fd307, %fd307, %fd306, %p79;
$L__BB6_145:
	add.s32 	%r720, %r190, 512;
	ld.global.f64 	%fd308, [%rd7+4096];
	setp.gt.f64 	%p80, %fd308, %fd307;
	@%p80 bra 	$L__BB6_147;
	setp.eq.f64 	%p81, %fd307, %fd308;
	setp.lt.s32 	%p82, %r720, %r719;
	and.pred  	%p83, %p81, %p82;
	selp.b32 	%r720, %r720, %r719, %p83;
	selp.f64 	%fd308, %fd308, %fd307, %p83;
$L__BB6_147:
	add.s32 	%r730, %r190, 768;
	ld.global.f64 	%fd316, [%rd7+6144];
	setp.gt.f64 	%p84, %fd316, %fd308;
	@%p84 bra 	$L__BB6_149;
	setp.eq.f64 	%p85, %fd308, %fd316;
	setp.lt.s32 	%p86, %r730, %r720;
	and.pred  	%p87, %p85, %p86;
	selp.b32 	%r730, %r730, %r720, %p87;
	selp.f64 	%fd316, %fd316, %fd308, %p87;
$L__BB6_149:
	add.s32 	%r716, %r716, 1024;
$L__BB6_150:
	and.b32  	%r257, %r155, 3;
	setp.eq.s32 	%p88, %r257, 0;
	@%p88 bra 	$L__BB6_160;
	setp.eq.s32 	%p89, %r257, 1;
	mov.u32 	%r729, %r730;
	mov.f64 	%fd315, %fd316;
	@%p89 bra 	$L__BB6_157;
	add.s32 	%r206, %r153, %r716;
	mul.wide.s32 	%rd17, %r206, 8;
	add.s64 	%rd8, %rd1, %rd17;
	ld.global.f64 	%fd312, [%rd8];
	setp.gt.f64 	%p90, %fd312, %fd316;
	mov.u32 	%r725, %r206;
	@%p90 bra 	$L__BB6_154;
	setp.eq.f64 	%p91, %fd316, %fd312;
	setp.lt.s32 	%p92, %r206, %r730;
	and.pred  	%p93, %p91, %p92;
	selp.b32 	%r725, %r206, %r730, %p93;
	selp.f64 	%fd312, %fd312, %fd316, %p93;
$L__BB6_154:
	add.s32 	%r730, %r206, 256;
	ld.global.f64 	%fd316, [%rd8+2048];
	setp.gt.f64 	%p94, %fd316, %fd312;
	@%p94 bra 	$L__BB6_156;
	setp.eq.f64 	%p95, %fd312, %fd316;
	setp.lt.s32 	%p96, %r730, %r725;
	and.pred  	%p97, %p95, %p96;
	selp.b32 	%r730, %r730, %r725, %p97;
	selp.f64 	%fd316, %fd316, %fd312, %p97;
$L__BB6_156:
	add.s32 	%r716, %r716, 512;
	mov.u32 	%r729, %r730;
	mov.f64 	%fd315, %fd316;
$L__BB6_157:
	and.b32  	%r258, %r154, 256;
	setp.ne.s32 	%p98, %r258, 0;
	@%p98 bra 	$L__BB6_160;
	add.s32 	%r730, %r153, %r716;
	mul.wide.s32 	%rd18, %r730, 8;
	add.s64 	%rd19, %rd1, %rd18;
	ld.global.f64 	%fd316, [%rd19];
	setp.gt.f64 	%p99, %fd316, %fd315;
	@%p99 bra 	$L__BB6_160;
	setp.eq.f64 	%p100, %fd315, %fd316;
	setp.lt.s32 	%p101, %r730, %r729;
	and.pred  	%p102, %p100, %p101;
	selp.b32 	%r730, %r730, %r729, %p102;
	selp.f64 	%fd316, %fd316, %fd315, %p102;
$L__BB6_160:
	// begin inline asm
	mov.u32 %r259, %laneid;
	// end inline asm
	mov.b32 	%r277, 1;
	mov.b32 	%r278, 31;
	mov.b32 	%r279, -1;
	// begin inline asm
	shfl.sync.down.b32 %r260, %r730, %r277, %r278, %r279;
	// end inline asm
	// begin inline asm
	shfl.sync.down.b32 %r265, %r266, %r277, %r278, %r279;
	// end inline asm
	mov.b64 	%rd20, %fd316;
	mov.b64 	{%r271, %r276}, %rd20;
	// begin inline asm
	shfl.sync.down.b32 %r270, %r271, %r277, %r278, %r279;
	// end inline asm
	// begin inline asm
	shfl.sync.down.b32 %r275, %r276, %r277, %r278, %r279;
	// end inline asm
	mov.b64 	%rd21, {%r270, %r275};
	mov.b64 	%fd167, %rd21;
	setp.gt.s32 	%p103, %r259, 30;
	mov.u32 	%r731, %r730;
	mov.f64 	%fd317, %fd316;
	@%p103 bra 	$L__BB6_163;
	setp.lt.f64 	%p104, %fd316, %fd167;
	mov.u32 	%r731, %r260;
	mov.f64 	%fd317, %fd167;
	@%p104 bra 	$L__BB6_163;
	setp.eq.f64 	%p105, %fd316, %fd167;
	setp.lt.s32 	%p106, %r260, %r730;
	and.pred  	%p107, %p105, %p106;
	selp.b32 	%r731, %r260, %r730, %p107;
	selp.f64 	%fd317, %fd167, %fd316, %p107;
$L__BB6_163:
	mov.b32 	%r297, 2;
	mov.b32 	%r298, 31;
	mov.b32 	%r299, -1;
	// begin inline asm
	shfl.sync.down.b32 %r280, %r731, %r297, %r298, %r299;
	// end inline asm
	// begin inline asm
	shfl.sync.down.b32 %r285, %r286, %r297, %r298, %r299;
	// end inline asm
	mov.b64 	%rd22, %fd317;
	mov.b64 	{%r291, %r296}, %rd22;
	// begin inline asm
	shfl.sync.down.b32 %r290, %r291, %r297, %r298, %r299;
	// end inline asm
	// begin inline asm
	shfl.sync.down.b32 %r295, %r296, %r297, %r298, %r299;
	// end inline asm
	mov.b64 	%rd23, {%r290, %r295};
	mov.b64 	%fd170, %rd23;
	setp.gt.s32 	%p108, %r259, 29;
	mov.u32 	%r732, %r731;
	mov.f64 	%fd318, %fd317;
	@%p108 bra 	$L__BB6_166;
	setp.lt.f64 	%p109, %fd317, %fd170;
	mov.u32 	%r732, %r280;
	mov.f64 	%fd318, %fd170;
	@%p109 bra 	$L__BB6_166;
	setp.eq.f64 	%p110, %fd317, %fd170;
	setp.lt.s32 	%p111, %r280, %r731;
	and.pred  	%p112, %p110, %p111;
	selp.b32 	%r732, %r280, %r731, %p112;
	selp.f64 	%fd318, %fd170, %fd317, %p112;
$L__BB6_166:
	mov.b32 	%r317, 4;
	mov.b32 	%r318, 31;
	mov.b32 	%r319, -1;
	// begin inline asm
	shfl.sync.down.b32 %r300, %r732, %r317, %r318, %r319;
	// end inline asm
	// begin inline asm
	shfl.sync.down.b32 %r305, %r306, %r317, %r318, %r319;
	// end inline asm
	mov.b64 	%rd24, %fd318;
	mov.b64 	{%r311, %r316}, %rd24;
	// begin inline asm
	shfl.sync.down.b32 %r310, %r311, %r317, %r318, %r319;
	// end inline asm
	// begin inline asm
	shfl.sync.down.b32 %r315, %r316, %r317, %r318, %r319;
	// end inline asm
	mov.b64 	%rd25, {%r310, %r315};
	mov.b64 	%fd173, %rd25;
	setp.gt.s32 	%p113, %r259, 27;
	mov.u32 	%r733, %r732;
	mov.f64 	%fd319, %fd318;
	@%p113 bra 	$L__BB6_169;
	setp.lt.f64 	%p114, %fd318, %fd173;
	mov.u32 	%r733, %r300;
	mov.f64 	%fd319, %fd173;
	@%p114 bra 	$L__BB6_169;
	setp.eq.f64 	%p115, %fd318, %fd173;
	setp.lt.s32 	%p116, %r300, %r732;
	and.pred  	%p117, %p115, %p116;
	selp.b32 	%r733, %r300, %r732, %p117;
	selp.f64 	%fd319, %fd173, %fd318, %p117;
$L__BB6_169:
	mov.b32 	%r337, 8;
	mov.b32 	%r338, 31;
	mov.b32 	%r339, -1;
	// begin inline asm
	shfl.sync.down.b32 %r320, %r733, %r337, %r338, %r339;
	// end inline asm
	// begin inline asm
	shfl.sync.down.b32 %r325, %r326, %r337, %r338, %r339;
	// end inline asm
	mov.b64 	%rd26, %fd319;
	mov.b64 	{%r331, %r336}, %rd26;
	// begin inline asm
	shfl.sync.down.b32 %r330, %r331, %r337, %r338, %r339;
	// end inline asm
	// begin inline asm
	shfl.sync.down.b32 %r335, %r336, %r337, %r338, %r339;
	// end inline asm
	mov.b64 	%rd27, {%r330, %r335};
	mov.b64 	%fd176, %rd27;
	setp.gt.s32 	%p118, %r259, 23;
	mov.u32 	%r738, %r733;
	mov.f64 	%fd324, %fd319;
	@%p118 bra 	$L__BB6_172;
	setp.lt.f64 	%p119, %fd319, %fd176;
	mov.u32 	%r738, %r320;
	mov.f64 	%fd324, %fd176;
	@%p119 bra 	$L__BB6_172;
	setp.eq.f64 	%p120, %fd319, %fd176;
	setp.lt.s32 	%p121, %r320, %r733;
	and.pred  	%p122, %p120, %p121;
	selp.b32 	%r738, %r320, %r733, %p122;
	selp.f64 	%fd324, %fd176, %fd319, %p122;
$L__BB6_172:
	mov.b32 	%r357, 16;
	mov.b32 	%r358, 31;
	mov.b32 	%r359, -1;
	// begin inline asm
	shfl.sync.down.b32 %r735, %r738, %r357, %r358, %r359;
	// end inline asm
	// begin inline asm
	shfl.sync.down.b32 %r345, %r346, %r357, %r358, %r359;
	// end inline asm
	mov.b64 	%rd28, %fd324;
	mov.b64 	{%r351, %r356}, %rd28;
	// begin inline asm
	shfl.sync.down.b32 %r350, %r351, %r357, %r358, %r359;
	// end inline asm
	// begin inline asm
	shfl.sync.down.b32 %r355, %r356, %r357, %r358, %r359;
	// end inline asm
	mov.b64 	%rd29, {%r350, %r355};
	mov.b64 	%fd321, %rd29;
	setp.gt.s32 	%p123, %r259, 15;
	@%p123 bra 	$L__BB6_177;
	setp.lt.f64 	%p124, %fd324, %fd321;
	@%p124 bra 	$L__BB6_175;
	setp.eq.f64 	%p125, %fd324, %fd321;
	setp.lt.s32 	%p126, %r735, %r738;
	and.pred  	%p127, %p125, %p126;
	selp.b32 	%r735, %r735, %r738, %p127;
	selp.f64 	%fd321, %fd321, %fd324, %p127;
$L__BB6_175:
	setp.ne.s32 	%p128, %r259, 0;
	mov.f64 	%fd324, %fd321;
	mov.u32 	%r738, %r735;
	@%p128 bra 	$L__BB6_177;
	shr.u32 	%r360, %r130, 1;
	and.b32  	%r361, %r360, 496;
	mov.u32 	%r362, _ZZN3cub18CUB_300001_SM_10006detail6reduce18DeviceReduceKernelINS2_10policy_hubINS0_12KeyValuePairIidEEiNS0_6ArgMaxEE10Policy1000ENS0_21ArgIndexInputIteratorIPdidEEiS7_S6_N4cuda3std3__410__identityEEEvT0_PT3_T1_NS0_13GridEvenShareISK_EET2_T4_E12temp_storage;
	add.s32 	%r363, %r362, %r361;
	st.shared.u32 	[%r363+8], %r735;
	st.shared.f64 	[%r363+16], %fd321;
$L__BB6_177:
	bar.sync 	0;
	setp.ne.s32 	%p129, %r130, 0;
	@%p129 bra 	$L__BB6_181;
	ld.shared.u32 	%r737, [_ZZN3cub18CUB_300001_SM_10006detail6reduce18DeviceReduceKernelINS2_10policy_hubINS0_12KeyValuePairIidEEiNS0_6ArgMaxEE10Policy1000ENS0_21ArgIndexInputIteratorIPdidEEiS7_S6_N4cuda3std3__410__identityEEEvT0_PT3_T1_NS0_13GridEvenShareISK_EET2_T4_E12temp_storage+24];
	ld.shared.f64 	%fd323, [_ZZN3cub18CUB_300001_SM_10006detail6reduce18DeviceReduceKernelINS2_10policy_hubINS0_12KeyValuePairIidEEiNS0_6ArgMaxEE10Policy1000ENS0_21ArgIndexInputIteratorIPdidEEiS7_S6_N4cuda3std3__410__identityEEEvT0_PT3_T1_NS0_13GridEvenShareISK_EET2_T4_E12temp_storage+32];
	setp.gt.f64 	%p130, %fd323, %fd324;
	@%p130 bra 	$L__BB6_180;
	setp.eq.f64 	%p131, %fd324, %fd323;
	setp.lt.s32 	%p132, %r737, %r738;
	and.pred  	%p133, %p131, %p132;
	selp.b32 	%r737, %r737, %r738, %p133;
	selp.f64 	%fd323, %fd323, %fd324, %p133;
$L__BB6_180:
	ld.shared.u32 	%r364, [_ZZN3cub18CUB_300001_SM_10006detail6reduce18DeviceReduceKernelINS2_10policy_hubINS0_12KeyValuePairIidEEiNS0_6ArgMaxEE10Policy1000ENS0_21ArgIndexInputIteratorIPdidEEiS7_S6_N4cuda3std3__410__identityEEEvT0_PT3_T1_NS0_13GridEvenShareISK_EET2_T4_E12temp_storage+40];
	ld.shared.f64 	%fd191, [_ZZN3cub18CUB_300001_SM_10006detail6reduce18DeviceReduceKernelINS2_10policy_hubINS0_12KeyValuePairIidEEiNS0_6ArgMaxEE10Policy1000ENS0_21ArgIndexInputIteratorIPdidEEiS7_S6_N4cuda3std3__410__identityEEEvT0_PT3_T1_NS0_13GridEvenShareISK_EET2_T4_E12temp_storage+48];
	setp.gt.f64 	%p134, %fd191, %fd323;
	setp.eq.f64 	%p135, %fd323, %fd191;
	setp.lt.s32 	%p136, %r364, %r737;
	and.pred  	%p137, %p135, %p136;
	or.pred  	%p138, %p134, %p137;
	selp.b32 	%r366, %r364, %r737, %p138;
	selp.f64 	%fd193, %fd191, %fd323, %p138;
	ld.shared.u32 	%r368, [_ZZN3cub18CUB_300001_SM_10006detail6reduce18DeviceReduceKernelINS2_10policy_hubINS0_12KeyValuePairIidEEiNS0_6ArgMaxEE10Policy1000ENS0_21ArgIndexInputIteratorIPdidEEiS7_S6_N4cuda3std3__410__identityEEEvT0_PT3_T1_NS0_13GridEvenShareISK_EET2_T4_E12temp_storage+56];
	ld.shared.f64 	%fd195, [_ZZN3cub18CUB_300001_SM_10006detail6reduce18DeviceReduceKernelINS2_10policy_hubINS0_12KeyValuePairIidEEiNS0_6ArgMaxEE10Policy1000ENS0_21ArgIndexInputIteratorIPdidEEiS7_S6_N4cuda3std3__410__identityEEEvT0_PT3_T1_NS0_13GridEvenShareISK_EET2_T4_E12temp_storage+64];
	setp.gt.f64 	%p139, %fd195, %fd193;
	setp.eq.f64 	%p140, %fd193, %fd195;
	setp.lt.s32 	%p141, %r368, %r366;
	and.pred  	%p142, %p140, %p141;
	or.pred  	%p143, %p139, %p142;
	selp.b32 	%r370, %r368, %r366, %p143;
	selp.f64 	%fd197, %fd195, %fd193, %p143;
	ld.shared.u32 	%r372, [_ZZN3cub18CUB_300001_SM_10006detail6reduce18DeviceReduceKernelINS2_10policy_hubINS0_12KeyValuePairIidEEiNS0_6ArgMaxEE10Policy1000ENS0_21ArgIndexInputIteratorIPdidEEiS7_S6_N4cuda3std3__410__identityEEEvT0_PT3_T1_NS0_13GridEvenShareISK_EET2_T4_E12temp_storage+72];
	ld.shared.f64 	%fd199, [_ZZN3cub18CUB_300001_SM_10006detail6reduce18DeviceReduceKernelINS2_10policy_hubINS0_12KeyValuePairIidEEiNS0_6ArgMaxEE10Policy1000ENS0_21ArgIndexInputIteratorIPdidEEiS7_S6_N4cuda3std3__410__identityEEEvT0_PT3_T1_NS0_13GridEvenShareISK_EET2_T4_E12temp_storage+80];
	setp.gt.f64 	%p144, %fd199, %fd197;
	setp.eq.f64 	%p145, %fd197, %fd199;
	setp.lt.s32 	%p146, %r372, %r370;
	and.pred  	%p147, %p145, %p146;
	or.pred  	%p148, %p144, %p147;
	selp.b32 	%r374, %r372, %r370, %p148;
	selp.f64 	%fd201, %fd199, %fd197, %p148;
	ld.shared.u32 	%r376, [_ZZN3cub18CUB_300001_SM_10006detail6reduce18DeviceReduceKernelINS2_10policy_hubINS0_12KeyValuePairIidEEiNS0_6ArgMaxEE10Policy1000ENS0_21ArgIndexInputIteratorIPdidEEiS7_S6_N4cuda3std3__410__identityEEEvT0_PT3_T1_NS0_13GridEvenShareISK_EET2_T4_E12temp_storage+88];
	ld.shared.f64 	%fd203, [_ZZN3cub18CUB_300001_SM_10006detail6reduce18DeviceReduceKernelINS2_10policy_hubINS0_12KeyValuePairIidEEiNS0_6ArgMaxEE10Policy1000ENS0_21ArgIndexInputIteratorIPdidEEiS7_S6_N4cuda3std3__410__identityEEEvT0_PT3_T1_NS0_13GridEvenShareISK_EET2_T4_E12temp_storage+96];
	setp.gt.f64 	%p149, %fd203, %fd201;
	setp.eq.f64 	%p150, %fd201, %fd203;
	setp.lt.s32 	%p151, %r376, %r374;
	and.pred  	%p152, %p150, %p151;
	or.pred  	%p153, %p149, %p152;
	selp.b32 	%r378, %r376, %r374, %p153;
	selp.f64 	%fd205, %fd203, %fd201, %p153;
	ld.shared.u32 	%r380, [_ZZN3cub18CUB_300001_SM_10006detail6reduce18DeviceReduceKernelINS2_10policy_hubINS0_12KeyValuePairIidEEiNS0_6ArgMaxEE10Policy1000ENS0_21ArgIndexInputIteratorIPdidEEiS7_S6_N4cuda3std3__410__identityEEEvT0_PT3_T1_NS0_13GridEvenShareISK_EET2_T4_E12temp_storage+104];
	ld.shared.f64 	%fd207, [_ZZN3cub18CUB_300001_SM_10006detail6reduce18DeviceReduceKernelINS2_10policy_hubINS0_12KeyValuePairIidEEiNS0_6ArgMaxEE10Policy1000ENS0_21ArgIndexInputIteratorIPdidEEiS7_S6_N4cuda3std3__410__identityEEEvT0_PT3_T1_NS0_13GridEvenShareISK_EET2_T4_E12temp_storage+112];
	setp.gt.f64 	%p154, %fd207, %fd205;
	setp.eq.f64 	%p155, %fd205, %fd207;
	setp.lt.s32 	%p156, %r380, %r378;
	and.pred  	%p157, %p155, %p156;
	or.pred  	%p158, %p154, %p157;
	selp.b32 	%r382, %r380, %r378, %p158;
	selp.f64 	%fd209, %fd207, %fd205, %p158;
	ld.shared.u32 	%r384, [_ZZN3cub18CUB_300001_SM_10006detail6reduce18DeviceReduceKernelINS2_10policy_hubINS0_12KeyValuePairIidEEiNS0_6ArgMaxEE10Policy1000ENS0_21ArgIndexInputIteratorIPdidEEiS7_S6_N4cuda3std3__410__identityEEEvT0_PT3_T1_NS0_13GridEvenShareISK_EET2_T4_E12temp_storage+120];
	ld.shared.f64 	%fd211, [_ZZN3cub18CUB_300001_SM_10006detail6reduce18DeviceReduceKernelINS2_10policy_hubINS0_12KeyValuePairIidEEiNS0_6ArgMaxEE10Policy1000ENS0_21ArgIndexInputIteratorIPdidEEiS7_S6_N4cuda3std3__410__identityEEEvT0_PT3_T1_NS0_13GridEvenShareISK_EET2_T4_E12temp_storage+128];
	setp.gt.f64 	%p159, %fd211, %fd209;
	setp.eq.f64 	%p160, %fd209, %fd211;
	setp.lt.s32 	%p161, %r384, %r382;
	and.pred  	%p162, %p160, %p161;
	or.pred  	%p163, %p159, %p162;
	selp.b32 	%r738, %r384, %r382, %p163;
	selp.f64 	%fd324, %fd211, %fd209, %p163;
$L__BB6_181:
	mov.u32 	%r650, %tid.x;
	setp.ne.s32 	%p365, %r650, 0;
	@%p365 bra 	$L__BB6_183;
	cvta.to.global.u64 	%rd57, %rd9;
	mul.wide.u32 	%rd58, %r4, 16;
	add.s64 	%rd59, %rd57, %rd58;
	st.global.u32 	[%rd59], %r738;
	st.global.f64 	[%rd59+8], %fd324;
$L__BB6_183:
	ret;

}
	// .globl	_ZN3cub18CUB_300001_SM_10006detail6reduce28DeviceReduceSingleTileKernelINS2_10policy_hubINS0_12KeyValuePairIidEEiNS0_6ArgMaxEE10Policy1000EPS6_SA_iS7_NS2_20empty_problem_init_tIS6_EES6_N4cuda3std3__410__identityEEEvT0_T1_T2_T3_T4_T6_
.visible .entry _ZN3cub18CUB_300001_SM_10006detail6reduce28DeviceReduceSingleTileKernelINS2_10policy_hubINS0_12KeyValuePairIidEEiNS0_6ArgMaxEE10Policy1000EPS6_SA_iS7_NS2_20empty_problem_init_tIS6_EES6_N4cuda3std3__410__identityEEEvT0_T1_T2_T3_T4_T6_(
	.param .u64 .ptr .align 1 _ZN3cub18CUB_300001_SM_10006detail6reduce28DeviceReduceSingleTileKernelINS2_10policy_hubINS0_12KeyValuePairIidEEiNS0_6ArgMaxEE10Policy1000EPS6_SA_iS7_NS2_20empty_problem_init_tIS6_EES6_N4cuda3std3__410__identityEEEvT0_T1_T2_T3_T4_T6__param_0,
	.param .u64 .ptr .align 1 _ZN3cub18CUB_300001_SM_10006detail6reduce28DeviceReduceSingleTileKernelINS2_10policy_hubINS0_12KeyValuePairIidEEiNS0_6ArgMaxEE10Policy1000EPS6_SA_iS7_NS2_20empty_problem_init_tIS6_EES6_N4cuda3std3__410__identityEEEvT0_T1_T2_T3_T4_T6__param_1,
	.param .u32 _ZN3cub18CUB_300001_SM_10006detail6reduce28DeviceReduceSingleTileKernelINS2_10policy_hubINS0_12KeyValuePairIidEEiNS0_6ArgMaxEE10Policy1000EPS6_SA_iS7_NS2_20empty_problem_init_tIS6_EES6_N4cuda3std3__410__identityEEEvT0_T1_T2_T3_T4_T6__param_2,
	.param .align 1 .b8 _ZN3cub18CUB_300001_SM_10006detail6reduce28DeviceReduceSingleTileKernelINS2_10policy_hubINS0_12KeyValuePairIidEEiNS0_6ArgMaxEE10Policy1000EPS6_SA_iS7_NS2_20empty_problem_init_tIS6_EES6_N4cuda3std3__410__identityEEEvT0_T1_T2_T3_T4_T6__param_3[1],
	.param .align 8 .b8 _ZN3cub18CUB_300001_SM_10006detail6reduce28DeviceReduceSingleTileKernelINS2_10policy_hubINS0_12KeyValuePairIidEEiNS0_6ArgMaxEE10Policy1000EPS6_SA_iS7_NS2_20empty_problem_init_tIS6_EES6_N4cuda3std3__410__identityEEEvT0_T1_T2_T3_T4_T6__param_4[16],
	.param .align 1 .b8 _ZN3cub18CUB_300001_SM_10006detail6reduce28DeviceReduceSingleTileKernelINS2_10policy_hubINS0_12KeyValuePairIidEEiNS0_6ArgMaxEE10Policy1000EPS6_SA_iS7_NS2_20empty_problem_init_tIS6_EES6_N4cuda3std3__410__identityEEEvT0_T1_T2_T3_T4_T6__param_5[1]
)
.maxntid 256
.minnctapersm 1
{
	.reg .pred 	%p<281>;
	.reg .b32 	%r<626>;
	.reg .b64 	%rd<133>;
	.reg .b64 	%fd<236>;
	// demoted variable
	.shared .align 8 .b8 _ZZN3cub18CUB_300001_SM_10006detail6reduce28DeviceReduceSingleTileKernelINS2_10policy_hubINS0_12KeyValuePairIidEEiNS0_6ArgMaxEE10Policy1000EPS6_SA_iS7_NS2_20empty_problem_init_tIS6_EES6_N4cuda3std3__410__identityEEEvT0_T1_T2_T3_T4_T6_E12temp_storage[152];
	ld.param.f64 	%fd125, [_ZN3cub18CUB_300001_SM_10006detail6reduce28DeviceReduceSingleTileKernelINS2_10policy_hubINS0_12KeyValuePairIidEEiNS0_6ArgMaxEE10Policy1000EPS6_SA_iS7_NS2_20empty_problem_init_tIS6_EES6_N4cuda3std3__410__identityEEEvT0_T1_T2_T3_T4_T6__param_4+8];
	ld.param.u32 	%r163, [_ZN3cub18CUB_300001_SM_10006detail6reduce28DeviceReduceSingleTileKernelINS2_10policy_hubINS0_12KeyValuePairIidEEiNS0_6ArgMaxEE10Policy1000EPS6_SA_iS7_NS2_20empty_problem_init_tIS6_EES6_N4cuda3std3__410__identityEEEvT0_T1_T2_T3_T4_T6__param_4];
	ld.param.u64 	%rd11, [_ZN3cub18CUB_300001_SM_10006detail6reduce28DeviceReduceSingleTileKernelINS2_10policy_hubINS0_12KeyValuePairIidEEiNS0_6ArgMaxEE10Policy1000EPS6_SA_iS7_NS2_20empty_problem_init_tIS6_EES6_N4cuda3std3__410__identityEEEvT0_T1_T2_T3_T4_T6__param_0];
	ld.param.u64 	%rd12, [_ZN3cub18CUB_300001_SM_10006detail6reduce28DeviceReduceSingleTileKernelINS2_10policy_hubINS0_12KeyValuePairIidEEiNS0_6ArgMaxEE10Policy1000EPS6_SA_iS7_NS2_20empty_problem_init_tIS6_EES6_N4cuda3std3__410__identityEEEvT0_T1_T2_T3_T4_T6__param_1];
	ld.param.u32 	%r162, [_ZN3cub18CUB_300001_SM_10006detail6reduce28DeviceReduceSingleTileKernelINS2_10policy_hubINS0_12KeyValuePairIidEEiNS0_6ArgMaxEE10Policy1000EPS6_SA_iS7_NS2_20empty_problem_init_tIS6_EES6_N4cuda3std3__410__identityEEEvT0_T1_T2_T3_T4_T6__param_2];
	cvta.to.global.u64 	%rd1, %rd12;
	setp.ne.s32 	%p1, %r162, 0;
	@%p1 bra 	$L__BB7_3;
	mov.u32 	%r561, %tid.x;
	setp.ne.s32 	%p280, %r561, 0;
	@%p280 bra 	$L__BB7_137;
	st.global.u32 	[%rd1], %r163;
	st.global.f64 	[%rd1+8], %fd125;
	bra.uni 	$L__BB7_137;
$L__BB7_3:
	setp.gt.s32 	%p2, %r162, 1023;
	@%p2 bra 	$L__BB7_71;
	mov.u32 	%r1, %tid.x;
	setp.ge.s32 	%p121, %r1, %r162;
	mov.u32 	%r568, %r1;
	@%p121 bra 	$L__BB7_6;
	mul.wide.u32 	%rd88, %r1, 16;
	add.s64 	%rd85, %rd11, %rd88;
	// begin inline asm
	ld.global.nc.u64 %rd84, [%rd85];
	// end inline asm
	add.s64 	%rd87, %rd85, 8;
	// begin inline asm
	ld.global.nc.u64 %rd86, [%rd87];
	// end inline asm
	cvt.u32.u64 	%r572, %rd84;
	mov.b64 	%fd190, %rd86;
	add.s32 	%r568, %r1, 256;
$L__BB7_6:
	setp.ge.s32 	%p122, %r568, %r162;
	@%p122 bra 	$L__BB7_22;
	not.b32 	%r303, %r568;
	add.s32 	%r6, %r162, %r303;
	and.b32  	%r304, %r6, 768;
	setp.eq.s32 	%p123, %r304, 768;
	@%p123 bra 	$L__BB7_12;
	mul.wide.u32 	%rd89, %r568, 16;
	add.s64 	%rd131, %rd11, %rd89;
	shr.u32 	%r305, %r6, 8;
	add.s32 	%r306, %r305, 1;
	and.b32  	%r307, %r306, 3;
	neg.s32 	%r564, %r307;
	mov.u32 	%r566, %r572;
	mov.f64 	%fd186, %fd190;
$L__BB7_9:
	.pragma "nounroll";
	// begin inline asm
	ld.global.nc.u64 %rd90, [%rd131];
	// end inline asm
	add.s64 	%rd93, %rd131, 8;
	// begin inline asm
	ld.global.nc.u64 %rd92, [%rd93];
	// end inline asm
	cvt.u32.u64 	%r572, %rd90;
	mov.b64 	%fd190, %rd92;
	setp.lt.f64 	%p124, %fd186, %fd190;
	@%p124 bra 	$L__BB7_11;
	setp.eq.f64 	%p125, %fd186, %fd190;
	setp.lt.s32 	%p126, %r572, %r566;
	and.pred  	%p127, %p125, %p126;
	selp.b32 	%r572, %r572, %r566, %p127;
	selp.f64 	%fd190, %fd190, %fd186, %p127;
$L__BB7_11:
	add.s32 	%r568, %r568, 256;
	add.s64 	%rd131, %rd131, 4096;
	add.s32 	%r564, %r564, 1;
	setp.ne.s32 	%p128, %r564, 0;
	mov.u32 	%r566, %r572;
	mov.f64 	%fd186, %fd190;
	@%p128 bra 	$L__BB7_9;
$L__BB7_12:
	setp.lt.u32 	%p129, %r6, 768;
	@%p129 bra 	$L__BB7_22;
$L__BB7_13:
	mul.wide.s32 	%rd98, %r568, 16;
	add.s64 	%rd95, %rd11, %rd98;
	// begin inline asm
	ld.global.nc.u64 %rd94, [%rd95];
	// end inline asm
	add.s64 	%rd97, %rd95, 8;
	// begin inline asm
	ld.global.nc.u64 %rd96, [%rd97];
	// end inline asm
	cvt.u32.u64 	%r573, %rd94;
	mov.b64 	%fd191, %rd96;
	setp.lt.f64 	%p130, %fd190, %fd191;
	@%p130 bra 	$L__BB7_15;
	setp.eq.f64 	%p131, %fd190, %fd191;
	setp.lt.s32 	%p132, %r573, %r572;
	and.pred  	%p133, %p131, %p132;
	selp.b32 	%r573, %r573, %r572, %p133;
	selp.f64 	%fd191, %fd191, %fd190, %p133;
$L__BB7_15:
	add.s64 	%rd100, %rd95, 4096;
	// begin inline asm
	ld.global.nc.u64 %rd99, [%rd100];
	// end inline asm
	add.s64 	%rd102, %rd95, 4104;
	// begin inline asm
	ld.global.nc.u64 %rd101, [%rd102];
	// end inline asm
	cvt.u32.u64 	%r574, %rd99;
	mov.b64 	%fd192, %rd101;
	setp.lt.f64 	%p134, %fd191, %fd192;
	@%p134 bra 	$L__BB7_17;
	setp.eq.f64 	%p135, %fd191, %fd192;
	setp.lt.s32 	%p136, %r574, %r573;
	and.pred  	%p137, %p135, %p136;
	selp.b32 	%r574, %r574, %r573, %p137;
	selp.f64 	%fd192, %fd192, %fd191, %p137;
$L__BB7_17:
	add.s64 	%rd104, %rd95, 8192;
	// begin inline asm
	ld.global.nc.u64 %rd103, [%rd104];
	// end inline asm
	add.s64 	%rd106, %rd95, 8200;
	// begin inline asm
	ld.global.nc.u64 %rd105, [%rd106];
	// end inline asm
	cvt.u32.u64 	%r575, %rd103;
	mov.b64 	%fd193, %rd105;
	setp.lt.f64 	%p138, %fd192, %fd193;
	@%p138 bra 	$L__BB7_19;
	setp.eq.f64 	%p139, %fd192, %fd193;
	setp.lt.s32 	%p140, %r575, %r574;
	and.pred  	%p141, %p139, %p140;
	selp.b32 	%r575, %r575, %r574, %p141;
	selp.f64 	%fd193, %fd193, %fd192, %p141;
$L__BB7_19:
	add.s64 	%rd108, %rd95, 12288;
	// begin inline asm
	ld.global.nc.u64 %rd107, [%rd108];
	// end inline asm
	add.s64 	%rd110, %rd95, 12296;
	// begin inline asm
	ld.global.nc.u64 %rd109, [%rd110];
	// end inline asm
	cvt.u32.u64 	%r572, %rd107;
	mov.b64 	%fd190, %rd109;
	setp.lt.f64 	%p142, %fd193, %fd190;
	@%p142 bra 	$L__BB7_21;
	setp.eq.f64 	%p143, %fd193, %fd190;
	setp.lt.s32 	%p144, %r572, %r575;
	and.pred  	%p145, %p143, %p144;
	selp.b32 	%r572, %r572, %r575, %p145;
	selp.f64 	%fd190, %fd190, %fd193, %p145;
$L__BB7_21:
	add.s32 	%r568, %r568, 1024;
	setp.lt.s32 	%p146, %r568, %r162;
	@%p146 bra 	$L__BB7_13;
$L__BB7_22:
	setp.lt.s32 	%p147, %r162, 256;
	@%p147 bra 	$L__BB7_44;
	// begin inline asm
	mov.u32 %r433, %laneid;
	// end inline asm
	mov.b32 	%r451, 1;
	mov.b32 	%r452, 31;
	mov.b32 	%r453, -1;
	// begin inline asm
	shfl.sync.down.b32 %r434, %r572, %r451, %r452, %r453;
	// end inline asm
	// begin inline asm
	shfl.sync.down.b32 %r439, %r440, %r451, %r452, %r453;
	// end inline asm
	mov.b64 	%rd121, %fd190;
	mov.b64 	{%r445, %r450}, %rd121;
	// begin inline asm
	shfl.sync.down.b32 %r444, %r445, %r451, %r452, %r453;
	// end inline asm
	// begin inline asm
	shfl.sync.down.b32 %r449, %r450, %r451, %r452, %r453;
	// end inline asm
	mov.b64 	%rd122, {%r444, %r449};
	mov.b64 	%fd23, %rd122;
	setp.gt.s32 	%p218, %r433, 30;
	mov.f64 	%fd196, %fd190;
	mov.u32 	%r578, %r572;
	@%p218 bra 	$L__BB7_26;
	setp.lt.f64 	%p219, %fd190, %fd23;
	mov.f64 	%fd196, %fd23;
	mov.u32 	%r578, %r434;
	@%p219 bra 	$L__BB7_26;
	setp.eq.f64 	%p220, %fd190, %fd23;
	setp.lt.s32 	%p221, %r434, %r572;
	and.pred  	%p222, %p220, %p221;
	selp.f64 	%fd196, %fd23, %fd190, %p222;
	selp.b32 	%r578, %r434, %r572, %p222;
$L__BB7_26:
	mov.b32 	%r471, 2;
	mov.b32 	%r472, 31;
	mov.b32 	%r473, -1;
	// begin inline asm
	shfl.sync.down.b32 %r454, %r578, %r471, %r472, %r473;
	// end inline asm
	// begin inline asm
	shfl.sync.down.b32 %r459, %r460, %r471, %r472, %r473;
	// end inline asm
	mov.b64 	%rd123, %fd196;
	mov.b64 	{%r465, %r470}, %rd123;
	// begin inline asm
	shfl.sync.down.b32 %r464, %r465, %r471, %r472, %r473;
	// end inline asm
	// begin inline asm
	shfl.sync.down.b32 %r469, %r470, %r471, %r472, %r473;
	// end inline asm
	mov.b64 	%rd124, {%r464, %r469};
	mov.b64 	%fd26, %rd124;
	setp.gt.s32 	%p223, %r433, 29;
	mov.f64 	%fd197, %fd196;
	mov.u32 	%r579, %r578;
	@%p223 bra 	$L__BB7_29;
	setp.lt.f64 	%p224, %fd196, %fd26;
	mov.f64 	%fd197, %fd26;
	mov.u32 	%r579, %r454;
	@%p224 bra 	$L__BB7_29;
	setp.eq.f64 	%p225, %fd196, %fd26;
	setp.lt.s32 	%p226, %r454, %r578;
	and.pred  	%p227, %p225, %p226;
	selp.f64 	%fd197, %fd26, %fd196, %p227;
	selp.b32 	%r579, %r454, %r578, %p227;
$L__BB7_29:
	mov.b32 	%r491, 4;
	mov.b32 	%r492, 31;
	mov.b32 	%r493, -1;
	// begin inline asm
	shfl.sync.down.b32 %r474, %r579, %r491, %r492, %r493;
	// end inline asm
	// begin inline asm
	shfl.sync.down.b32 %r479, %r480, %r491, %r492, %r493;
	// end inline asm
	mov.b64 	%rd125, %fd197;
	mov.b64 	{%r485, %r490}, %rd125;
	// begin inline asm
	shfl.sync.down.b32 %r484, %r485, %r491, %r492, %r493;
	// end inline asm
	// begin inline asm
	shfl.sync.down.b32 %r489, %r490, %r491, %r492, %r493;
	// end inline asm
	mov.b64 	%rd126, {%r484, %r489};
	mov.b64 	%fd29, %rd126;
	setp.gt.s32 	%p228, %r433, 27;
	mov.f64 	%fd198, %fd197;
	mov.u32 	%r580, %r579;
	@%p228 bra 	$L__BB7_32;
	setp.lt.f64 	%p229, %fd197, %fd29;
	mov.f64 	%fd198, %fd29;
	mov.u32 	%r580, %r474;
	@%p229 bra 	$L__BB7_32;
	setp.eq.f64 	%p230, %fd197, %fd29;
	setp.lt.s32 	%p231, %r474, %r579;
	and.pred  	%p232, %p230, %p231;
	selp.f64 	%fd198, %fd29, %fd197, %p232;
	selp.b32 	%r580, %r474, %r579, %p232;
$L__BB7_32:
	mov.b32 	%r511, 8;
	mov.b32 	%r512, 31;
	mov.b32 	%r513, -1;
	// begin inline asm
	shfl.sync.down.b32 %r494, %r580, %r511, %r512, %r513;
	// end inline asm
	// begin inline asm
	shfl.sync.down.b32 %r499, %r500, %r511, %r512, %r513;
	// end inline asm
	mov.b64 	%rd127, %fd198;
	mov.b64 	{%r505, %r510}, %rd127;
	// begin inline asm
	shfl.sync.down.b32 %r504, %r505, %r511, %r512, %r513;
	// end inline asm
	// begin inline asm
	shfl.sync.down.b32 %r509, %r510, %r511, %r512, %r513;
	// end inline asm
	mov.b64 	%rd128, {%r504, %r509};
	mov.b64 	%fd32, %rd128;
	setp.gt.s32 	%p233, %r433, 23;
	mov.f64 	%fd235, %fd198;
	mov.u32 	%r625, %r580;
	@%p233 bra 	$L__BB7_35;
	setp.lt.f64 	%p234, %fd198, %fd32;
	mov.f64 	%fd235, %fd32;
	mov.u32 	%r625, %r494;
	@%p234 bra 	$L__BB7_35;
	setp.eq.f64 	%p235, %fd198, %fd32;
	setp.lt.s32 	%p236, %r494, %r580;
	and.pred  	%p237, %p235, %p236;
	selp.f64 	%fd235, %fd32, %fd198, %p237;
	selp.b32 	%r625, %r494, %r580, %p237;
$L__BB7_35:
	mov.b32 	%r531, 16;
	mov.b32 	%r532, 31;
	mov.b32 	%r533, -1;
	// begin inline asm
	shfl.sync.down.b32 %r582, %r625, %r531, %r532, %r533;
	// end inline asm
	// begin inline asm
	shfl.sync.down.b32 %r519, %r520, %r531, %r532, %r533;
	// end inline asm
	mov.b64 	%rd129, %fd235;
	mov.b64 	{%r525, %r530}, %rd129;
	// begin inline asm
	shfl.sync.down.b32 %r524, %r525, %r531, %r532, %r533;
	// end inline asm
	// begin inline asm
	shfl.sync.down.b32 %r529, %r530, %r531, %r532, %r533;
	// end inline asm
	mov.b64 	%rd130, {%r524, %r529};
	mov.b64 	%fd200, %rd130;
	setp.gt.s32 	%p238, %r433, 15;
	@%p238 bra 	$L__BB7_40;
	setp.lt.f64 	%p239, %fd235, %fd200;
	@%p239 bra 	$L__BB7_38;
	setp.eq.f64 	%p240, %fd235, %fd200;
	setp.lt.s32 	%p241, %r582, %r625;
	and.pred  	%p242, %p240, %p241;
	selp.f64 	%fd200, %fd200, %fd235, %p242;
	selp.b32 	%r582, %r582, %r625, %p242;
$L__BB7_38:
	setp.ne.s32 	%p243, %r433, 0;
	mov.u32 	%r625, %r582;
	mov.f64 	%fd235, %fd200;
	@%p243 bra 	$L__BB7_40;
	shr.u32 	%r534, %r1, 1;
	and.b32  	%r535, %r534, 496;
	mov.u32 	%r536, _ZZN3cub18CUB_300001_SM_10006detail6reduce28DeviceReduceSingleTileKernelINS2_10policy_hubINS0_12KeyValuePairIidEEiNS0_6ArgMaxEE10Policy1000EPS6_SA_iS7_NS2_20empty_problem_init_tIS6_EES6_N4cuda3std3__410__identityEEEvT0_T1_T2_T3_T4_T6_E12temp_storage;
	add.s32 	%r537, %r536, %r535;
	st.shared.u32 	[%r537+8], %r582;
	st.shared.f64 	[%r537+16], %fd200;
$L__BB7_40:
	bar.sync 	0;
	setp.ne.s32 	%p244, %r1, 0;
	@%p244 bra 	$L__BB7_135;
	ld.shared.u32 	%r584, [_ZZN3cub18CUB_300001_SM_10006detail6reduce28DeviceReduceSingleTileKernelINS2_10policy_hubINS0_12KeyValuePairIidEEiNS0_6ArgMaxEE10Policy1000EPS6_SA_iS7_NS2_20empty_problem_init_tIS6_EES6_N4cuda3std3__410__identityEEEvT0_T1_T2_T3_T4_T6_E12temp_storage+24];
	ld.shared.f64 	%fd202, [_ZZN3cub18CUB_300001_SM_10006detail6reduce28DeviceReduceSingleTileKernelINS2_10policy_hubINS0_12KeyValuePairIidEEiNS0_6ArgMaxEE10Policy1000EPS6_SA_iS7_NS2_20empty_problem_init_tIS6_EES6_N4cuda3std3__410__identityEEEvT0_T1_T2_T3_T4_T6_E12temp_storage+32];
	setp.gt.f64 	%p245, %fd202, %fd235;
	@%p245 bra 	$L__BB7_43;
	setp.eq.f64 	%p246, %fd235, %fd202;
	setp.lt.s32 	%p247, %r584, %r625;
	and.pred  	%p248, %p246, %p247;
	selp.b32 	%r584, %r584, %r625, %p248;
	selp.f64 	%fd202, %fd202, %fd235, %p248;
$L__BB7_43:
	ld.shared.u32 	%r538, [_ZZN3cub18CUB_300001_SM_10006detail6reduce28DeviceReduceSingleTileKernelINS2_10policy_hubINS0_12KeyValuePairIidEEiNS0_6ArgMaxEE10Policy1000EPS6_SA_iS7_NS2_20empty_problem_init_tIS6_EES6_N4cuda3std3__410__identityEEEvT0_T1_T2_T3_T4_T6_E12temp_storage+40];
	ld.shared.f64 	%fd163, [_ZZN3cub18CUB_300001_SM_10006detail6reduce28DeviceReduceSingleTileKernelINS2_10policy_hubINS0_12KeyValuePairIidEEiNS0_6ArgMaxEE10Policy1000EPS6_SA_iS7_NS2_20empty_problem_init_tIS6_EES6_N4cuda3std3__410__identityEEEvT0_T1_T2_T3_T4_T6_E12temp_storage+48];
	setp.gt.f64 	%p249, %fd163, %fd202;
	setp.eq.f64 	%p250, %fd202, %fd163;
	setp.lt.s32 	%p251, %r538, %r584;
	and.pred  	%p252, %p250, %p251;
	or.pred  	%p253, %p249, %p252;
	selp.b32 	%r540, %r538, %r584, %p253;
	selp.f64 	%fd165, %fd163, %fd202, %p253;
	ld.shared.u32 	%r542, [_ZZN3cub18CUB_300001_SM_10006detail6reduce28DeviceReduceSingleTileKernelINS2_10policy_hubINS0_12KeyValuePairIidEEiNS0_6ArgMaxEE10Policy1000EPS6_SA_iS7_NS2_20empty_problem_init_tIS6_EES6_N4cuda3std3__410__identityEEEvT0_T1_T2_T3_T4_T6_E12temp_storage+56];
	ld.shared.f64 	%fd167, [_ZZN3cub18CUB_300001_SM_10006detail6reduce28DeviceReduceSingleTileKernelINS2_10policy_hubINS0_12KeyValuePairIidEEiNS0_6ArgMaxEE10Policy1000EPS6_SA_iS7_NS2_20empty_problem_init_tIS6_EES6_N4cuda3std3__410__identityEEEvT0_T1_T2_T3_T4_T6_E12temp_storage+64];
	setp.gt.f64 	%p254, %fd167, %fd165;
	setp.eq.f64 	%p255, %fd165, %fd167;
	setp.lt.s32 	%p256, %r542, %r540;
	and.pred  	%p257, %p255, %p256;
	or.pred  	%p258, %p254, %p257;
	selp.b32 	%r544, %r542, %r540, %p258;
	selp.f64 	%fd169, %fd167, %fd165, %p258;
	ld.shared.u32 	%r546, [_ZZN3cub18CUB_300001_SM_10006detail6reduce28DeviceReduceSingleTileKernelINS2_10policy_hubINS0_12KeyValuePairIidEEiNS0_6ArgMaxEE10Policy1000EPS6_SA_iS7_NS2_20empty_problem_init_tIS6_EES6_N4cuda3std3__410__identityEEEvT0_T1_T2_T3_T4_T6_E12temp_storage+72];
	ld.shared.f64 	%fd171, [_ZZN3cub18CUB_300001_SM_10006detail6reduce28DeviceReduceSingleTileKernelINS2_10policy_hubINS0_12KeyValuePairIidEEiNS0_6ArgMaxEE10Policy1000EPS6_SA_iS7_NS2_20empty_problem_init_tIS6_EES6_N4cuda3std3__410__identityEEEvT0_T1_T2_T3_T4_T6_E12temp_storage+80];
	setp.gt.f64 	%p259, %fd171, %fd169;
	setp.eq.f64 	%p260, %fd169, %fd171;
	setp.lt.s32 	%p261, %r546, %r544;
	and.pred  	%p262, %p260, %p261;
	or.pred  	%p263, %p259, %p262;
	selp.b32 	%r548, %r546, %r544, %p263;
	selp.f64 	%fd173, %fd171, %fd169, %p263;
	ld.shared.u32 	%r550, [_ZZN3cub18CUB_300001_SM_10006detail6reduce28DeviceReduceSingleTileKernelINS2_10policy_hubINS0_12KeyValuePairIidEEiNS0_6ArgMaxEE10Policy1000EPS6_SA_iS7_NS2_20empty_problem_init_tIS6_EES6_N4cuda3std3__410__identityEEEvT0_T1_T2_T3_T4_T6_E12temp_storage+88];
	ld.shared.f64 	%fd175, [_ZZN3cub18CUB_300001_SM_10006detail6reduce28DeviceReduceSingleTileKernelINS2_10policy_hubINS0_12KeyValuePairIidEEiNS0_6ArgMaxEE10Policy1000EPS6_SA_iS7_NS2_20empty_problem_init_tIS6_EES6_N4cuda3std3__410__identityEEEvT0_T1_T2_T3_T4_T6_E12temp_storage+96];
	setp.gt.f64 	%p264, %fd175, %fd173;
	setp.eq.f64 	%p265, %fd173, %fd175;
	setp.lt.s32 	%p266, %r550, %r548;
	and.pred  	%p267, %p265, %p266;
	or.pred  	%p268, %p264, %p267;
	selp.b32 	%r552, %r550, %r548, %p268;
	selp.f64 	%fd177, %fd175, %fd173, %p268;
	ld.shared.u32 	%r554, [_ZZN3cub18CUB_300001_SM_10006detail6reduce28DeviceReduceSingleTileKernelINS2_10policy_hubINS0_12KeyValuePairIidEEiNS0_6ArgMaxEE10Policy1000EPS6_SA_iS7_NS2_20empty_problem_init_tIS6_EES6_N4cuda3std3__410__identityEEEvT0_T1_T2_T3_T4_T6_E12temp_storage+104];
	ld.shared.f64 	%fd179, [_ZZN3cub18CUB_300001_SM_10006detail6reduce28DeviceReduceSingleTileKernelINS2_10policy_hubINS0_12KeyValuePairIidEEiNS0_6ArgMaxEE10Policy1000EPS6_SA_iS7_NS2_20empty_problem_init_tIS6_EES6_N4cuda3std3__410__identityEEEvT0_T1_T2_T3_T4_T6_E12temp_storage+112];
	setp.gt.f64 	%p269, %fd179, %fd177;
	setp.eq.f64 	%p270, %fd177, %fd179;
	setp.lt.s32 	%p271, %r554, %r552;
	and.pred  	%p272, %p270, %p271;
	or.pred  	%p273, %p269, %p272;
	selp.b32 	%r556, %r554, %r552, %p273;
	selp.f64 	%fd181, %fd179, %fd177, %p273;
	ld.shared.u32 	%r558, [_ZZN3cub18CUB_300001_SM_10006detail6reduce28DeviceReduceSingleTileKernelINS2_10policy_hubINS0_12KeyValuePairIidEEiNS0_6ArgMaxEE10Policy1000EPS6_SA_iS7_NS2_20empty_problem_init_tIS6_EES6_N4cuda3std3__410__identityEEEvT0_T1_T2_T3_T4_T6_E12temp_storage+120];
	ld.shared.f64 	%fd183, [_ZZN3cub18CUB_300001_SM_10006detail6reduce28DeviceReduceSingleTileKernelINS2_10policy_hubINS0_12KeyValuePairIidEEiNS0_6ArgMaxEE10Policy1000EPS6_SA_iS7_NS2_20empty_problem_init_tIS6_EES6_N4cuda3std3__410__identityEEEvT0_T1_T2_T3_T4_T6_E12temp_storage+128];
	setp.gt.f64 	%p274, %fd183, %fd181;
	setp.eq.f64 	%p275, %fd181, %fd183;
	setp.lt.s32 	%p276, %r558, %r556;
	and.pred  	%p277, %p275, %p276;
	or.pred  	%p278, %p274, %p277;
	selp.b32 	%r625, %r558, %r556, %p278;
	selp.f64 	%fd235, %fd183, %fd181, %p278;
	bra.uni 	$L__BB7_135;
$L__BB7_44:
	// begin inline asm
	mov.u32 %r308, %laneid;
	// end inline asm
	and.b32  	%r329, %r1, 992;
	add.s32 	%r330, %r329, 32;
	setp.gt.s32 	%p148, %r330, %r162;
	not.b32 	%r331, %r329;
	add.s32 	%r332, %r162, %r331;
	selp.b32 	%r327, %r332, 31, %p148;
	mov.b32 	%r326, 1;
	mov.b32 	%r328, -1;
	// begin inline asm
	shfl.sync.down.b32 %r309, %r572, %r326, %r327, %r328;
	// end inline asm
	// begin inline asm
	shfl.sync.down.b32 %r314, %r315, %r326, %r327, %r328;
	// end inline asm
	mov.b64 	%rd111, %fd190;
	mov.b64 	{%r320, %r325}, %rd111;
	// begin inline asm
	shfl.sync.down.b32 %r319, %r320, %r326, %r327, %r328;
	// end inline asm
	// begin inline asm
	shfl.sync.down.b32 %r324, %r325, %r326, %r327, %r328;
	// end inline asm
	mov.b64 	%rd112, {%r319, %r324};
	mov.b64 	%fd43, %rd112;
	setp.ge.s32 	%p149, %r308, %r327;
	mov.u32 	%r585, %r572;
	mov.f64 	%fd203, %fd190;
	@%p149 bra 	$L__BB7_47;
	setp.lt.f64 	%p150, %fd190, %fd43;
	mov.u32 	%r585, %r309;
	mov.f64 	%fd203, %fd43;
	@%p150 bra 	$L__BB7_47;
	setp.eq.f64 	%p151, %fd190, %fd43;
	setp.lt.s32 	%p152, %r309, %r572;
	and.pred  	%p153, %p151, %p152;
	selp.b32 	%r585, %r309, %r572, %p153;
	selp.f64 	%fd203, %fd43, %fd190, %p153;
$L__BB7_47:
	mov.b32 	%r350, 2;
	mov.b32 	%r352, -1;
	// begin inline asm
	shfl.sync.down.b32 %r333, %r585, %r350, %r327, %r352;
	// end inline asm
	// begin inline asm
	shfl.sync.down.b32 %r338, %r339, %r350, %r327, %r352;
	// end inline asm
	mov.b64 	%rd113, %fd203;
	mov.b64 	{%r344, %r349}, %rd113;
	// begin inline asm
	shfl.sync.down.b32 %r343, %r344, %r350, %r327, %r352;
	// end inline asm
	// begin inline asm
	shfl.sync.down.b32 %r348, %r349, %r350, %r327, %r352;
	// end inline asm
	mov.b64 	%rd114, {%r343, %r348};
	mov.b64 	%fd46, %rd114;
	add.s32 	%r353, %r308, 2;
	setp.gt.s32 	%p154, %r353, %r327;
	mov.u32 	%r586, %r585;
	mov.f64 	%fd204, %fd203;
	@%p154 bra 	$L__BB7_50;
	setp.lt.f64 	%p155, %fd203, %fd46;
	mov.u32 	%r586, %r333;
	mov.f64 	%fd204, %fd46;
	@%p155 bra 	$L__BB7_50;
	setp.eq.f64 	%p156, %fd203, %fd46;
	setp.lt.s32 	%p157, %r333, %r585;
	and.pred  	%p158, %p156, %p157;
	selp.b32 	%r586, %r333, %r585, %p158;
	selp.f64 	%fd204, %fd46, %fd203, %p158;
$L__BB7_50:
	mov.b32 	%r371, 4;
	mov.b32 	%r373, -1;
	// begin inline asm
	shfl.sync.down.b32 %r354, %r586, %r371, %r327, %r373;
	// end inline asm
	// begin inline asm
	shfl.sync.down.b32 %r359, %r360, %r371, %r327, %r373;
	// end inline asm
	mov.b64 	%rd115, %fd204;
	mov.b64 	{%r365, %r370}, %rd115;
	// begin inline asm
	shfl.sync.down.b32 %r364, %r365, %r371, %r327, %r373;
	// end inline asm
	// begin inline asm
	shfl.sync.down.b32 %r369, %r370, %r371, %r327, %r373;
	// end inline asm
	mov.b64 	%rd116, {%r364, %r369};
	mov.b64 	%fd49, %rd116;
	add.s32 	%r374, %r308, 4;
	setp.gt.s32 	%p159, %r374, %r327;
	mov.u32 	%r587, %r586;
	mov.f64 	%fd205, %fd204;
	@%p159 bra 	$L__BB7_53;
	setp.lt.f64 	%p160, %fd204, %fd49;
	mov.u32 	%r587, %r354;
	mov.f64 	%fd205, %fd49;
	@%p160 bra 	$L__BB7_53;
	setp.eq.f64 	%p161, %fd204, %fd49;
	setp.lt.s32 	%p162, %r354, %r586;
	and.pred  	%p163, %p161, %p162;
	selp.b32 	%r587, %r354, %r586, %p163;
	selp.f64 	%fd205, %fd49, %fd204, %p163;
$L__BB7_53:
	mov.b32 	%r392, 8;
	mov.b32 	%r394, -1;
	// begin inline asm
	shfl.sync.down.b32 %r375, %r587, %r392, %r327, %r394;
	// end inline asm
	// begin inline asm
	shfl.sync.down.b32 %r380, %r381, %r392, %r327, %r394;
	// end inline asm
	mov.b64 	%rd117, %fd205;
	mov.b64 	{%r386, %r391}, %rd117;
	// begin inline asm
	shfl.sync.down.b32 %r385, %r386, %r392, %r327, %r394;
	// end inline asm
	// begin inline asm
	shfl.sync.down.b32 %r390, %r391, %r392, %r327, %r394;
	// end inline asm
	mov.b64 	%rd118, {%r385, %r390};
	mov.b64 	%fd52, %rd118;
	add.s32 	%r395, %r308, 8;
	setp.gt.s32 	%p164, %r395, %r327;
	mov.u32 	%r588, %r587;
	mov.f64 	%fd206, %fd205;
	@%p164 bra 	$L__BB7_56;
	setp.lt.f64 	%p165, %fd205, %fd52;
	mov.u32 	%r588, %r375;
	mov.f64 	%fd206, %fd52;
	@%p165 bra 	$L__BB7_56;
	setp.eq.f64 	%p166, %fd205, %fd52;
	setp.lt.s32 	%p167, %r375, %r587;
	and.pred  	%p168, %p166, %p167;
	selp.b32 	%r588, %r375, %r587, %p168;
	selp.f64 	%fd206, %fd52, %fd205, %p168;
$L__BB7_56:
	mov.b32 	%r413, 16;
	mov.b32 	%r415, -1;
	// begin inline asm
	shfl.sync.down.b32 %r396, %r588, %r413, %r327, %r415;
	// end inline asm
	// begin inline asm
	shfl.sync.down.b32 %r401, %r402, %r413, %r327, %r415;
	// end inline asm
	mov.b64 	%rd119, %fd206;
	mov.b64 	{%r407, %r412}, %rd119;
	// begin inline asm
	shfl.sync.down.b32 %r406, %r407, %r413, %r327, %r415;
	// end inline asm
	// begin inline asm
	shfl.sync.down.b32 %r411, %r412, %r413, %r327, %r415;
	// end inline asm
	mov.b64 	%rd120, {%r406, %r411};
	mov.b64 	%fd55, %rd120;
	add.s32 	%r416, %r308, 16;
	setp.gt.s32 	%p169, %r416, %r327;
	mov.u32 	%r625, %r588;
	mov.f64 	%fd235, %fd206;
	@%p169 bra 	$L__BB7_59;
	setp.lt.f64 	%p170, %fd206, %fd55;
	mov.u32 	%r625, %r396;
	mov.f64 	%fd235, %fd55;
	@%p170 bra 	$L__BB7_59;
	setp.eq.f64 	%p171, %fd206, %fd55;
	setp.lt.s32 	%p172, %r396, %r588;
	and.pred  	%p173, %p171, %p172;
	selp.b32 	%r625, %r396, %r588, %p173;
	selp.f64 	%fd235, %fd55, %fd206, %p173;
$L__BB7_59:
	setp.ne.s32 	%p174, %r308, 0;
	@%p174 bra 	$L__BB7_61;
	shr.u32 	%r417, %r1, 1;
	and.b32  	%r418, %r417, 496;
	mov.u32 	%r419, _ZZN3cub18CUB_300001_SM_10006detail6reduce28DeviceReduceSingleTileKernelINS2_10policy_hubINS0_12KeyValuePairIidEEiNS0_6ArgMaxEE10Policy1000EPS6_SA_iS7_NS2_20empty_problem_init_tIS6_EES6_N4cuda3std3__410__identityEEEvT0_T1_T2_T3_T4_T6_E12temp_storage;
	add.s32 	%r420, %r419, %r418;
	st.shared.u32 	[%r420+8], %r625;
	st.shared.f64 	[%r420+16], %fd235;
$L__BB7_61:
	bar.sync 	0;
	setp.ne.s32 	%p175, %r1, 0;
	setp.lt.s32 	%p176, %r162, 33;
	or.pred  	%p177, %p175, %p176;
	@%p177 bra 	$L__BB7_135;
	ld.shared.u32 	%r590, [_ZZN3cub18CUB_300001_SM_10006detail6reduce28DeviceReduceSingleTileKernelINS2_10policy_hubINS0_12KeyValuePairIidEEiNS0_6ArgMaxEE10Policy1000EPS6_SA_iS7_NS2_20empty_problem_init_tIS6_EES6_N4cuda3std3__410__identityEEEvT0_T1_T2_T3_T4_T6_E12temp_storage+24];
	ld.shared.f64 	%fd208, [_ZZN3cub18CUB_300001_SM_10006detail6reduce28DeviceReduceSingleTileKernelINS2_10policy_hubINS0_12KeyValuePairIidEEiNS0_6ArgMaxEE10Policy1000EPS6_SA_iS7_NS2_20empty_problem_init_tIS6_EES6_N4cuda3std3__410__identityEEEvT0_T1_T2_T3_T4_T6_E12temp_storage+32];
	setp.gt.f64 	%p178, %fd208, %fd235;
	@%p178 bra 	$L__BB7_64;
	setp.eq.f64 	%p179, %fd235, %fd208;
	setp.lt.s32 	%p180, %r590, %r625;
	and.pred  	%p181, %p179, %p180;
	selp.b32 	%r590, %r590, %r625, %p181;
	selp.f64 	%fd208, %fd208, %fd235, %p181;
$L__BB7_64:
	setp.lt.u32 	%p182, %r162, 65;
	mov.u32 	%r625, %r590;
	mov.f64 	%fd235, %fd208;
	@%p182 bra 	$L__BB7_135;
	ld.shared.u32 	%r421, [_ZZN3cub18CUB_300001_SM_10006detail6reduce28DeviceReduceSingleTileKernelINS2_10policy_hubINS0_12KeyValuePairIidEEiNS0_6ArgMaxEE10Policy1000EPS6_SA_iS7_NS2_20empty_problem_init_tIS6_EES6_N4cuda3std3__410__identityEEEvT0_T1_T2_T3_T4_T6_E12temp_storage+40];
	ld.shared.f64 	%fd151, [_ZZN3cub18CUB_300001_SM_10006detail6reduce28DeviceReduceSingleTileKernelINS2_10policy_hubINS0_12KeyValuePairIidEEiNS0_6ArgMaxEE10Policy1000EPS6_SA_iS7_NS2_20empty_problem_init_tIS6_EES6_N4cuda3std3__410__identityEEEvT0_T1_T2_T3_T4_T6_E12temp_storage+48];
	setp.gt.f64 	%p183, %fd151, %fd208;
	setp.eq.f64 	%p184, %fd208, %fd151;
	setp.lt.s32 	%p185, %r421, %r590;
	and.pred  	%p186, %p184, %p185;
	or.pred  	%p187, %p183, %p186;
	selp.b32 	%r625, %r421, %r590, %p187;
	selp.f64 	%fd235, %fd151, %fd208, %p187;
	setp.lt.u32 	%p188, %r162, 97;
	@%p188 bra 	$L__BB7_135;
	ld.shared.u32 	%r423, [_ZZN3cub18CUB_300001_SM_10006detail6reduce28DeviceReduceSingleTileKernelINS2_10policy_hubINS0_12KeyValuePairIidEEiNS0_6ArgMaxEE10Policy1000EPS6_SA_iS7_NS2_20empty_problem_init_tIS6_EES6_N4cuda3std3__410__identityEEEvT0_T1_T2_T3_T4_T6_E12temp_storage+56];
	ld.shared.f64 	%fd153, [_ZZN3cub18CUB_300001_SM_10006detail6reduce28DeviceReduceSingleTileKernelINS2_10policy_hubINS0_12KeyValuePairIidEEiNS0_6ArgMaxEE10Policy1000EPS6_SA_iS7_NS2_20empty_problem_init_tIS6_EES6_N4cuda3std3__410__identityEEEvT0_T1_T2_T3_T4_T6_E12temp_storage+64];
	setp.gt.f64 	%p189, %fd153, %fd235;
	setp.eq.f64 	%p190, %fd235, %fd153;
	setp.lt.s32 	%p191, %r423, %r625;
	and.pred  	%p192, %p190, %p191;
	or.pred  	%p193, %p189, %p192;
	selp.b32 	%r625, %r423, %r625, %p193;
	selp.f64 	%fd235, %fd153, %fd235, %p193;
	setp.lt.u32 	%p194, %r162, 129;
	@%p194 bra 	$L__BB7_135;
	ld.shared.u32 	%r425, [_ZZN3cub18CUB_300001_SM_10006detail6reduce28DeviceReduceSingleTileKernelINS2_10policy_hubINS0_12KeyValuePairIidEEiNS0_6ArgMaxEE10Policy1000EPS6_SA_iS7_NS2_20empty_problem_init_tIS6_EES6_N4cuda3std3__410__identityEEEvT0_T1_T2_T3_T4_T6_E12temp_storage+72];
	ld.shared.f64 	%fd155, [_ZZN3cub18CUB_300001_SM_10006detail6reduce28DeviceReduceSingleTileKernelINS2_10policy_hubINS0_12KeyValuePairIidEEiNS0_6ArgMaxEE10Policy1000EPS6_SA_iS7_NS2_20empty_problem_init_tIS6_EES6_N4cuda3std3__410__identityEEEvT0_T1_T2_T3_T4_T6_E12temp_storage+80];
	setp.gt.f64 	%p195, %fd155, %fd235;
	setp.eq.f64 	%p196, %fd235, %fd155;
	setp.lt.s32 	%p197, %r425, %r625;
	and.pred  	%p198, %p196, %p197;
	or.pred  	%p199, %p195, %p198;
	selp.b32 	%r625, %r425, %r625, %p199;
	selp.f64 	%fd235, %fd155, %fd235, %p199;
	setp.lt.u32 	%p200, %r162, 161;
	@%p200 bra 	$L__BB7_135;
	ld.shared.u32 	%r427, [_ZZN3cub18CUB_300001_SM_10006detail6reduce28DeviceReduceSingleTileKernelINS2_10policy_hubINS0_12KeyValuePairIidEEiNS0_6ArgMaxEE10Policy1000EPS6_SA_iS7_NS2_20empty_problem_init_tIS6_EES6_N4cuda3std3__410__identityEEEvT0_T1_T2_T3_T4_T6_E12temp_storage+88];
	ld.shared.f64 	%fd157, [_ZZN3cub18CUB_300001_SM_10006detail6reduce28DeviceReduceSingleTileKernelINS2_10policy_hubINS0_12KeyValuePairIidEEiNS0_6ArgMaxEE10Policy1000EPS6_SA_iS7_NS2_20empty_problem_init_tIS6_EES6_N4cuda3std3__410__identityEEEvT0_T1_T2_T3_T4_T6_E12temp_storage+96];
	setp.gt.f64 	%p201, %fd157, %fd235;
	setp.eq.f64 	%p202, %fd235, %fd157;
	setp.lt.s32 	%p203, %r427, %r625;
	and.pred  	%p204, %p202, %p203;
	or.pred  	%p205, %p201, %p204;
	selp.b32 	%r625, %r427, %r625, %p205;
	selp.f64 	%fd235, %fd157, %fd235, %p205;
	setp.lt.u32 	%p206, %r162, 193;
	@%p206 bra 	$L__BB7_135;
	ld.shared.u32 	%r429, [_ZZN3cub18CUB_300001_SM_10006detail6reduce28DeviceReduceSingleTileKernelINS2_10policy_hubINS0_12KeyValuePairIidEEiNS0_6ArgMaxEE10Policy1000EPS6_SA_iS7_NS2_20empty_problem_init_tIS6_EES6_N4cuda3std3__410__identityEEEvT0_T1_T2_T3_T4_T6_E12temp_storage+104];
	ld.shared.f64 	%fd159, [_ZZN3cub18CUB_300001_SM_10006detail6reduce28DeviceReduceSingleTileKernelINS2_10policy_hubINS0_12KeyValuePairIidEEiNS0_6ArgMaxEE10Policy1000EPS6_SA_iS7_NS2_20empty_problem_init_tIS6_EES6_N4cuda3std3__410__identityEEEvT0_T1_T2_T3_T4_T6_E12temp_storage+112];
	setp.gt.f64 	%p207, %fd159, %fd235;
	setp.eq.f64 	%p208, %fd235, %fd159;
	setp.lt.s32 	%p209, %r429, %r625;
	and.pred  	%p210, %p208, %p209;
	or.pred  	%p211, %p207, %p210;
	selp.b32 	%r625, %r429, %r625, %p211;
	selp.f64 	%fd235, %fd159, %fd235, %p211;
	setp.lt.u32 	%p212, %r162, 225;
	@%p212 bra 	$L__BB7_135;
	ld.shared.u32 	%r431, [_ZZN3cub18CUB_300001_SM_10006detail6reduce28DeviceReduceSingleTileKernelINS2_10policy_hubINS0_12KeyValuePairIidEEiNS0_6ArgMaxEE10Policy1000EPS6_SA_iS7_NS2_20empty_problem_init_tIS6_EES6_N4cuda3std3__410__identityEEEvT0_T1_T2_T3_T4_T6_E12temp_storage+120];
	ld.shared.f64 	%fd161, [_ZZN3cub18CUB_300001_SM_10006detail6reduce28DeviceReduceSingleTileKernelINS2_10policy_hubINS0_12KeyValuePairIidEEiNS0_6ArgMaxEE10Policy1000EPS6_SA_iS7_NS2_20empty_problem_init_tIS6_EES6_N4cuda3std3__410__identityEEEvT0_T1_T2_T3_T4_T6_E12temp_storage+128];
	setp.gt.f64 	%p213, %fd161, %fd235;
	setp.eq.f64 	%p214, %fd235, %fd161;
	setp.lt.s32 	%p215, %r431, %r625;
	and.pred  	%p216, %p214, %p215;
	or.pred  	%p217, %p213, %p216;
	selp.b32 	%r625, %r431, %r625, %p217;
	selp.f64 	%fd235, %fd161, %fd235, %p217;
	bra.uni 	$L__BB7_135;
$L__BB7_71:
	mov.u32 	%r82, %tid.x;
	mul.wide.u32 	%rd29, %r82, 16;
	add.s64 	%rd14, %rd11, %rd29;
	// begin inline asm
	ld.global.nc.u64 %rd13, [%rd14];
	// end inline asm
	add.s64 	%rd16, %rd14, 8;
	// begin inline asm
	ld.global.nc.u64 %rd15, [%rd16];
	// end inline asm
	mov.b64 	%fd227, %rd15;
	add.s64 	%rd18, %rd14, 4096;
	// begin inline asm
	ld.global.nc.u64 %rd17, [%rd18];
	// end inline asm
	add.s64 	%rd20, %rd14, 4104;
	// begin inline asm
	ld.global.nc.u64 %rd19, [%rd20];
	// end inline asm
	cvt.u32.u64 	%r83, %rd17;
	mov.b64 	%fd68, %rd19;
	add.s64 	%rd22, %rd14, 8192;
	// begin inline asm
	ld.global.nc.u64 %rd21, [%rd22];
	// end inline asm
	add.s64 	%rd24, %rd14, 8200;
	// begin inline asm
	ld.global.nc.u64 %rd23, [%rd24];
	// end inline asm
	cvt.u32.u64 	%r84, %rd21;
	mov.b64 	%fd69, %rd23;
	add.s64 	%rd26, %rd14, 12288;
	// begin inline asm
	ld.global.nc.u64 %rd25, [%rd26];
	// end inline asm
	add.s64 	%rd28, %rd14, 12296;
	// begin inline asm
	ld.global.nc.u64 %rd27, [%rd28];
	// end inline asm
	cvt.u32.u64 	%r85, %rd25;
	mov.b64 	%fd70, %rd27;
	setp.gt.f64 	%p3, %fd68, %fd227;
	@%p3 bra 	$L__BB7_73;
	cvt.u32.u64 	%r617, %rd13;
	setp.neu.f64 	%p4, %fd227, %fd68;
	setp.ge.s32 	%p5, %r83, %r617;
	or.pred  	%p6, %p4, %p5;
	@%p6 bra 	$L__BB7_74;
$L__BB7_73:
	mov.u32 	%r617, %r83;
	mov.f64 	%fd227, %fd68;
$L__BB7_74:
	setp.lt.f64 	%p7, %fd227, %fd69;
	@%p7 bra 	$L__BB7_76;
	setp.neu.f64 	%p8, %fd227, %fd69;
	setp.ge.s32 	%p9, %r84, %r617;
	or.pred  	%p10, %p8, %p9;
	@%p10 bra 	$L__BB7_77;
$L__BB7_76:
	mov.u32 	%r617, %r84;
	mov.f64 	%fd227, %fd69;
$L__BB7_77:
	setp.lt.f64 	%p11, %fd227, %fd70;
	@%p11 bra 	$L__BB7_79;
	setp.neu.f64 	%p12, %fd227, %fd70;
	setp.ge.s32 	%p13, %r85, %r617;
	or.pred  	%p14, %p12, %p13;
	@%p14 bra 	$L__BB7_80;
$L__BB7_79:
	mov.u32 	%r617, %r85;
	mov.f64 	%fd227, %fd70;
$L__BB7_80:
	setp.lt.u32 	%p15, %r162, 2048;
	mov.b32 	%r601, 1024;
	@%p15 bra 	$L__BB7_96;
	add.s32 	%r90, %r162, -1024;
	mov.b32 	%r601, 1024;
$L__BB7_82:
	mul.wide.s32 	%rd46, %r601, 16;
	add.s64 	%rd31, %rd14, %rd46;
	// begin inline asm
	ld.global.nc.u64 %rd30, [%rd31];
	// end inline asm
	add.s64 	%rd33, %rd31, 8;
	// begin inline asm
	ld.global.nc.u64 %rd32, [%rd33];
	// end inline asm
	cvt.u32.u64 	%r93, %rd30;
	mov.b64 	%fd75, %rd32;
	add.s64 	%rd35, %rd31, 4096;
	// begin inline asm
	ld.global.nc.u64 %rd34, [%rd35];
	// end inline asm
	add.s64 	%rd37, %rd31, 4104;
	// begin inline asm
	ld.global.nc.u64 %rd36, [%rd37];
	// end inline asm
	cvt.u32.u64 	%r94, %rd34;
	mov.b64 	%fd76, %rd36;
	add.s64 	%rd39, %rd31, 8192;
	// begin inline asm
	ld.global.nc.u64 %rd38, [%rd39];
	// end inline asm
	add.s64 	%rd41, %rd31, 8200;
	// begin inline asm
	ld.global.nc.u64 %rd40, [%rd41];
	// end inline asm
	cvt.u32.u64 	%r95, %rd38;
	mov.b64 	%fd77, %rd40;
	add.s64 	%rd43, %rd31, 12288;
	// begin inline asm
	ld.global.nc.u64 %rd42, [%rd43];
	// end inline asm
	add.s64 	%rd45, %rd31, 12296;
	// begin inline asm
	ld.global.nc.u64 %rd44, [%rd45];
	// end inline asm
	cvt.u32.u64 	%r96, %rd42;
	mov.b64 	%fd78, %rd44;
	setp.lt.f64 	%p16, %fd227, %fd75;
	@%p16 bra 	$L__BB7_84;
	setp.neu.f64 	%p17, %fd227, %fd75;
	setp.ge.s32 	%p18, %r93, %r617;
	or.pred  	%p19, %p17, %p18;
	@%p19 bra 	$L__BB7_85;
$L__BB7_84:
	mov.u32 	%r617, %r93;
	mov.f64 	%fd227, %fd75;
$L__BB7_85:
	setp.lt.f64 	%p20, %fd227, %fd76;
	@%p20 bra 	$L__BB7_87;
	setp.neu.f64 	%p21, %fd227, %fd76;
	setp.ge.s32 	%p22, %r94, %r617;
	or.pred  	%p23, %p21, %p22;
	@%p23 bra 	$L__BB7_88;
$L__BB7_87:
	mov.u32 	%r617, %r94;
	mov.f64 	%fd227, %fd76;
$L__BB7_88:
	setp.lt.f64 	%p24, %fd227, %fd77;
	@%p24 bra 	$L__BB7_90;
	setp.neu.f64 	%p25, %fd227, %fd77;
	setp.ge.s32 	%p26, %r95, %r617;
	or.pred  	%p27, %p25, %p26;
	@%p27 bra 	$L__BB7_91;
$L__BB7_90:
	mov.u32 	%r617, %r95;
	mov.f64 	%fd227, %fd77;
$L__BB7_91:
	setp.lt.f64 	%p28, %fd227, %fd78;
	@%p28 bra 	$L__BB7_93;
	setp.neu.f64 	%p29, %fd227, %fd78;
	setp.ge.s32 	%p30, %r96, %r617;
	or.pred  	%p31, %p29, %p30;
	@%p31 bra 	$L__BB7_94;
$L__BB7_93:
	mov.u32 	%r617, %r96;
	mov.f64 	%fd227, %fd78;
$L__BB7_94:
	sub.s32 	%r166, %r162, %r601;
	setp.lt.s32 	%p32, %r166, 1024;
	@%p32 bra 	$L__BB7_114;
	add.s32 	%r601, %r601, 1024;
	setp.le.s32 	%p33, %r601, %r90;
	@%p33 bra 	$L__BB7_82;
$L__BB7_96:
	setp.le.s32 	%p34, %r162, %r601;
	@%p34 bra 	$L__BB7_114;
	sub.s32 	%r104, %r162, %r601;
	setp.ge.s32 	%p35, %r82, %r104;
	@%p35 bra 	$L__BB7_114;
	not.b32 	%r168, %r82;
	add.s32 	%r169, %r162, %r168;
	sub.s32 	%r105, %r169, %r601;
	and.b32  	%r170, %r105, 768;
	setp.eq.s32 	%p36, %r170, 768;
	mov.u32 	%r607, %r82;
	@%p36 bra 	$L__BB7_103;
	add.s32 	%r603, %r82, %r601;
	shr.u32 	%r171, %r105, 8;
	add.s32 	%r172, %r171, 1;
	and.b32  	%r173, %r172, 3;
	neg.s32 	%r602, %r173;
	mov.u32 	%r607, %r82;
	mov.u32 	%r605, %r617;
	mov.f64 	%fd218, %fd227;
$L__BB7_100:
	.pragma "nounroll";
	mul.wide.u32 	%rd51, %r603, 16;
	add.s64 	%rd48, %rd11, %rd51;
	// begin inline asm
	ld.global.nc.u64 %rd47, [%rd48];
	// end inline asm
	add.s64 	%rd50, %rd48, 8;
	// begin inline asm
	ld.global.nc.u64 %rd49, [%rd50];
	// end inline asm
	cvt.u32.u64 	%r617, %rd47;
	mov.b64 	%fd227, %rd49;
	setp.lt.f64 	%p37, %fd218, %fd227;
	@%p37 bra 	$L__BB7_102;
	setp.eq.f64 	%p38, %fd218, %fd227;
	setp.lt.s32 	%p39, %r617, %r605;
	and.pred  	%p40, %p38, %p39;
	selp.b32 	%r617, %r617, %r605, %p40;
	selp.f64 	%fd227, %fd227, %fd218, %p40;
$L__BB7_102:
	add.s32 	%r607, %r607, 256;
	add.s32 	%r603, %r603, 256;
	add.s32 	%r602, %r602, 1;
	setp.ne.s32 	%p41, %r602, 0;
	mov.u32 	%r605, %r617;
	mov.f64 	%fd218, %fd227;
	@%p41 bra 	$L__BB7_100;
$L__BB7_103:
	setp.lt.u32 	%p42, %r105, 768;
	@%p42 bra 	$L__BB7_114;
	cvt.u64.u32 	%rd52, %r607;
	cvt.u64.u32 	%rd53, %r601;
	add.s64 	%rd54, %rd52, %rd53;
	shl.b64 	%rd55, %rd54, 4;
	add.s64 	%rd56, %rd55, %rd11;
	add.s64 	%rd132, %rd56, 12296;
	add.s32 	%r610, %r607, %r601;
$L__BB7_105:
	mul.wide.u32 	%rd61, %r610, 16;
	add.s64 	%rd58, %rd11, %rd61;
	// begin inline asm
	ld.global.nc.u64 %rd57, [%rd58];
	// end inline asm
	add.s64 	%rd60, %rd58, 8;
	// begin inline asm
	ld.global.nc.u64 %rd59, [%rd60];
	// end inline asm
	cvt.u32.u64 	%r613, %rd57;
	mov.b64 	%fd223, %rd59;
	setp.lt.f64 	%p43, %fd227, %fd223;
	@%p43 bra 	$L__BB7_107;
	setp.eq.f64 	%p44, %fd227, %fd223;
	setp.lt.s32 	%p45, %r613, %r617;
	and.pred  	%p46, %p44, %p45;
	selp.b32 	%r613, %r613, %r617, %p46;
	selp.f64 	%fd223, %fd223, %fd227, %p46;
$L__BB7_107:
	add.s64 	%rd63, %rd132, -8200;
	// begin inline asm
	ld.global.nc.u64 %rd62, [%rd63];
	// end inline asm
	add.s64 	%rd65, %rd132, -8192;
	// begin inline asm
	ld.global.nc.u64 %rd64, [%rd65];
	// end inline asm
	cvt.u32.u64 	%r614, %rd62;
	mov.b64 	%fd224, %rd64;
	setp.lt.f64 	%p47, %fd223, %fd224;
	@%p47 bra 	$L__BB7_109;
	setp.eq.f64 	%p48, %fd223, %fd224;
	setp.lt.s32 	%p49, %r614, %r613;
	and.pred  	%p50, %p48, %p49;
	selp.b32 	%r614, %r614, %r613, %p50;
	selp.f64 	%fd224, %fd224, %fd223, %p50;
$L__BB7_109:
	add.s64 	%rd67, %rd132, -4104;
	// begin inline asm
	ld.global.nc.u64 %rd66, [%rd67];
	// end inline asm
	add.s64 	%rd69, %rd132, -4096;
	// begin inline asm
	ld.global.nc.u64 %rd68, [%rd69];
	// end inline asm
	cvt.u32.u64 	%r615, %rd66;
	mov.b64 	%fd225, %rd68;
	setp.lt.f64 	%p51, %fd224, %fd225;
	@%p51 bra 	$L__BB7_111;
	setp.eq.f64 	%p52, %fd224, %fd225;
	setp.lt.s32 	%p53, %r615, %r614;
	and.pred  	%p54, %p52, %p53;
	selp.b32 	%r615, %r615, %r614, %p54;
	selp.f64 	%fd225, %fd225, %fd224, %p54;
$L__BB7_111:
	add.s64 	%rd71, %rd132, -8;
	// begin inline asm
	ld.global.nc.u64 %rd70, [%rd71];
	// end inline asm
	// begin inline asm
	ld.global.nc.u64 %rd72, [%rd132];
	// end inline asm
	cvt.u32.u64 	%r617, %rd70;
	mov.b64 	%fd227, %rd72;
	setp.lt.f64 	%p55, %fd225, %fd227;
	@%p55 bra 	$L__BB7_113;
	setp.eq.f64 	%p56, %fd225, %fd227;
	setp.lt.s32 	%p57, %r617, %r615;
	and.pred  	%p58, %p56, %p57;
	selp.b32 	%r617, %r617, %r615, %p58;
	selp.f64 	%fd227, %fd227, %fd225, %p58;
$L__BB7_113:
	add.s32 	%r607, %r607, 1024;
	add.s64 	%rd132, %rd132, 16384;
	add.s32 	%r610, %r610, 1024;
	setp.lt.s32 	%p59, %r607, %r104;
	@%p59 bra 	$L__BB7_105;
$L__BB7_114:
	// begin inline asm
	mov.u32 %r174, %laneid;
	// end inline asm
	mov.b32 	%r192, 1;
	mov.b32 	%r193, 31;
	mov.b32 	%r194, -1;
	// begin inline asm
	shfl.sync.down.b32 %r175, %r617, %r192, %r193, %r194;
	// end inline asm
	// begin inline asm
	shfl.sync.down.b32 %r180, %r181, %r192, %r193, %r194;
	// end inline asm
	mov.b64 	%rd74, %fd227;
	mov.b64 	{%r186, %r191}, %rd74;
	// begin inline asm
	shfl.sync.down.b32 %r185, %r186, %r192, %r193, %r194;
	// end inline asm
	// begin inline asm
	shfl.sync.down.b32 %r190, %r191, %r192, %r193, %r194;
	// end inline asm
	mov.b64 	%rd75, {%r185, %r190};
	mov.b64 	%fd104, %rd75;
	setp.gt.s32 	%p60, %r174, 30;
	mov.u32 	%r618, %r617;
	mov.f64 	%fd228, %fd227;
	@%p60 bra 	$L__BB7_117;
	setp.lt.f64 	%p61, %fd227, %fd104;
	mov.u32 	%r618, %r175;
	mov.f64 	%fd228, %fd104;
	@%p61 bra 	$L__BB7_117;
	setp.eq.f64 	%p62, %fd227, %fd104;
	setp.lt.s32 	%p63, %r175, %r617;
	and.pred  	%p64, %p62, %p63;
	selp.b32 	%r618, %r175, %r617, %p64;
	selp.f64 	%fd228, %fd104, %fd227, %p64;
$L__BB7_117:
	mov.b32 	%r212, 2;
	mov.b32 	%r213, 31;
	mov.b32 	%r214, -1;
	// begin inline asm
	shfl.sync.down.b32 %r195, %r618, %r212, %r213, %r214;
	// end inline asm
	// begin inline asm
	shfl.sync.down.b32 %r200, %r201, %r212, %r213, %r214;
	// end inline asm
	mov.b64 	%rd76, %fd228;
	mov.b64 	{%r206, %r211}, %rd76;
	// begin inline asm
	shfl.sync.down.b32 %r205, %r206, %r212, %r213, %r214;
	// end inline asm
	// begin inline asm
	shfl.sync.down.b32 %r210, %r211, %r212, %r213, %r214;
	// end inline asm
	mov.b64 	%rd77, {%r205, %r210};
	mov.b64 	%fd107, %rd77;
	setp.gt.s32 	%p65, %r174, 29;
	mov.u32 	%r619, %r618;
	mov.f64 	%fd229, %fd228;
	@%p65 bra 	$L__BB7_120;
	setp.lt.f64 	%p66, %fd228, %fd107;
	mov.u32 	%r619, %r195;
	mov.f64 	%fd229, %fd107;
	@%p66 bra 	$L__BB7_120;
	setp.eq.f64 	%p67, %fd228, %fd107;
	setp.lt.s32 	%p68, %r195, %r618;
	and.pred  	%p69, %p67, %p68;
	selp.b32 	%r619, %r195, %r618, %p69;
	selp.f64 	%fd229, %fd107, %fd228, %p69;
$L__BB7_120:
	mov.b32 	%r232, 4;
	mov.b32 	%r233, 31;
	mov.b32 	%r234, -1;
	// begin inline asm
	shfl.sync.down.b32 %r215, %r619, %r232, %r233, %r234;
	// end inline asm
	// begin inline asm
	shfl.sync.down.b32 %r220, %r221, %r232, %r233, %r234;
	// end inline asm
	mov.b64 	%rd78, %fd229;
	mov.b64 	{%r226, %r231}, %rd78;
	// begin inline asm
	shfl.sync.down.b32 %r225, %r226, %r232, %r233, %r234;
	// end inline asm
	// begin inline asm
	shfl.sync.down.b32 %r230, %r231, %r232, %r233, %r234;
	// end inline asm
	mov.b64 	%rd79, {%r225, %r230};
	mov.b64 	%fd110, %rd79;
	setp.gt.s32 	%p70, %r174, 27;
	mov.u32 	%r620, %r619;
	mov.f64 	%fd230, %fd229;
	@%p70 bra 	$L__BB7_123;
	setp.lt.f64 	%p71, %fd229, %fd110;
	mov.u32 	%r620, %r215;
	mov.f64 	%fd230, %fd110;
	@%p71 bra 	$L__BB7_123;
	setp.eq.f64 	%p72, %fd229, %fd110;
	setp.lt.s32 	%p73, %r215, %r619;
	and.pred  	%p74, %p72, %p73;
	selp.b32 	%r620, %r215, %r619, %p74;
	selp.f64 	%fd230, %fd110, %fd229, %p74;
$L__BB7_123:
	mov.b32 	%r252, 8;
	mov.b32 	%r253, 31;
	mov.b32 	%r254, -1;
	// begin inline asm
	shfl.sync.down.b32 %r235, %r620, %r252, %r253, %r254;
	// end inline asm
	// begin inline asm
	shfl.sync.down.b32 %r240, %r241, %r252, %r253, %r254;
	// end inline asm
	mov.b64 	%rd80, %fd230;
	mov.b64 	{%r246, %r251}, %rd80;
	// begin inline asm
	shfl.sync.down.b32 %r245, %r246, %r252, %r253, %r254;
	// end inline asm
	// begin inline asm
	shfl.sync.down.b32 %r250, %r251, %r252, %r253, %r254;
	// end inline asm
	mov.b64 	%rd81, {%r245, %r250};
	mov.b64 	%fd113, %rd81;
	setp.gt.s32 	%p75, %r174, 23;
	mov.u32 	%r625, %r620;
	mov.f64 	%fd235, %fd230;
	@%p75 bra 	$L__BB7_126;
	setp.lt.f64 	%p76, %fd230, %fd113;
	mov.u32 	%r625, %r235;
	mov.f64 	%fd235, %fd113;
	@%p76 bra 	$L__BB7_126;
	setp.eq.f64 	%p77, %fd230, %fd113;
	setp.lt.s32 	%p78, %r235, %r620;
	and.pred  	%p79, %p77, %p78;
	selp.b32 	%r625, %r235, %r620, %p79;
	selp.f64 	%fd235, %fd113, %fd230, %p79;
$L__BB7_126:
	mov.b32 	%r272, 16;
	mov.b32 	%r273, 31;
	mov.b32 	%r274, -1;
	// begin inline asm
	shfl.sync.down.b32 %r622, %r625, %r272, %r273, %r274;
	// end inline asm
	// begin inline asm
	shfl.sync.down.b32 %r260, %r261, %r272, %r273, %r274;
	// end inline asm
	mov.b64 	%rd82, %fd235;
	mov.b64 	{%r266, %r271}, %rd82;
	// begin inline asm
	shfl.sync.down.b32 %r265, %r266, %r272, %r273, %r274;
	// end inline asm
	// begin inline asm
	shfl.sync.down.b32 %r270, %r271, %r272, %r273, %r274;
	// end inline asm
	mov.b64 	%rd83, {%r265, %r270};
	mov.b64 	%fd232, %rd83;
	setp.gt.s32 	%p80, %r174, 15;
	@%p80 bra 	$L__BB7_131;
	setp.lt.f64 	%p81, %fd235, %fd232;
	@%p81 bra 	$L__BB7_129;
	setp.eq.f64 	%p82, %fd235, %fd232;
	setp.lt.s32 	%p83, %r622, %r625;
	and.pred  	%p84, %p82, %p83;
	selp.b32 	%r622, %r622, %r625, %p84;
	selp.f64 	%fd232, %fd232, %fd235, %p84;
$L__BB7_129:
	setp.ne.s32 	%p85, %r174, 0;
	mov.f64 	%fd235, %fd232;
	mov.u32 	%r625, %r622;
	@%p85 bra 	$L__BB7_131;
	shr.u32 	%r275, %r82, 1;
	and.b32  	%r276, %r275, 496;
	mov.u32 	%r277, _ZZN3cub18CUB_300001_SM_10006detail6reduce28DeviceReduceSingleTileKernelINS2_10policy_hubINS0_12KeyValuePairIidEEiNS0_6ArgMaxEE10Policy1000EPS6_SA_iS7_NS2_20empty_problem_init_tIS6_EES6_N4cuda3std3__410__identityEEEvT0_T1_T2_T3_T4_T6_E12temp_storage;
	add.s32 	%r278, %r277, %r276;
	st.shared.u32 	[%r278+8], %r622;
	st.shared.f64 	[%r278+16], %fd232;
$L__BB7_131:
	bar.sync 	0;
	setp.ne.s32 	%p86, %r82, 0;
	@%p86 bra 	$L__BB7_135;
	ld.shared.u32 	%r624, [_ZZN3cub18CUB_300001_SM_10006detail6reduce28DeviceReduceSingleTileKernelINS2_10policy_hubINS0_12KeyValuePairIidEEiNS0_6ArgMaxEE10Policy1000EPS6_SA_iS7_NS2_20empty_problem_init_tIS6_EES6_N4cuda3std3__410__identityEEEvT0_T1_T2_T3_T4_T6_E12temp_storage+24];
	ld.shared.f64 	%fd234, [_ZZN3cub18CUB_300001_SM_10006detail6reduce28DeviceReduceSingleTileKernelINS2_10policy_hubINS0_12KeyValuePairIidEEiNS0_6ArgMaxEE10Policy1000EPS6_SA_iS7_NS2_20empty_problem_init_tIS6_EES6_N4cuda3std3__410__identityEEEvT0_T1_T2_T3_T4_T6_E12temp_storage+32];
	setp.gt.f64 	%p87, %fd234, %fd235;
	@%p87 bra 	$L__BB7_134;
	setp.eq.f64 	%p88, %fd235, %fd234;
	setp.lt.s32 	%p89, %r624, %r625;
	and.pred  	%p90, %p88, %p89;
	selp.b32 	%r624, %r624, %r625, %p90;
	selp.f64 	%fd234, %fd234, %fd235, %p90;
$L__BB7_134:
	ld.shared.u32 	%r279, [_ZZN3cub18CUB_300001_SM_10006detail6reduce28DeviceReduceSingleTileKernelINS2_10policy_hubINS0_12KeyValuePairIidEEiNS0_6ArgMaxEE10Policy1000EPS6_SA_iS7_NS2_20empty_problem_init_tIS6_EES6_N4cuda3std3__410__identityEEEvT0_T1_T2_T3_T4_T6_E12temp_storage+40];
	ld.shared.f64 	%fd127, [_ZZN3cub18CUB_300001_SM_10006detail6reduce28DeviceReduceSingleTileKernelINS2_10policy_hubINS0_12KeyValuePairIidEEiNS0_6ArgMaxEE10Policy1000EPS6_SA_iS7_NS2_20empty_problem_init_tIS6_EES6_N4cuda3std3__410__identityEEEvT0_T1_T2_T3_T4_T6_E12temp_storage+48];
	setp.gt.f64 	%p91, %fd127, %fd234;
	setp.eq.f64 	%p92, %fd234, %fd127;
	setp.lt.s32 	%p93, %r279, %r624;
	and.pred  	%p94, %p92, %p93;
	or.pred  	%p95, %p91, %p94;
	selp.b32 	%r281, %r279, %r624, %p95;
	selp.f64 	%fd129, %fd127, %fd234, %p95;
	ld.shared.u32 	%r283, [_ZZN3cub18CUB_300001_SM_10006detail6reduce28DeviceReduceSingleTileKernelINS2_10policy_hubINS0_12KeyValuePairIidEEiNS0_6ArgMaxEE10Policy1000EPS6_SA_iS7_NS2_20empty_problem_init_tIS6_EES6_N4cuda3std3__410__identityEEEvT0_T1_T2_T3_T4_T6_E12temp_storage+56];
	ld.shared.f64 	%fd131, [_ZZN3cub18CUB_300001_SM_10006detail6reduce28DeviceReduceSingleTileKernelINS2_10policy_hubINS0_12KeyValuePairIidEEiNS0_6ArgMaxEE10Policy1000EPS6_SA_iS7_NS2_20empty_problem_init_tIS6_EES6_N4cuda3std3__410__identityEEEvT0_T1_T2_T3_T4_T6_E12temp_storage+64];
	setp.gt.f64 	%p96, %fd131, %fd129;
	setp.eq.f64 	%p97, %fd129, %fd131;
	setp.lt.s32 	%p98, %r283, %r281;
	and.pred  	%p99, %p97, %p98;
	or.pred  	%p100, %p96, %p99;
	selp.b32 	%r285, %r283, %r281, %p100;
	selp.f64 	%fd133, %fd131, %fd129, %p100;
	ld.shared.u32 	%r287, [_ZZN3cub18CUB_300001_SM_10006detail6reduce28DeviceReduceSingleTileKernelINS2_10policy_hubINS0_12KeyValuePairIidEEiNS0_6ArgMaxEE10Policy1000EPS6_SA_iS7_NS2_20empty_problem_init_tIS6_EES6_N4cuda3std3__410__identityEEEvT0_T1_T2_T3_T4_T6_E12temp_storage+72];
	ld.shared.f64 	%fd135, [_ZZN3cub18CUB_300001_SM_10006detail6reduce28DeviceReduceSingleTileKernelINS2_10policy_hubINS0_12KeyValuePairIidEEiNS0_6ArgMaxEE10Policy1000EPS6_SA_iS7_NS2_20empty_problem_init_tIS6_EES6_N4cuda3std3__410__identityEEEvT0_T1_T2_T3_T4_T6_E12temp_storage+80];
	setp.gt.f64 	%p101, %fd135, %fd133;
	setp.eq.f64 	%p102, %fd133, %fd135;
	setp.lt.s32 	%p103, %r287, %r285;
	and.pred  	%p104, %p102, %p103;
	or.pred  	%p105, %p101, %p104;
	selp.b32 	%r289, %r287, %r285, %p105;
	selp.f64 	%fd137, %fd135, %fd133, %p105;
	ld.shared.u32 	%r291, [_ZZN3cub18CUB_300001_SM_10006detail6reduce28DeviceReduceSingleTileKernelINS2_10policy_hubINS0_12KeyValuePairIidEEiNS0_6ArgMaxEE10Policy1000EPS6_SA_iS7_NS2_20empty_problem_init_tIS6_EES6_N4cuda3std3__410__identityEEEvT0_T1_T2_T3_T4_T6_E12temp_storage+88];
	ld.shared.f64 	%fd139, [_ZZN3cub18CUB_300001_SM_10006detail6reduce28DeviceReduceSingleTileKernelINS2_10policy_hubINS0_12KeyValuePairIidEEiNS0_6ArgMaxEE10Policy1000EPS6_SA_iS7_NS2_20empty_problem_init_tIS6_EES6_N4cuda3std3__410__identityEEEvT0_T1_T2_T3_T4_T6_E12temp_storage+96];
	setp.gt.f64 	%p106, %fd139, %fd137;
	setp.eq.f64 	%p107, %fd137, %fd139;
	setp.lt.s32 	%p108, %r291, %r289;
	and.pred  	%p109, %p107, %p108;
	or.pred  	%p110, %p106, %p109;
	selp.b32 	%r293, %r291, %r289, %p110;
	selp.f64 	%fd141, %fd139, %fd137, %p110;
	ld.shared.u32 	%r295, [_ZZN3cub18CUB_300001_SM_10006detail6reduce28DeviceReduceSingleTileKernelINS2_10policy_hubINS0_12KeyValuePairIidEEiNS0_6ArgMaxEE10Policy1000EPS6_SA_iS7_NS2_20empty_problem_init_tIS6_EES6_N4cuda3std3__410__identityEEEvT0_T1_T2_T3_T4_T6_E12temp_storage+104];
	ld.shared.f64 	%fd143, [_ZZN3cub18CUB_300001_SM_10006detail6reduce28DeviceReduceSingleTileKernelINS2_10policy_hubINS0_12KeyValuePairIidEEiNS0_6ArgMaxEE10Policy1000EPS6_SA_iS7_NS2_20empty_problem_init_tIS6_EES6_N4cuda3std3__410__identityEEEvT0_T1_T2_T3_T4_T6_E12temp_storage+112];
	setp.gt.f64 	%p111, %fd143, %fd141;
	setp.eq.f64 	%p112, %fd141, %fd143;
	setp.lt.s32 	%p113, %r295, %r293;
	and.pred  	%p114, %p112, %p113;
	or.pred  	%p115, %p111, %p114;
	selp.b32 	%r297, %r295, %r293, %p115;
	selp.f64 	%fd145, %fd143, %fd141, %p115;
	ld.shared.u32 	%r299, [_ZZN3cub18CUB_300001_SM_10006detail6reduce28DeviceReduceSingleTileKernelINS2_10policy_hubINS0_12KeyValuePairIidEEiNS0_6ArgMaxEE10Policy1000EPS6_SA_iS7_NS2_20empty_problem_init_tIS6_EES6_N4cuda3std3__410__identityEEEvT0_T1_T2_T3_T4_T6_E12temp_storage+120];
	ld.shared.f64 	%fd147, [_ZZN3cub18CUB_300001_SM_10006detail6reduce28DeviceReduceSingleTileKernelINS2_10policy_hubINS0_12KeyValuePairIidEEiNS0_6ArgMaxEE10Policy1000EPS6_SA_iS7_NS2_20empty_problem_init_tIS6_EES6_N4cuda3std3__410__identityEEEvT0_T1_T2_T3_T4_T6_E12temp_storage+128];
	setp.gt.f64 	%p116, %fd147, %fd145;
	setp.eq.f64 	%p117, %fd145, %fd147;
	setp.lt.s32 	%p118, %r299, %r297;
	and.pred  	%p119, %p117, %p118;
	or.pred  	%p120, %p116, %p119;
	selp.b32 	%r625, %r299, %r297, %p120;
	selp.f64 	%fd235, %fd147, %fd145, %p120;
$L__BB7_135:
	mov.u32 	%r560, %tid.x;
	setp.ne.s32 	%p279, %r560, 0;
	@%p279 bra 	$L__BB7_137;
	st.global.u32 	[%rd1], %r625;
	st.global.f64 	[%rd1+8], %fd235;
$L__BB7_137:
	ret;

}


// ===== COMPILED SASS (sm_100) =====

	.target	sm_100

	.elftype	@"ET_EXEC"


//--------------------- .note.nv.tkinfo           --------------------------
	.section	.note.nv.tkinfo,"",@"SHT_NOTE"
	.sectionflags	@"SHF_NOTE_NV_TKINFO"
	.tkinfo
        /*0018*/ 	.word	0x00000002
        /*0030*/ 	.string	""
        /*0030*/ 	.string	"ptxas"
        /*0030*/ 	.string	"Cuda compilation tools, release 13.0, V13.0.88"
        /*0030*/ 	.string	"Build cuda_13.0.r13.0/compiler.36424714_0"
        /*0030*/ 	.string	"-arch sm_100 -m 64 "



//--------------------- .note.nv.cuinfo           --------------------------
	.section	.note.nv.cuinfo,"",@"SHT_NOTE"
	.sectionflags	@"SHF_NOTE_NV_CUINFO"
        /*0018*/ 	.short	0x0002
        /*001a*/ 	.short	0x0064
        /*001c*/ 	.short	0x0082
	.zero		2


//--------------------- .nv.info                  --------------------------
	.section	.nv.info,"",@"SHT_CUDA_INFO"
	.align	4


	//----- nvinfo : EIATTR_REGCOUNT
	.align		4
        /*0000*/ 	.byte	0x04, 0x2f
        /*0002*/ 	.short	(.L_41 - .L_40)
	.align		4
.L_40:
        /*0004*/ 	.word	index@(_Z17calculateEdgeGainPiPdS_S_S_S0_iiii)
        /*0008*/ 	.word	0x0000000e


	//----- nvinfo : EIATTR_FRAME_SIZE
	.align		4
.L_41:
        /*000c*/ 	.byte	0x04, 0x11
        /*000e*/ 	.short	(.L_43 - .L_42)
	.align		4
.L_42:
        /*0010*/ 	.word	index@(_Z17calculateEdgeGainPiPdS_S_S_S0_iiii)
        /*0014*/ 	.word	0x00000000


	//----- nvinfo : EIATTR_REGCOUNT
	.align		4
.L_43:
        /*0018*/ 	.byte	0x04, 0x2f
        /*001a*/ 	.short	(.L_45 - .L_44)
	.align		4
.L_44:
        /*001c*/ 	.word	index@(_Z20updateVertexEdgeGainPiPjS0_PdS1_S_S_S_S1_iiiiS_iii)
        /*0020*/ 	.word	0x0000001c


	//----- nvinfo : EIATTR_FRAME_SIZE
	.align		4
.L_45:
        /*0024*/ 	.byte	0x04, 0x11
        /*0026*/ 	.short	(.L_47 - .L_46)
	.align		4
.L_46:
        /*0028*/ 	.word	index@(_Z20updateVertexEdgeGainPiPjS0_PdS1_S_S_S_S1_iiiiS_iii)
        /*002c*/ 	.word	0x00000000


	//----- nvinfo : EIATTR_REGCOUNT
	.align		4
.L_47:
        /*0030*/ 	.byte	0x04, 0x2f
        /*0032*/ 	.short	(.L_49 - .L_48)
	.align		4
.L_48:
        /*0034*/ 	.word	index@(_Z14updateSolutionPiS_S_S_iiiii)
        /*0038*/ 	.word	0x0000001c


	//----- nvinfo : EIATTR_FRAME_SIZE
	.align		4
.L_49:
        /*003c*/ 	.byte	0x04, 0x11
        /*003e*/ 	.short	(.L_51 - .L_50)
	.align		4
.L_50:
        /*0040*/ 	.word	index@(_Z14updateSolutionPiS_S_S_iiiii)
        /*0044*/ 	.word	0x00000000


	//----- nvinfo : EIATTR_REGCOUNT
	.align		4
.L_51:
        /*0048*/ 	.byte	0x04, 0x2f
        /*004a*/ 	.short	(.L_53 - .L_52)
	.align		4
.L_52:
        /*004c*/ 	.word	index@(_Z17calculateSwapGainPiPjS0_PdS1_S1_S_S_iddS_S_S1_iiii)
        /*0050*/ 	.word	0x00000016


	//----- nvinfo : EIATTR_FRAME_SIZE
	.align		4
.L_53:
        /*0054*/ 	.byte	0x04, 0x11
        /*0056*/ 	.short	(.L_55 - .L_54)
	.align		4
.L_54:
        /*0058*/ 	.word	index@(_Z17calculateSwapGainPiPjS0_PdS1_S1_S_S_iddS_S_S1_iiii)
        /*005c*/ 	.word	0x00000000


	//----- nvinfo : EIATTR_REGCOUNT
	.align		4
.L_55:
        /*0060*/ 	.byte	0x04, 0x2f
        /*0062*/ 	.short	(.L_57 - .L_56)
	.align		4
.L_56:
        /*0064*/ 	.word	index@(_ZN3cub18CUB_300001_SM_10006detail11EmptyKernelIvEEvv)
        /*0068*/ 	.word	0x00000004


	//----- nvinfo : EIATTR_FRAME_SIZE
	.align		4
.L_57:
        /*006c*/ 	.byte	0x04, 0x11
        /*006e*/ 	.short	(.L_59 - .L_58)
	.align		4
.L_58:
        /*0070*/ 	.word	index@(_ZN3cub18CUB_300001_SM_10006detail11EmptyKernelIvEEvv)
        /*0074*/ 	.word	0x00000000


	//----- nvinfo : EIATTR_REGCOUNT
	.align		4
.L_59:
        /*0078*/ 	.byte	0x04, 0x2f
        /*007a*/ 	.short	(.L_61 - .L_60)
	.align		4
.L_60:
        /*007c*/ 	.word	index@(_ZN3cub18CUB_300001_SM_10006detail6reduce28DeviceReduceSingleTileKernelINS2_10policy_hubINS0_12KeyValuePairIidEEiNS0_6ArgMaxEE10Policy1000ENS0_21ArgIndexInputIteratorIPdidEEPS6_iS7_NS2_20empty_problem_init_tIS6_EES6_N4cuda3std3__410__identityEEEvT0_T1_T2_T3_T4_T6_)
        /*0080*/ 	.word	0x00000022


	//----- nvinfo : EIATTR_FRAME_SIZE
	.align		4
.L_61:
        /*0084*/ 	.byte	0x04, 0x11
        /*0086*/ 	.short	(.L_63 - .L_62)
	.align		4
.L_62:
        /*0088*/ 	.word	index@(_ZN3cub18CUB_300001_SM_10006detail6reduce28DeviceReduceSingleTileKernelINS2_10policy_hubINS0_12KeyValuePairIidEEiNS0_6ArgMaxEE10Policy1000ENS0_21ArgIndexInputIteratorIPdidEEPS6_iS7_NS2_20empty_problem_init_tIS6_EES6_N4cuda3std3__410__identityEEEvT0_T1_T2_T3_T4_T6_)
        /*008c*/ 	.word	0x00000000


	//----- nvinfo : EIATTR_REGCOUNT
	.align		4
.L_63:
        /*0090*/ 	.byte	0x04, 0x2f
        /*0092*/ 	.short	(.L_65 - .L_64)
	.align		4
.L_64:
        /*0094*/ 	.word	index@(_ZN3cub18CUB_300001_SM_10006detail6reduce18DeviceReduceKernelINS2_10policy_hubINS0_12KeyValuePairIidEEiNS0_6ArgMaxEE10Policy1000ENS0_21ArgIndexInputIteratorIPdidEEiS7_S6_N4cuda3std3__410__identityEEEvT0_PT3_T1_NS0_13GridEvenShareISK_EET2_T4_)
        /*0098*/ 	.word	0x0000001f


	//----- nvinfo : EIATTR_FRAME_SIZE
	.align		4
.L_65:
        /*009c*/ 	.byte	0x04, 0x11
        /*009e*/ 	.short	(.L_67 - .L_66)
	.align		4
.L_66:
        /*00a0*/ 	.word	index@(_ZN3cub18CUB_300001_SM_10006detail6reduce18DeviceReduceKernelINS2_10policy_hubINS0_12KeyValuePairIidEEiNS0_6ArgMaxEE10Policy1000ENS0_21ArgIndexInputIteratorIPdidEEiS7_S6_N4cuda3std3__410__identityEEEvT0_PT3_T1_NS0_13GridEvenShareISK_EET2_T4_)
        /*00a4*/ 	.word	0x00000000


	//----- nvinfo : EIATTR_REGCOUNT
	.align		4
.L_67:
        /*00a8*/ 	.byte	0x04, 0x2f
        /*00aa*/ 	.short	(.L_69 - .L_68)
	.align		4
.L_68:
        /*00ac*/ 	.word	index@(_ZN3cub18CUB_300001_SM_10006detail6reduce28DeviceReduceSingleTileKernelINS2_10policy_hubINS0_12KeyValuePairIidEEiNS0_6ArgMaxEE10Policy1000EPS6_SA_iS7_NS2_20empty_problem_init_tIS6_EES6_N4cuda3std3__410__identityEEEvT0_T1_T2_T3_T4_T6_)
        /*00b0*/ 	.word	0x0000001c


	//----- nvinfo : EIATTR_FRAME_SIZE
	.align		4
.L_69:
        /*00b4*/ 	.byte	0x04, 0x11
        /*00b6*/ 	.short	(.L_71 - .L_70)
	.align		4
.L_70:
        /*00b8*/ 	.word	index@(_ZN3cub18CUB_300001_SM_10006detail6reduce28DeviceReduceSingleTileKernelINS2_10policy_hubINS0_12KeyValuePairIidEEiNS0_6ArgMaxEE10Policy1000EPS6_SA_iS7_NS2_20empty_problem_init_tIS6_EES6_N4cuda3std3__410__identityEEEvT0_T1_T2_T3_T4_T6_)
        /*00bc*/ 	.word	0x00000000


	//----- nvinfo : EIATTR_MIN_STACK_SIZE
	.align		4
.L_71:
        /*00c0*/ 	.byte	0x04, 0x12
        /*00c2*/ 	.short	(.L_73 - .L_72)
	.align		4
.L_72:
        /*00c4*/ 	.word	index@(_ZN3cub18CUB_300001_SM_10006detail6reduce28DeviceReduceSingleTileKernelINS2_10policy_hubINS0_12KeyValuePairIidEEiNS0_6ArgMaxEE10Policy1000EPS6_SA_iS7_NS2_20empty_problem_init_tIS6_EES6_N4cuda3std3__410__identityEEEvT0_T1_T2_T3_T4_T6_)
        /*00c8*/ 	.word	0x00000000


	//----- nvinfo : EIATTR_MIN_STACK_SIZE
	.align		4
.L_73:
        /*00cc*/ 	.byte	0x04, 0x12
        /*00ce*/ 	.short	(.L_75 - .L_74)
	.align		4
.L_74:
        /*00d0*/ 	.word	index@(_ZN3cub18CUB_300001_SM_10006detail6reduce18DeviceReduceKernelINS2_10policy_hubINS0_12KeyValuePairIidEEiNS0_6ArgMaxEE10Policy1000ENS0_21ArgIndexInputIteratorIPdidEEiS7_S6_N4cuda3std3__410__identityEEEvT0_PT3_T1_NS0_13GridEvenShareISK_EET2_T4_)
        /*00d4*/ 	.word	0x00000000


	//----- nvinfo : EIATTR_MIN_STACK_SIZE
	.align		4
.L_75:
        /*00d8*/ 	.byte	0x04, 0x12
        /*00da*/ 	.short	(.L_77 - .L_76)
	.align		4
.L_76:
        /*00dc*/ 	.word	index@(_ZN3cub18CUB_300001_SM_10006detail6reduce28DeviceReduceSingleTileKernelINS2_10policy_hubINS0_12KeyValuePairIidEEiNS0_6ArgMaxEE10Policy1000ENS0_21ArgIndexInputIteratorIPdidEEPS6_iS7_NS2_20empty_problem_init_tIS6_EES6_N4cuda3std3__410__identityEEEvT0_T1_T2_T3_T4_T6_)
        /*00e0*/ 	.word	0x00000000


	//----- nvinfo : EIATTR_MIN_STACK_SIZE
	.align		4
.L_77:
        /*00e4*/ 	.byte	0x04, 0x12
        /*00e6*/ 	.short	(.L_79 - .L_78)
	.align		4
.L_78:
        /*00e8*/ 	.word	index@(_ZN3cub18CUB_300001_SM_10006detail11EmptyKernelIvEEvv)
        /*00ec*/ 	.word	0x00000000


	//----- nvinfo : EIATTR_MIN_STACK_SIZE
	.align		4
.L_79:
        /*00f0*/ 	.byte	0x04, 0x12
        /*00f2*/ 	.short	(.L_81 - .L_80)
	.align		4
.L_80:
        /*00f4*/ 	.word	index@(_Z17calculateSwapGainPiPjS0_PdS1_S1_S_S_iddS_S_S1_iiii)
        /*00f8*/ 	.word	0x00000000


	//----- nvinfo : EIATTR_MIN_STACK_SIZE
	.align		4
.L_81:
        /*00fc*/ 	.byte	0x04, 0x12
        /*00fe*/ 	.short	(.L_83 - .L_82)
	.align		4
.L_82:
        /*0100*/ 	.word	index@(_Z14updateSolutionPiS_S_S_iiiii)
        /*0104*/ 	.word	0x00000000


	//----- nvinfo : EIATTR_MIN_STACK_SIZE
	.align		4
.L_83:
        /*0108*/ 	.byte	0x04, 0x12
        /*010a*/ 	.short	(.L_85 - .L_84)
	.align		4
.L_84:
        /*010c*/ 	.word	index@(_Z20updateVertexEdgeGainPiPjS0_PdS1_S_S_S_S1_iiiiS_iii)
        /*0110*/ 	.word	0x00000000


	//----- nvinfo : EIATTR_MIN_STACK_SIZE
	.align		4
.L_85:
        /*0114*/ 	.byte	0x04, 0x12
        /*0116*/ 	.short	(.L_87 - .L_86)
	.align		4
.L_86:
        /*0118*/ 	.word	index@(_Z17calculateEdgeGainPiPdS_S_S_S0_iiii)
        /*011c*/ 	.word	0x00000000
.L_87:


//--------------------- .nv.compat                --------------------------
	.section	.nv.compat,"",@"SHT_CUDA_COMPAT_INFO"
	.align	4
        /*0000*/ 	.byte	0x02, 0x09, 0x00, 0x00, 0x02, 0x02, 0x01, 0x00, 0x02, 0x05, 0x05, 0x00, 0x03, 0x07, 0x01, 0x01
        /*0010*/ 	.byte	0x02, 0x03, 0x00, 0x00, 0x02, 0x06, 0x01, 0x00, 0x04, 0x0b, 0x08, 0x00, 0x01, 0x00, 0x00, 0x00
        /*0020*/ 	.byte	0x00, 0x00, 0x00, 0x00


//--------------------- .nv.info._ZN3cub18CUB_300001_SM_10006detail6reduce28DeviceReduceSingleTileKernelINS2_10policy_hubINS0_12KeyValuePairIidEEiNS0_6ArgMaxEE10Policy1000EPS6_SA_iS7_NS2_20empty_problem_init_tIS6_EES6_N4cuda3std3__410__identityEEEvT0_T1_T2_T3_T4_T6_ --------------------------
	.section	.nv.info._ZN3cub18CUB_300001_SM_10006detail6reduce28DeviceReduceSingleTileKernelINS2_10policy_hubINS0_12KeyValuePairIidEEiNS0_6ArgMaxEE10Policy1000EPS6_SA_iS7_NS2_20empty_problem_init_tIS6_EES6_N4cuda3std3__410__identityEEEvT0_T1_T2_T3_T4_T6_,"",@"SHT_CUDA_INFO"
	.sectionflags	@""
	.align	4


	//----- nvinfo : EIATTR_CUDA_API_VERSION
	.align		4
        /*0000*/ 	.byte	0x04, 0x37
        /*0002*/ 	.short	(.L_89 - .L_88)
.L_88:
        /*0004*/ 	.word	0x00000082


	//----- nvinfo : EIATTR_KPARAM_INFO
	.align		4
.L_89:
        /*0008*/ 	.byte	0x04, 0x17
        /*000a*/ 	.short	(.L_91 - .L_90)
.L_90:
        /*000c*/ 	.word	0x00000000
        /*0010*/ 	.short	0x0005
        /*0012*/ 	.short	0x0028
        /*0014*/ 	.byte	0x00, 0xf0, 0x05, 0x00


	//----- nvinfo : EIATTR_KPARAM_INFO
	.align		4
.L_91:
        /*0018*/ 	.byte	0x04, 0x17
        /*001a*/ 	.short	(.L_93 - .L_92)
.L_92:
        /*001c*/ 	.word	0x00000000
        /*0020*/ 	.short	0x0004
        /*0022*/ 	.short	0x0018
        /*0024*/ 	.byte	0x00, 0xf0, 0x41, 0x00


	//----- nvinfo : EIATTR_KPARAM_INFO
	.align		4
.L_93:
        /*0028*/ 	.byte	0x04, 0x17
        /*002a*/ 	.short	(.L_95 - .L_94)
.L_94:
        /*002c*/ 	.word	0x00000000
        /*0030*/ 	.short	0x0003
        /*0032*/ 	.short	0x0014
        /*0034*/ 	.byte	0x00, 0xf0, 0x05, 0x00


	//----- nvinfo : EIATTR_KPARAM_INFO
	.align		4
.L_95:
        /*0038*/ 	.byte	0x04, 0x17
        /*003a*/ 	.short	(.L_97 - .L_96)
.L_96:
        /*003c*/ 	.word	0x00000000
        /*0040*/ 	.short	0x0002
        /*0042*/ 	.short	0x0010
        /*0044*/ 	.byte	0x00, 0xf0, 0x11, 0x00


	//----- nvinfo : EIATTR_KPARAM_INFO
	.align		4
.L_97:
        /*0048*/ 	.byte	0x04, 0x17
        /*004a*/ 	.short	(.L_99 - .L_98)
.L_98:
        /*004c*/ 	.word	0x00000000
        /*0050*/ 	.short	0x0001
        /*0052*/ 	.short	0x0008
        /*0054*/ 	.byte	0x00, 0xf5, 0x21, 0x00


	//----- nvinfo : EIATTR_KPARAM_INFO
	.align		4
.L_99:
        /*0058*/ 	.byte	0x04, 0x17
        /*005a*/ 	.short	(.L_101 - .L_100)
.L_100:
        /*005c*/ 	.word	0x00000000
        /*0060*/ 	.short	0x0000
        /*0062*/ 	.short	0x0000
        /*0064*/ 	.byte	0x00, 0xf5, 0x21, 0x00


	//----- nvinfo : EIATTR_SPARSE_MMA_MASK
	.align		4
.L_101:
        /*0068*/ 	.byte	0x03, 0x50
        /*006a*/ 	.short	0x0000


	//----- nvinfo : EIATTR_MAXREG_COUNT
	.align		4
        /*006c*/ 	.byte	0x03, 0x1b
        /*006e*/ 	.short	0x00ff


	//----- nvinfo : EIATTR_NUM_BARRIERS
	.align		4
        /*0070*/ 	.byte	0x02, 0x4c
        /*0072*/ 	.byte	0x01
	.zero		1


	//----- nvinfo : EIATTR_MERCURY_ISA_VERSION
	.align		4
        /*0074*/ 	.byte	0x03, 0x5f
        /*0076*/ 	.short	0x0101


	//----- nvinfo : EIATTR_COOP_GROUP_MASK_REGIDS
	.align		4
        /*0078*/ 	.byte	0x04, 0x29
        /*007a*/ 	.short	(.L_103 - .L_102)


	//   ....[0]....
.L_102:
        /*007c*/ 	.word	0xffffffff


	//   ....[1]....
        /*0080*/ 	.word	0xffffffff


	//   ....[2]....
        /*0084*/ 	.word	0xffffffff


	//   ....[3]....
        /*0088*/ 	.word	0xffffffff


	//   ....[4]....
        /*008c*/ 	.word	0xffffffff


	//   ....[5]....
        /*0090*/ 	.word	0xffffffff


	//   ....[6]....
        /*0094*/ 	.word	0xffffffff


	//   ....[7]....
        /*0098*/ 	.word	0xffffffff


	//   ....[8]....
        /*009c*/ 	.word	0xffffffff


	//   ....[9]....
        /*00a0*/ 	.word	0xffffffff


	//   ....[10]....
        /*00a4*/ 	.word	0xffffffff


	//   ....[11]....
        /*00a8*/ 	.word	0xffffffff


	//   ....[12]....
        /*00ac*/ 	.word	0xffffffff


	//   ....[13]....
        /*00b0*/ 	.word	0xffffffff


	//   ....[14]....
        /*00b4*/ 	.word	0xffffffff


	//   ....[15]....
        /*00b8*/ 	.word	0xffffffff


	//   ....[16]....
        /*00bc*/ 	.word	0xffffffff


	//   ....[17]....
        /*00c0*/ 	.word	0xffffffff


	//   ....[18]....
        /*00c4*/ 	.word	0xffffffff


	//   ....[19]....
        /*00c8*/ 	.word	0xffffffff


	//   ....[20]....
        /*00cc*/ 	.word	0xffffffff


	//   ....[21]....
        /*00d0*/ 	.word	0xffffffff


	//   ....[22]....
        /*00d4*/ 	.word	0xffffffff


	//   ....[23]....
        /*00d8*/ 	.word	0xffffffff


	//   ....[24]....
        /*00dc*/ 	.word	0xffffffff


	//   ....[25]....
        /*00e0*/ 	.word	0xffffffff


	//   ....[26]....
        /*00e4*/ 	.word	0xffffffff


	//   ....[27]....
        /*00e8*/ 	.word	0xffffffff


	//   ....[28]....
        /*00ec*/ 	.word	0xffffffff


	//   ....[29]....
        /*00f0*/ 	.word	0xffffffff


	//   ....[30]....
        /*00f4*/ 	.word	0xffffffff


	//   ....[31]....
        /*00f8*/ 	.word	0xffffffff


	//   ....[32]....
        /*00fc*/ 	.word	0xffffffff


	//   ....[33]....
        /*0100*/ 	.word	0xffffffff


	//   ....[34]....
        /*0104*/ 	.word	0xffffffff


	//   ....[35]....
        /*0108*/ 	.word	0xffffffff


	//   ....[36]....
        /*010c*/ 	.word	0xffffffff


	//   ....[37]....
        /*0110*/ 	.word	0xffffffff


	//   ....[38]....
        /*0114*/ 	.word	0xffffffff


	//   ....[39]....
        /*0118*/ 	.word	0xffffffff


	//   ....[40]....
        /*011c*/ 	.word	0xffffffff


	//   ....[41]....
        /*0120*/ 	.word	0xffffffff


	//   ....[42]....
        /*0124*/ 	.word	0xffffffff


	//   ....[43]....
        /*0128*/ 	.word	0xffffffff


	//   ....[44]....
        /*012c*/ 	.word	0xffffffff


	//----- nvinfo : EIATTR_COOP_GROUP_INSTR_OFFSETS
	.align		4
.L_103:
        /*0130*/ 	.byte	0x04, 0x28
        /*0132*/ 	.short	(.L_105 - .L_104)


	//   ....[0]....
.L_104:
        /*0134*/ 	.word	0x000007c0


	//   ....[1]....
        /*0138*/ 	.word	0x000007f0


	//   ....[2]....
        /*013c*/ 	.word	0x00000800


	//   ....[3]....
        /*0140*/ 	.word	0x00000920


	//   ....[4]....
        /*0144*/ 	.word	0x00000950


	//   ....[5]....
        /*0148*/ 	.word	0x00000980


	//   ....[6]....
        /*014c*/ 	.word	0x00000a60


	//   ....[7]....
        /*0150*/ 	.word	0x00000a90


	//   ....[8]....
        /*0154*/ 	.word	0x00000ac0


	//   ....[9]....
        /*0158*/ 	.word	0x00000ba0


	//   ....[10]....
        /*015c*/ 	.word	0x00000bd0


	//   ....[11]....
        /*0160*/ 	.word	0x00000c00


	//   ....[12]....
        /*0164*/ 	.word	0x00000cf0


	//   ....[13]....
        /*0168*/ 	.word	0x00000d10


	//   ....[14]....
        /*016c*/ 	.word	0x00000d20


	//   ....[15]....
        /*0170*/ 	.word	0x00001410


	//   ....[16]....
        /*0174*/ 	.word	0x00001440


	//   ....[17]....
        /*0178*/ 	.word	0x00001450


	//   ....[18]....
        /*017c*/ 	.word	0x00001530


	//   ....[19]....
        /*0180*/ 	.word	0x00001560


	//   ....[20]....
        /*0184*/ 	.word	0x00001590


	//   ....[21]....
        /*0188*/ 	.word	0x00001670


	//   ....[22]....
        /*018c*/ 	.word	0x000016a0


	//   ....[23]....
        /*0190*/ 	.word	0x000016d0


	//   ....[24]....
        /*0194*/ 	.word	0x000017b0


	//   ....[25]....
        /*0198*/ 	.word	0x000017e0


	//   ....[26]....
        /*019c*/ 	.word	0x00001810


	//   ....[27]....
        /*01a0*/ 	.word	0x000018f0


	//   ....[28]....
        /*01a4*/ 	.word	0x00001920


	//   ....[29]....
        /*01a8*/ 	.word	0x00001950


	//   ....[30]....
        /*01ac*/ 	.word	0x00002af0


	//   ....[31]....
        /*01b0*/ 	.word	0x00002b20


	//   ....[32]....
        /*01b4*/ 	.word	0x00002b30


	//   ....[33]....
        /*01b8*/ 	.word	0x00002c50


	//   ....[34]....
        /*01bc*/ 	.word	0x00002c80


	//   ....[35]....
        /*01c0*/ 	.word	0x00002cb0


	//   ....[36]....
        /*01c4*/ 	.word	0x00002d90


	//   ....[37]....
        /*01c8*/ 	.word	0x00002dc0


	//   ....[38]....
        /*01cc*/ 	.word	0x00002df0


	//   ....[39]....
        /*01d0*/ 	.word	0x00002ed0


	//   ....[40]....
        /*01d4*/ 	.word	0x00002f00


	//   ....[41]....
        /*01d8*/ 	.word	0x00002f30


	//   ....[42]....
        /*01dc*/ 	.word	0x00003020


	//   ....[43]....
        /*01e0*/ 	.word	0x00003040


	//   ....[44]....
        /*01e4*/ 	.word	0x00003050


	//----- nvinfo : EIATTR_VRC_CTA_INIT_COUNT
	.align		4
.L_105:
        /*01e8*/ 	.byte	0x02, 0x4a
	.zero		1
	.zero		1


	//----- nvinfo : EIATTR_EXIT_INSTR_OFFSETS
	.align		4
        /*01ec*/ 	.byte	0x04, 0x1c
        /*01ee*/ 	.short	(.L_107 - .L_106)


	//   ....[0]....
.L_106:
        /*01f0*/ 	.word	0x00000070


	//   ....[1]....
        /*01f4*/ 	.word	0x000000d0


	//   ....[2]....
        /*01f8*/ 	.word	0x000035f0


	//   ....[3]....
        /*01fc*/ 	.word	0x00003630


	//----- nvinfo : EIATTR_MAX_THREADS
	.align		4
.L_107:
        /*0200*/ 	.byte	0x04, 0x05
        /*0202*/ 	.short	(.L_109 - .L_108)
.L_108:
        /*0204*/ 	.word	0x00000100
        /*0208*/ 	.word	0x00000001
        /*020c*/ 	.word	0x00000001


	//----- nvinfo : EIATTR_CRS_STACK_SIZE
	.align		4
.L_109:
        /*0210*/ 	.byte	0x04, 0x1e
        /*0212*/ 	.short	(.L_111 - .L_110)
.L_110:
        /*0214*/ 	.word	0x00000000


	//----- nvinfo : EIATTR_CBANK_PARAM_SIZE
	.align		4
.L_111:
        /*0218*/ 	.byte	0x03, 0x19
        /*021a*/ 	.short	0x0029


	//----- nvinfo : EIATTR_PARAM_CBANK
	.align		4
        /*021c*/ 	.byte	0x04, 0x0a
        /*021e*/ 	.short	(.L_113 - .L_112)
	.align		4
.L_112:
        /*0220*/ 	.word	index@(.nv.constant0._ZN3cub18CUB_300001_SM_10006detail6reduce28DeviceReduceSingleTileKernelINS2_10policy_hubINS0_12KeyValuePairIidEEiNS0_6ArgMaxEE10Policy1000EPS6_SA_iS7_NS2_20empty_problem_init_tIS6_EES6_N4cuda3std3__410__identityEEEvT0_T1_T2_T3_T4_T6_)
        /*0224*/ 	.short	0x0380
        /*0226*/ 	.short	0x0029


	//----- nvinfo : EIATTR_SW_WAR
	.align		4
.L_113:
        /*0228*/ 	.byte	0x04, 0x36
        /*022a*/ 	.short	(.L_115 - .L_114)
.L_114:
        /*022c*/ 	.word	0x00000008
.L_115:


//--------------------- .nv.info._ZN3cub18CUB_300001_SM_10006detail6reduce18DeviceReduceKernelINS2_10policy_hubINS0_12KeyValuePairIidEEiNS0_6ArgMaxEE10Policy1000ENS0_21ArgIndexInputIteratorIPdidEEiS7_S6_N4cuda3std3__410__identityEEEvT0_PT3_T1_NS0_13GridEvenShareISK_EET2_T4_ --------------------------
	.section	.nv.info._ZN3cub18CUB_300001_SM_10006detail6reduce18DeviceReduceKernelINS2_10policy_hubINS0_12KeyValuePairIidEEiNS0_6ArgMaxEE10Policy1000ENS0_21ArgIndexInputIteratorIPdidEEiS7_S6_N4cuda3std3__410__identityEEEvT0_PT3_T1_NS0_13GridEvenShareISK_EET2_T4_,"",@"SHT_CUDA_INFO"
	.sectionflags	@""
	.align	4


	//----- nvinfo : EIATTR_CUDA_API_VERSION
	.align		4
        /*0000*/ 	.byte	0x04, 0x37
        /*0002*/ 	.short	(.L_117 - .L_116)
.L_116:
        /*0004*/ 	.word	0x00000082


	//----- nvinfo : EIATTR_KPARAM_INFO
	.align		4
.L_117:
        /*0008*/ 	.byte	0x04, 0x17
        /*000a*/ 	.short	(.L_119 - .L_118)
.L_118:
        /*000c*/ 	.word	0x00000000
        /*0010*/ 	.short	0x0005
        /*0012*/ 	.short	0x0045
        /*0014*/ 	.byte	0x00, 0xf0, 0x05, 0x00


	//----- nvinfo : EIATTR_KPARAM_INFO
	.align		4
.L_119:
        /*0018*/ 	.byte	0x04, 0x17
        /*001a*/ 	.short	(.L_121 - .L_120)
.L_120:
        /*001c*/ 	.word	0x00000000
        /*0020*/ 	.short	0x0004
        /*0022*/ 	.short	0x0044
        /*0024*/ 	.byte	0x00, 0xf0, 0x05, 0x00


	//----- nvinfo : EIATTR_KPARAM_INFO
	.align		4
.L_121:
        /*0028*/ 	.byte	0x04, 0x17
        /*002a*/ 	.short	(.L_123 - .L_122)
.L_122:
        /*002c*/ 	.word	0x00000000
        /*0030*/ 	.short	0x0003
        /*0032*/ 	.short	0x001c
        /*0034*/ 	.byte	0x00, 0xf0, 0xa1, 0x00


	//----- nvinfo : EIATTR_KPARAM_INFO
	.align		4
.L_123:
        /*0038*/ 	.byte	0x04, 0x17
        /*003a*/ 	.short	(.L_125 - .L_124)
.L_124:
        /*003c*/ 	.word	0x00000000
        /*0040*/ 	.short	0x0002
        /*0042*/ 	.short	0x0018
        /*0044*/ 	.byte	0x00, 0xf0, 0x11, 0x00


	//----- nvinfo : EIATTR_KPARAM_INFO
	.align		4
.L_125:
        /*0048*/ 	.byte	0x04, 0x17
        /*004a*/ 	.short	(.L_127 - .L_126)
.L_126:
        /*004c*/ 	.word	0x00000000
        /*0050*/ 	.short	0x0001
        /*0052*/ 	.short	0x0010
        /*0054*/ 	.byte	0x00, 0xf5, 0x21, 0x00


	//----- nvinfo : EIATTR_KPARAM_INFO
	.align		4
.L_127:
        /*0058*/ 	.byte	0x04, 0x17
        /*005a*/ 	.short	(.L_129 - .L_128)
.L_128:
        /*005c*/ 	.word	0x00000000
        /*0060*/ 	.short	0x0000
        /*0062*/ 	.short	0x0000
        /*0064*/ 	.byte	0x00, 0xf0, 0x41, 0x00


	//----- nvinfo : EIATTR_SPARSE_MMA_MASK
	.align		4
.L_129:
        /*0068*/ 	.byte	0x03, 0x50
        /*006a*/ 	.short	0x0000


	//----- nvinfo : EIATTR_MAXREG_COUNT
	.align		4
        /*006c*/ 	.byte	0x03, 0x1b
        /*006e*/ 	.short	0x00ff


	//----- nvinfo : EIATTR_NUM_BARRIERS
	.align		4
        /*0070*/ 	.byte	0x02, 0x4c
        /*0072*/ 	.byte	0x01
	.zero		1


	//----- nvinfo : EIATTR_MERCURY_ISA_VERSION
	.align		4
        /*0074*/ 	.byte	0x03, 0x5f
        /*0076*/ 	.short	0x0101


	//----- nvinfo : EIATTR_COOP_GROUP_MASK_REGIDS
	.align		4
        /*0078*/ 	.byte	0x04, 0x29
        /*007a*/ 	.short	(.L_131 - .L_130)


	//   ....[0]....
.L_130:
        /*007c*/ 	.word	0xffffffff


	//   ....[1]....
        /*0080*/ 	.word	0xffffffff


	//   ....[2]....
        /*0084*/ 	.word	0xffffffff


	//   ....[3]....
        /*0088*/ 	.word	0xffffffff


	//   ....[4]....
        /*008c*/ 	.word	0xffffffff


	//   ....[5]....
        /*0090*/ 	.word	0xffffffff


	//   ....[6]....
        /*0094*/ 	.word	0xffffffff


	//   ....[7]....
        /*0098*/ 	.word	0xffffffff


	//   ....[8]....
        /*009c*/ 	.word	0xffffffff


	//   ....[9]....
        /*00a0*/ 	.word	0xffffffff


	//   ....[10]....
        /*00a4*/ 	.word	0xffffffff


	//   ....[11]....
        /*00a8*/ 	.word	0xffffffff


	//   ....[12]....
        /*00ac*/ 	.word	0xffffffff


	//   ....[13]....
        /*00b0*/ 	.word	0xffffffff


	//   ....[14]....
        /*00b4*/ 	.word	0xffffffff


	//   ....[15]....
        /*00b8*/ 	.word	0xffffffff


	//   ....[16]....
        /*00bc*/ 	.word	0xffffffff


	//   ....[17]....
        /*00c0*/ 	.word	0xffffffff


	//   ....[18]....
        /*00c4*/ 	.word	0xffffffff


	//   ....[19]....
        /*00c8*/ 	.word	0xffffffff


	//   ....[20]....
        /*00cc*/ 	.word	0xffffffff


	//   ....[21]....
        /*00d0*/ 	.word	0xffffffff


	//   ....[22]....
        /*00d4*/ 	.word	0xffffffff


	//   ....[23]....
        /*00d8*/ 	.word	0xffffffff


	//   ....[24]....
        /*00dc*/ 	.word	0xffffffff


	//   ....[25]....
        /*00e0*/ 	.word	0xffffffff


	//   ....[26]....
        /*00e4*/ 	.word	0xffffffff


	//   ....[27]....
        /*00e8*/ 	.word	0xffffffff


	//   ....[28]....
        /*00ec*/ 	.word	0xffffffff


	//   ....[29]....
        /*00f0*/ 	.word	0xffffffff


	//   ....[30]....
        /*00f4*/ 	.word	0xffffffff


	//   ....[31]....
        /*00f8*/ 	.word	0xffffffff


	//   ....[32]....
        /*00fc*/ 	.word	0xffffffff


	//   ....[33]....
        /*0100*/ 	.word	0xffffffff


	//   ....[34]....
        /*0104*/ 	.word	0xffffffff


	//   ....[35]....
        /*0108*/ 	.word	0xffffffff


	//   ....[36]....
        /*010c*/ 	.word	0xffffffff


	//   ....[37]....
        /*0110*/ 	.word	0xffffffff


	//   ....[38]....
        /*0114*/ 	.word	0xffffffff


	//   ....[39]....
        /*0118*/ 	.word	0xffffffff


	//   ....[40]....
        /*011c*/ 	.word	0xffffffff


	//   ....[41]....
        /*0120*/ 	.word	0xffffffff


	//   ....[42]....
        /*0124*/ 	.word	0xffffffff


	//   ....[43]....
        /*0128*/ 	.word	0xffffffff


	//   ....[44]....
        /*012c*/ 	.word	0xffffffff


	//----- nvinfo : EIATTR_COOP_GROUP_INSTR_OFFSETS
	.align		4
.L_131:
        /*0130*/ 	.byte	0x04, 0x28
        /*0132*/ 	.short	(.L_133 - .L_132)


	//   ....[0]....
.L_132:
        /*0134*/ 	.word	0x00000ee0


	//   ....[1]....
        /*0138*/ 	.word	0x00000f10


	//   ....[2]....
        /*013c*/ 	.word	0x00000f20


	//   ....[3]....
        /*0140*/ 	.word	0x00001040


	//   ....[4]....
        /*0144*/ 	.word	0x00001070


	//   ....[5]....
        /*0148*/ 	.word	0x000010a0


	//   ....[6]....
        /*014c*/ 	.word	0x00001180


	//   ....[7]....
        /*0150*/ 	.word	0x000011b0


	//   ....[8]....
        /*0154*/ 	.word	0x000011e0


	//   ....[9]....
        /*0158*/ 	.word	0x000012c0


	//   ....[10]....
        /*015c*/ 	.word	0x000012f0


	//   ....[11]....
        /*0160*/ 	.word	0x00001320


	//   ....[12]....
        /*0164*/ 	.word	0x00001410


	//   ....[13]....
        /*0168*/ 	.word	0x00001430


	//   ....[14]....
        /*016c*/ 	.word	0x00001440


	//   ....[15]....
        /*0170*/ 	.word	0x00001b40


	//   ....[16]....
        /*0174*/ 	.word	0x00001b60


	//   ....[17]....
        /*0178*/ 	.word	0x00001b70


	//   ....[18]....
        /*017c*/ 	.word	0x00001c50


	//   ....[19]....
        /*0180*/ 	.word	0x00001c80


	//   ....[20]....
        /*0184*/ 	.word	0x00001cb0


	//   ....[21]....
        /*0188*/ 	.word	0x00001d90


	//   ....[22]....
        /*018c*/ 	.word	0x00001dc0


	//   ....[23]....
        /*0190*/ 	.word	0x00001df0


	//   ....[24]....
        /*0194*/ 	.word	0x00001ed0


	//   ....[25]....
        /*0198*/ 	.word	0x00001f00


	//   ....[26]....
        /*019c*/ 	.word	0x00001f30


	//   ....[27]....
        /*01a0*/ 	.word	0x00002010


	//   ....[28]....
        /*01a4*/ 	.word	0x00002040


	//   ....[29]....
        /*01a8*/ 	.word	0x00002070


	//   ....[30]....
        /*01ac*/ 	.word	0x00003960


	//   ....[31]....
        /*01b0*/ 	.word	0x00003990


	//   ....[32]....
        /*01b4*/ 	.word	0x000039a0


	//   ....[33]....
        /*01b8*/ 	.word	0x00003ac0


	//   ....[34]....
        /*01bc*/ 	.word	0x00003af0


	//   ....[35]....
        /*01c0*/ 	.word	0x00003b20


	//   ....[36]....
        /*01c4*/ 	.word	0x00003c00


	//   ....[37]....
        /*01c8*/ 	.word	0x00003c30


	//   ....[38]....
        /*01cc*/ 	.word	0x00003c60


	//   ....[39]....
        /*01d0*/ 	.word	0x00003d40


	//   ....[40]....
        /*01d4*/ 	.word	0x00003d70


	//   ....[41]....
        /*01d8*/ 	.word	0x00003da0


	//   ....[42]....
        /*01dc*/ 	.word	0x00003e90


	//   ....[43]....
        /*01e0*/ 	.word	0x00003eb0


	//   ....[44]....
        /*01e4*/ 	.word	0x00003ec0


	//----- nvinfo : EIATTR_VRC_CTA_INIT_COUNT
	.align		4
.L_133:
        /*01e8*/ 	.byte	0x02, 0x4a
	.zero		1
	.zero		1


	//----- nvinfo : EIATTR_EXIT_INSTR_OFFSETS
	.align		4
        /*01ec*/ 	.byte	0x04, 0x1c
        /*01ee*/ 	.short	(.L_135 - .L_134)


	//   ....[0]....
.L_134:
        /*01f0*/ 	.word	0x00004460


	//   ....[1]....
        /*01f4*/ 	.word	0x000044b0


	//----- nvinfo : EIATTR_MAX_THREADS
	.align		4
.L_135:
        /*01f8*/ 	.byte	0x04, 0x05
        /*01fa*/ 	.short	(.L_137 - .L_136)
.L_136:
        /*01fc*/ 	.word	0x00000100
        /*0200*/ 	.word	0x00000001
        /*0204*/ 	.word	0x00000001


	//----- nvinfo : EIATTR_CRS_STACK_SIZE
	.align		4
.L_137:
        /*0208*/ 	.byte	0x04, 0x1e
        /*020a*/ 	.short	(.L_139 - .L_138)
.L_138:
        /*020c*/ 	.word	0x00000000


	//----- nvinfo : EIATTR_CBANK_PARAM_SIZE
	.align		4
.L_139:
        /*0210*/ 	.byte	0x03, 0x19
        /*0212*/ 	.short	0x0046


	//----- nvinfo : EIATTR_PARAM_CBANK
	.align		4
        /*0214*/ 	.byte	0x04, 0x0a
        /*0216*/ 	.short	(.L_141 - .L_140)
	.align		4
.L_140:
        /*0218*/ 	.word	index@(.nv.constant0._ZN3cub18CUB_300001_SM_10006detail6reduce18DeviceReduceKernelINS2_10policy_hubINS0_12KeyValuePairIidEEiNS0_6ArgMaxEE10Policy1000ENS0_21ArgIndexInputIteratorIPdidEEiS7_S6_N4cuda3std3__410__identityEEEvT0_PT3_T1_NS0_13GridEvenShareISK_EET2_T4_)
        /*021c*/ 	.short	0x0380
        /*021e*/ 	.short	0x0046


	//----- nvinfo : EIATTR_SW_WAR
	.align		4
.L_141:
        /*0220*/ 	.byte	0x04, 0x36
        /*0222*/ 	.short	(.L_143 - .L_142)
.L_142:
        /*0224*/ 	.word	0x00000008
.L_143:


//--------------------- .nv.info._ZN3cub18CUB_300001_SM_10006detail6reduce28DeviceReduceSingleTileKernelINS2_10policy_hubINS0_12KeyValuePairIidEEiNS0_6ArgMaxEE10Policy1000ENS0_21ArgIndexInputIteratorIPdidEEPS6_iS7_NS2_20empty_problem_init_tIS6_EES6_N4cuda3std3__410__identityEEEvT0_T1_T2_T3_T4_T6_ --------------------------
	.section	.nv.info._ZN3cub18CUB_300001_SM_10006detail6reduce28DeviceReduceSingleTileKernelINS2_10policy_hubINS0_12KeyValuePairIidEEiNS0_6ArgMaxEE10Policy1000ENS0_21ArgIndexInputIteratorIPdidEEPS6_iS7_NS2_20empty_problem_init_tIS6_EES6_N4cuda3std3__410__identityEEEvT0_T1_T2_T3_T4_T6_,"",@"SHT_CUDA_INFO"
	.sectionflags	@""
	.align	4


	//----- nvinfo : EIATTR_CUDA_API_VERSION
	.align		4
        /*0000*/ 	.byte	0x04, 0x37
        /*0002*/ 	.short	(.L_145 - .L_144)
.L_144:
        /*0004*/ 	.word	0x00000082


	//----- nvinfo : EIATTR_KPARAM_INFO
	.align		4
.L_145:
        /*0008*/ 	.byte	0x04, 0x17
        /*000a*/ 	.short	(.L_147 - .L_146)
.L_146:
        /*000c*/ 	.word	0x00000000
        /*0010*/ 	.short	0x0005
        /*0012*/ 	.short	0x0030
        /*0014*/ 	.byte	0x00, 0xf0, 0x05, 0x00


	//----- nvinfo : EIATTR_KPARAM_INFO
	.align		4
.L_147:
        /*0018*/ 	.byte	0x04, 0x17
        /*001a*/ 	.short	(.L_149 - .L_148)
.L_148:
        /*001c*/ 	.word	0x00000000
        /*0020*/ 	.short	0x0004
        /*0022*/ 	.short	0x0020
        /*0024*/ 	.byte	0x00, 0xf0, 0x41, 0x00


	//----- nvinfo : EIATTR_KPARAM_INFO
	.align		4
.L_149:
        /*0028*/ 	.byte	0x04, 0x17
        /*002a*/ 	.short	(.L_151 - .L_150)
.L_150:
        /*002c*/ 	.word	0x00000000
        /*0030*/ 	.short	0x0003
        /*0032*/ 	.short	0x001c
        /*0034*/ 	.byte	0x00, 0xf0, 0x05, 0x00


	//----- nvinfo : EIATTR_KPARAM_INFO
	.align		4
.L_151:
        /*0038*/ 	.byte	0x04, 0x17
        /*003a*/ 	.short	(.L_153 - .L_152)
.L_152:
        /*003c*/ 	.word	0x00000000
        /*0040*/ 	.short	0x0002
        /*0042*/ 	.short	0x0018
        /*0044*/ 	.byte	0x00, 0xf0, 0x11, 0x00


	//----- nvinfo : EIATTR_KPARAM_INFO
	.align		4
.L_153:
        /*0048*/ 	.byte	0x04, 0x17
        /*004a*/ 	.short	(.L_155 - .L_154)
.L_154:
        /*004c*/ 	.word	0x00000000
        /*0050*/ 	.short	0x0001
        /*0052*/ 	.short	0x0010
        /*0054*/ 	.byte	0x00, 0xf5, 0x21, 0x00


	//----- nvinfo : EIATTR_KPARAM_INFO
	.align		4
.L_155:
        /*0058*/ 	.byte	0x04, 0x17
        /*005a*/ 	.short	(.L_157 - .L_156)
.L_156:
        /*005c*/ 	.word	0x00000000
        /*0060*/ 	.short	0x0000
        /*0062*/ 	.short	0x0000
        /*0064*/ 	.byte	0x00, 0xf0, 0x41, 0x00


	//----- nvinfo : EIATTR_SPARSE_MMA_MASK
	.align		4
.L_157:
        /*0068*/ 	.byte	0x03, 0x50
        /*006a*/ 	.short	0x0000


	//----- nvinfo : EIATTR_MAXREG_COUNT
	.align		4
        /*006c*/ 	.byte	0x03, 0x1b
        /*006e*/ 	.short	0x00ff


	//----- nvinfo : EIATTR_NUM_BARRIERS
	.align		4
        /*0070*/ 	.byte	0x02, 0x4c
        /*0072*/ 	.byte	0x01
	.zero		1


	//----- nvinfo : EIATTR_MERCURY_ISA_VERSION
	.align		4
        /*0074*/ 	.byte	0x03, 0x5f
        /*0076*/ 	.short	0x0101


	//----- nvinfo : EIATTR_COOP_GROUP_MASK_REGIDS
	.align		4
        /*0078*/ 	.byte	0x04, 0x29
        /*007a*/ 	.short	(.L_159 - .L_158)


	//   ....[0]....
.L_158:
        /*007c*/ 	.word	0xffffffff


	//   ....[1]....
        /*0080*/ 	.word	0xffffffff


	//   ....[2]....
        /*0084*/ 	.word	0xffffffff


	//   ....[3]....
        /*0088*/ 	.word	0xffffffff


	//   ....[4]....
        /*008c*/ 	.word	0xffffffff


	//   ....[5]....
        /*0090*/ 	.word	0xffffffff


	//   ....[6]....
        /*0094*/ 	.word	0xffffffff


	//   ....[7]....
        /*0098*/ 	.word	0xffffffff


	//   ....[8]....
        /*009c*/ 	.word	0xffffffff


	//   ....[9]....
        /*00a0*/ 	.word	0xffffffff


	//   ....[10]....
        /*00a4*/ 	.word	0xffffffff


	//   ....[11]....
        /*00a8*/ 	.word	0xffffffff


	//   ....[12]....
        /*00ac*/ 	.word	0xffffffff


	//   ....[13]....
        /*00b0*/ 	.word	0xffffffff


	//   ....[14]....
        /*00b4*/ 	.word	0xffffffff


	//   ....[15]....
        /*00b8*/ 	.word	0xffffffff


	//   ....[16]....
        /*00bc*/ 	.word	0xffffffff


	//   ....[17]....
        /*00c0*/ 	.word	0xffffffff


	//   ....[18]....
        /*00c4*/ 	.word	0xffffffff


	//   ....[19]....
        /*00c8*/ 	.word	0xffffffff


	//   ....[20]....
        /*00cc*/ 	.word	0xffffffff


	//   ....[21]....
        /*00d0*/ 	.word	0xffffffff


	//   ....[22]....
        /*00d4*/ 	.word	0xffffffff


	//   ....[23]....
        /*00d8*/ 	.word	0xffffffff


	//   ....[24]....
        /*00dc*/ 	.word	0xffffffff


	//   ....[25]....
        /*00e0*/ 	.word	0xffffffff


	//   ....[26]....
        /*00e4*/ 	.word	0xffffffff


	//   ....[27]....
        /*00e8*/ 	.word	0xffffffff


	//   ....[28]....
        /*00ec*/ 	.word	0xffffffff


	//   ....[29]....
        /*00f0*/ 	.word	0xffffffff


	//   ....[30]....
        /*00f4*/ 	.word	0xffffffff


	//   ....[31]....
        /*00f8*/ 	.word	0xffffffff


	//   ....[32]....
        /*00fc*/ 	.word	0xffffffff


	//   ....[33]....
        /*0100*/ 	.word	0xffffffff


	//   ....[34]....
        /*0104*/ 	.word	0xffffffff


	//   ....[35]....
        /*0108*/ 	.word	0xffffffff


	//   ....[36]....
        /*010c*/ 	.word	0xffffffff


	//   ....[37]....
        /*0110*/ 	.word	0xffffffff


	//   ....[38]....
        /*0114*/ 	.word	0xffffffff


	//   ....[39]....
        /*0118*/ 	.word	0xffffffff


	//   ....[40]....
        /*011c*/ 	.word	0xffffffff


	//   ....[41]....
        /*0120*/ 	.word	0xffffffff


	//   ....[42]....
        /*0124*/ 	.word	0xffffffff


	//   ....[43]....
        /*0128*/ 	.word	0xffffffff


	//   ....[44]....
        /*012c*/ 	.word	0xffffffff


	//----- nvinfo : EIATTR_COOP_GROUP_INSTR_OFFSETS
	.align		4
.L_159:
        /*0130*/ 	.byte	0x04, 0x28
        /*0132*/ 	.short	(.L_161 - .L_160)


	//   ....[0]....
.L_160:
        /*0134*/ 	.word	0x00000f70


	//   ....[1]....
        /*0138*/ 	.word	0x00000fa0


	//   ....[2]....
        /*013c*/ 	.word	0x00000fb0


	//   ....[3]....
        /*0140*/ 	.word	0x000010d0


	//   ....[4]....
        /*0144*/ 	.word	0x00001100


	//   ....[5]....
        /*0148*/ 	.word	0x00001130


	//   ....[6]....
        /*014c*/ 	.word	0x00001210


	//   ....[7]....
        /*0150*/ 	.word	0x00001240


	//   ....[8]....
        /*0154*/ 	.word	0x00001270


	//   ....[9]....
        /*0158*/ 	.word	0x00001350


	//   ....[10]....
        /*015c*/ 	.word	0x00001380


	//   ....[11]....
        /*0160*/ 	.word	0x000013b0


	//   ....[12]....
        /*0164*/ 	.word	0x000014a0


	//   ....[13]....
        /*0168*/ 	.word	0x000014c0


	//   ....[14]....
        /*016c*/ 	.word	0x000014d0


	//   ....[15]....
        /*0170*/ 	.word	0x00001ad0


	//   ....[16]....
        /*0174*/ 	.word	0x00001b60


	//   ....[17]....
        /*0178*/ 	.word	0x00001c00


	//   ....[18]....
        /*017c*/ 	.word	0x00001ce0


	//   ....[19]....
        /*0180*/ 	.word	0x00001d10


	//   ....[20]....
        /*0184*/ 	.word	0x00001d40


	//   ....[21]....
        /*0188*/ 	.word	0x00001e20


	//   ....[22]....
        /*018c*/ 	.word	0x00001e50


	//   ....[23]....
        /*0190*/ 	.word	0x00001e80


	//   ....[24]....
        /*0194*/ 	.word	0x00001f60


	//   ....[25]....
        /*0198*/ 	.word	0x00001f90


	//   ....[26]....
        /*019c*/ 	.word	0x00001fc0


	//   ....[27]....
        /*01a0*/ 	.word	0x000020a0


	//   ....[28]....
        /*01a4*/ 	.word	0x000020d0


	//   ....[29]....
        /*01a8*/ 	.word	0x00002100


	//   ....[30]....
        /*01ac*/ 	.word	0x000039a0


	//   ....[31]....
        /*01b0*/ 	.word	0x000039d0


	//   ....[32]....
        /*01b4*/ 	.word	0x000039e0


	//   ....[33]....
        /*01b8*/ 	.word	0x00003b00


	//   ....[34]....
        /*01bc*/ 	.word	0x00003b30


	//   ....[35]....
        /*01c0*/ 	.word	0x00003b60


	//   ....[36]....
        /*01c4*/ 	.word	0x00003c40


	//   ....[37]....
        /*01c8*/ 	.word	0x00003c70


	//   ....[38]....
        /*01cc*/ 	.word	0x00003ca0


	//   ....[39]....
        /*01d0*/ 	.word	0x00003d80


	//   ....[40]....
        /*01d4*/ 	.word	0x00003db0


	//   ....[41]....
        /*01d8*/ 	.word	0x00003de0


	//   ....[42]....
        /*01dc*/ 	.word	0x00003ed0


	//   ....[43]....
        /*01e0*/ 	.word	0x00003ef0


	//   ....[44]....
        /*01e4*/ 	.word	0x00003f00


	//----- nvinfo : EIATTR_VRC_CTA_INIT_COUNT
	.align		4
.L_161:
        /*01e8*/ 	.byte	0x02, 0x4a
	.zero		1
	.zero		1


	//----- nvinfo : EIATTR_EXIT_INSTR_OFFSETS
	.align		4
        /*01ec*/ 	.byte	0x04, 0x1c
        /*01ee*/ 	.short	(.L_163 - .L_162)


	//   ....[0]....
.L_162:
        /*01f0*/ 	.word	0x00000070


	//   ....[1]....
        /*01f4*/ 	.word	0x000000d0


	//   ....[2]....
        /*01f8*/ 	.word	0x000044a0


	//   ....[3]....
        /*01fc*/ 	.word	0x000044e0


	//----- nvinfo : EIATTR_MAX_THREADS
	.align		4
.L_163:
        /*0200*/ 	.byte	0x04, 0x05
        /*0202*/ 	.short	(.L_165 - .L_164)
.L_164:
        /*0204*/ 	.word	0x00000100
        /*0208*/ 	.word	0x00000001
        /*020c*/ 	.word	0x00000001


	//----- nvinfo : EIATTR_CRS_STACK_SIZE
	.align		4
.L_165:
        /*0210*/ 	.byte	0x04, 0x1e
        /*0212*/ 	.short	(.L_167 - .L_166)
.L_166:
        /*0214*/ 	.word	0x00000000


	//----- nvinfo : EIATTR_CBANK_PARAM_SIZE
	.align		4
.L_167:
        /*0218*/ 	.byte	0x03, 0x19
        /*021a*/ 	.short	0x0031


	//----- nvinfo : EIATTR_PARAM_CBANK
	.align		4
        /*021c*/ 	.byte	0x04, 0x0a
        /*021e*/ 	.short	(.L_169 - .L_168)
	.align		4
.L_168:
        /*0220*/ 	.word	index@(.nv.constant0._ZN3cub18CUB_300001_SM_10006detail6reduce28DeviceReduceSingleTileKernelINS2_10policy_hubINS0_12KeyValuePairIidEEiNS0_6ArgMaxEE10Policy1000ENS0_21ArgIndexInputIteratorIPdidEEPS6_iS7_NS2_20empty_problem_init_tIS6_EES6_N4cuda3std3__410__identityEEEvT0_T1_T2_T3_T4_T6_)
        /*0224*/ 	.short	0x0380
        /*0226*/ 	.short	0x0031


	//----- nvinfo : EIATTR_SW_WAR
	.align		4
.L_169:
        /*0228*/ 	.byte	0x04, 0x36
        /*022a*/ 	.short	(.L_171 - .L_170)
.L_170:
        /*022c*/ 	.word	0x00000008
.L_171:


//--------------------- .nv.info._ZN3cub18CUB_300001_SM_10006detail11EmptyKernelIvEEvv --------------------------
	.section	.nv.info._ZN3cub18CUB_300001_SM_10006detail11EmptyKernelIvEEvv,"",@"SHT_CUDA_INFO"
	.sectionflags	@""
	.align	4


	//----- nvinfo : EIATTR_CUDA_API_VERSION
	.align		4
        /*0000*/ 	.byte	0x04, 0x37
        /*0002*/ 	.short	(.L_173 - .L_172)
.L_172:
        /*0004*/ 	.word	0x00000082


	//----- nvinfo : EIATTR_SPARSE_MMA_MASK
	.align		4
.L_173:
        /*0008*/ 	.byte	0x03, 0x50
        /*000a*/ 	.short	0x0000


	//----- nvinfo : EIATTR_MAXREG_COUNT
	.align		4
        /*000c*/ 	.byte	0x03, 0x1b
        /*000e*/ 	.short	0x00ff


	//----- nvinfo : EIATTR_MERCURY_ISA_VERSION
	.align		4
        /*0010*/ 	.byte	0x03, 0x5f
        /*0012*/ 	.short	0x0101


	//----- nvinfo : EIATTR_VRC_CTA_INIT_COUNT
	.align		4
        /*0014*/ 	.byte	0x02, 0x4a
	.zero		1
	.zero		1


	//----- nvinfo : EIATTR_EXIT_INSTR_OFFSETS
	.align		4
        /*0018*/ 	.byte	0x04, 0x1c
        /*001a*/ 	.short	(.L_175 - .L_174)


	//   ....[0]....
.L_174:
        /*001c*/ 	.word	0x00000010


	//----- nvinfo : EIATTR_SW_WAR
	.align		4
.L_175:
        /*0020*/ 	.byte	0x04, 0x36
        /*0022*/ 	.short	(.L_177 - .L_176)
.L_176:
        /*0024*/ 	.word	0x00000008
.L_177:


//--------------------- .nv.info._Z17calculateSwapGainPiPjS0_PdS1_S1_S_S_iddS_S_S1_iiii --------------------------
	.section	.nv.info._Z17calculateSwapGainPiPjS0_PdS1_S1_S_S_iddS_S_S1_iiii,"",@"SHT_CUDA_INFO"
	.sectionflags	@""
	.align	4


	//----- nvinfo : EIATTR_CUDA_API_VERSION
	.align		4
        /*0000*/ 	.byte	0x04, 0x37
        /*0002*/ 	.short	(.L_179 - .L_178)
.L_178:
        /*0004*/ 	.word	0x00000082


	//----- nvinfo : EIATTR_KPARAM_INFO
	.align		4
.L_179:
        /*0008*/ 	.byte	0x04, 0x17
        /*000a*/ 	.short	(.L_181 - .L_180)
.L_180:
        /*000c*/ 	.word	0x00000000
        /*0010*/ 	.short	0x0011
        /*0012*/ 	.short	0x007c
        /*0014*/ 	.byte	0x00, 0xf0, 0x11, 0x00


	//----- nvinfo : EIATTR_KPARAM_INFO
	.align		4
.L_181:
        /*0018*/ 	.byte	0x04, 0x17
        /*001a*/ 	.short	(.L_183 - .L_182)
.L_182:
        /*001c*/ 	.word	0x00000000
        /*0020*/ 	.short	0x0010
        /*0022*/ 	.short	0x0078
        /*0024*/ 	.byte	0x00, 0xf0, 0x11, 0x00


	//----- nvinfo : EIATTR_KPARAM_INFO
	.align		4
.L_183:
        /*0028*/ 	.byte	0x04, 0x17
        /*002a*/ 	.short	(.L_185 - .L_184)
.L_184:
        /*002c*/ 	.word	0x00000000
        /*0030*/ 	.short	0x000f
        /*0032*/ 	.short	0x0074
        /*0034*/ 	.byte	0x00, 0xf0, 0x11, 0x00


	//----- nvinfo : EIATTR_KPARAM_INFO
	.align		4
.L_185:
        /*0038*/ 	.byte	0x04, 0x17
        /*003a*/ 	.short	(.L_187 - .L_186)
.L_186:
        /*003c*/ 	.word	0x00000000
        /*0040*/ 	.short	0x000e
        /*0042*/ 	.short	0x0070
        /*0044*/ 	.byte	0x00, 0xf0, 0x11, 0x00


	//----- nvinfo : EIATTR_KPARAM_INFO
	.align		4
.L_187:
        /*0048*/ 	.byte	0x04, 0x17
        /*004a*/ 	.short	(.L_189 - .L_188)
.L_188:
        /*004c*/ 	.word	0x00000000
        /*0050*/ 	.short	0x000d
        /*0052*/ 	.short	0x0068
        /*0054*/ 	.byte	0x00, 0xf5, 0x21, 0x00


	//----- nvinfo : EIATTR_KPARAM_INFO
	.align		4
.L_189:
        /*0058*/ 	.byte	0x04, 0x17
        /*005a*/ 	.short	(.L_191 - .L_190)
.L_190:
        /*005c*/ 	.word	0x00000000
        /*0060*/ 	.short	0x000c
        /*0062*/ 	.short	0x0060
        /*0064*/ 	.byte	0x00, 0xf5, 0x21, 0x00


	//----- nvinfo : EIATTR_KPARAM_INFO
	.align		4
.L_191:
        /*0068*/ 	.byte	0x04, 0x17
        /*006a*/ 	.short	(.L_193 - .L_192)
.L_192:
        /*006c*/ 	.word	0x00000000
        /*0070*/ 	.short	0x000b
        /*0072*/ 	.short	0x0058
        /*0074*/ 	.byte	0x00, 0xf5, 0x21, 0x00


	//----- nvinfo : EIATTR_KPARAM_INFO
	.align		4
.L_193:
        /*0078*/ 	.byte	0x04, 0x17
        /*007a*/ 	.short	(.L_195 - .L_194)
.L_194:
        /*007c*/ 	.word	0x00000000
        /*0080*/ 	.short	0x000a
        /*0082*/ 	.short	0x0050
        /*0084*/ 	.byte	0x00, 0xf0, 0x21, 0x00


	//----- nvinfo : EIATTR_KPARAM_INFO
	.align		4
.L_195:
        /*0088*/ 	.byte	0x04, 0x17
        /*008a*/ 	.short	(.L_197 - .L_196)
.L_196:
        /*008c*/ 	.word	0x00000000
        /*0090*/ 	.short	0x0009
        /*0092*/ 	.short	0x0048
        /*0094*/ 	.byte	0x00, 0xf0, 0x21, 0x00


	//----- nvinfo : EIATTR_KPARAM_INFO
	.align		4
.L_197:
        /*0098*/ 	.byte	0x04, 0x17
        /*009a*/ 	.short	(.L_199 - .L_198)
.L_198:
        /*009c*/ 	.word	0x00000000
        /*00a0*/ 	.short	0x0008
        /*00a2*/ 	.short	0x0040
        /*00a4*/ 	.byte	0x00, 0xf0, 0x11, 0x00


	//----- nvinfo : EIATTR_KPARAM_INFO
	.align		4
.L_199:
        /*00a8*/ 	.byte	0x04, 0x17
        /*00aa*/ 	.short	(.L_201 - .L_200)
.L_200:
        /*00ac*/ 	.word	0x00000000
        /*00b0*/ 	.short	0x0007
        /*00b2*/ 	.short	0x0038
        /*00b4*/ 	.byte	0x00, 0xf5, 0x21, 0x00


	//----- nvinfo : EIATTR_KPARAM_INFO
	.align		4
.L_201:
        /*00b8*/ 	.byte	0x04, 0x17
        /*00ba*/ 	.short	(.L_203 - .L_202)
.L_202:
        /*00bc*/ 	.word	0x00000000
        /*00c0*/ 	.short	0x0006
        /*00c2*/ 	.short	0x0030
        /*00c4*/ 	.byte	0x00, 0xf5, 0x21, 0x00


	//----- nvinfo : EIATTR_KPARAM_INFO
	.align		4
.L_203:
        /*00c8*/ 	.byte	0x04, 0x17
        /*00ca*/ 	.short	(.L_205 - .L_204)
.L_204:
        /*00cc*/ 	.word	0x00000000
        /*00d0*/ 	.short	0x0005
        /*00d2*/ 	.short	0x0028
        /*00d4*/ 	.byte	0x00, 0xf5, 0x21, 0x00


	//----- nvinfo : EIATTR_KPARAM_INFO
	.align		4
.L_205:
        /*00d8*/ 	.byte	0x04, 0x17
        /*00da*/ 	.short	(.L_207 - .L_206)
.L_206:
        /*00dc*/ 	.word	0x00000000
        /*00e0*/ 	.short	0x0004
        /*00e2*/ 	.short	0x0020
        /*00e4*/ 	.byte	0x00, 0xf5, 0x21, 0x00


	//----- nvinfo : EIATTR_KPARAM_INFO
	.align		4
.L_207:
        /*00e8*/ 	.byte	0x04, 0x17
        /*00ea*/ 	.short	(.L_209 - .L_208)
.L_208:
        /*00ec*/ 	.word	0x00000000
        /*00f0*/ 	.short	0x0003
        /*00f2*/ 	.short	0x0018
        /*00f4*/ 	.byte	0x00, 0xf5, 0x21, 0x00


	//----- nvinfo : EIATTR_KPARAM_INFO
	.align		4
.L_209:
        /*00f8*/ 	.byte	0x04, 0x17
        /*00fa*/ 	.short	(.L_211 - .L_210)
.L_210:
        /*00fc*/ 	.word	0x00000000
        /*0100*/ 	.short	0x0002
        /*0102*/ 	.short	0x0010
        /*0104*/ 	.byte	0x00, 0xf5, 0x21, 0x00


	//----- nvinfo : EIATTR_KPARAM_INFO
	.align		4
.L_211:
        /*0108*/ 	.byte	0x04, 0x17
        /*010a*/ 	.short	(.L_213 - .L_212)
.L_212:
        /*010c*/ 	.word	0x00000000
        /*0110*/ 	.short	0x0001
        /*0112*/ 	.short	0x0008
        /*0114*/ 	.byte	0x00, 0xf5, 0x21, 0x00


	//----- nvinfo : EIATTR_KPARAM_INFO
	.align		4
.L_213:
        /*0118*/ 	.byte	0x04, 0x17
        /*011a*/ 	.short	(.L_215 - .L_214)
.L_214:
        /*011c*/ 	.word	0x00000000
        /*0120*/ 	.short	0x0000
        /*0122*/ 	.short	0x0000
        /*0124*/ 	.byte	0x00, 0xf5, 0x21, 0x00


	//----- nvinfo : EIATTR_SPARSE_MMA_MASK
	.align		4
.L_215:
        /*0128*/ 	.byte	0x03, 0x50
        /*012a*/ 	.short	0x0000


	//----- nvinfo : EIATTR_MAXREG_COUNT
	.align		4
        /*012c*/ 	.byte	0x03, 0x1b
        /*012e*/ 	.short	0x00ff


	//----- nvinfo : EIATTR_MERCURY_ISA_VERSION
	.align		4
        /*0130*/ 	.byte	0x03, 0x5f
        /*0132*/ 	.short	0x0101


	//----- nvinfo : EIATTR_VRC_CTA_INIT_COUNT
	.align		4
        /*0134*/ 	.byte	0x02, 0x4a
	.zero		1
	.zero		1


	//----- nvinfo : EIATTR_EXIT_INSTR_OFFSETS
	.align		4
        /*0138*/ 	.byte	0x04, 0x1c
        /*013a*/ 	.short	(.L_217 - .L_216)


	//   ....[0]....
.L_216:
        /*013c*/ 	.word	0x00000070


	//   ....[1]....
        /*0140*/ 	.word	0x00000560


	//   ....[2]....
        /*0144*/ 	.word	0x000005b0


	//----- nvinfo : EIATTR_CRS_STACK_SIZE
	.align		4
.L_217:
        /*0148*/ 	.byte	0x04, 0x1e
        /*014a*/ 	.short	(.L_219 - .L_218)
.L_218:
        /*014c*/ 	.word	0x00000000


	//----- nvinfo : EIATTR_CBANK_PARAM_SIZE
	.align		4
.L_219:
        /*0150*/ 	.byte	0x03, 0x19
        /*0152*/ 	.short	0x0080


	//----- nvinfo : EIATTR_PARAM_CBANK
	.align		4
        /*0154*/ 	.byte	0x04, 0x0a
        /*0156*/ 	.short	(.L_221 - .L_220)
	.align		4
.L_220:
        /*0158*/ 	.word	index@(.nv.constant0._Z17calculateSwapGainPiPjS0_PdS1_S1_S_S_iddS_S_S1_iiii)
        /*015c*/ 	.short	0x0380
        /*015e*/ 	.short	0x0080


	//----- nvinfo : EIATTR_SW_WAR
	.align		4
.L_221:
        /*0160*/ 	.byte	0x04, 0x36
        /*0162*/ 	.short	(.L_223 - .L_222)
.L_222:
        /*0164*/ 	.word	0x00000008
.L_223:


//--------------------- .nv.info._Z14updateSolutionPiS_S_S_iiiii --------------------------
	.section	.nv.info._Z14updateSolutionPiS_S_S_iiiii,"",@"SHT_CUDA_INFO"
	.sectionflags	@""
	.align	4


	//----- nvinfo : EIATTR_CUDA_API_VERSION
	.align		4
        /*0000*/ 	.byte	0x04, 0x37
        /*0002*/ 	.short	(.L_225 - .L_224)
.L_224:
        /*0004*/ 	.word	0x00000082


	//----- nvinfo : EIATTR_KPARAM_INFO
	.align		4
.L_225:
        /*0008*/ 	.byte	0x04, 0x17
        /*000a*/ 	.short	(.L_227 - .L_226)
.L_226:
        /*000c*/ 	.word	0x00000000
        /*0010*/ 	.short	0x0008
        /*0012*/ 	.short	0x0030
        /*0014*/ 	.byte	0x00, 0xf0, 0x11, 0x00


	//----- nvinfo : EIATTR_KPARAM_INFO
	.align		4
.L_227:
        /*0018*/ 	.byte	0x04, 0x17
        /*001a*/ 	.short	(.L_229 - .L_228)
.L_228:
        /*001c*/ 	.word	0x00000000
        /*0020*/ 	.short	0x0007
        /*0022*/ 	.short	0x002c
        /*0024*/ 	.byte	0x00, 0xf0, 0x11, 0x00


	//----- nvinfo : EIATTR_KPARAM_INFO
	.align		4
.L_229:
        /*0028*/ 	.byte	0x04, 0x17
        /*002a*/ 	.short	(.L_231 - .L_230)
.L_230:
        /*002c*/ 	.word	0x00000000
        /*0030*/ 	.short	0x0006
        /*0032*/ 	.short	0x0028
        /*0034*/ 	.byte	0x00, 0xf0, 0x11, 0x00


	//----- nvinfo : EIATTR_KPARAM_INFO
	.align		4
.L_231:
        /*0038*/ 	.byte	0x04, 0x17
        /*003a*/ 	.short	(.L_233 - .L_232)
.L_232:
        /*003c*/ 	.word	0x00000000
        /*0040*/ 	.short	0x0005
        /*0042*/ 	.short	0x0024
        /*0044*/ 	.byte	0x00, 0xf0, 0x11, 0x00


	//----- nvinfo : EIATTR_KPARAM_INFO
	.align		4
.L_233:
        /*0048*/ 	.byte	0x04, 0x17
        /*004a*/ 	.short	(.L_235 - .L_234)
.L_234:
        /*004c*/ 	.word	0x00000000
        /*0050*/ 	.short	0x0004
        /*0052*/ 	.short	0x0020
        /*0054*/ 	.byte	0x00, 0xf0, 0x11, 0x00


	//----- nvinfo : EIATTR_KPARAM_INFO
	.align		4
.L_235:
        /*0058*/ 	.byte	0x04, 0x17
        /*005a*/ 	.short	(.L_237 - .L_236)
.L_236:
        /*005c*/ 	.word	0x00000000
        /*0060*/ 	.short	0x0003
        /*0062*/ 	.short	0x0018
        /*0064*/ 	.byte	0x00, 0xf5, 0x21, 0x00


	//----- nvinfo : EIATTR_KPARAM_INFO
	.align		4
.L_237:
        /*0068*/ 	.byte	0x04, 0x17
        /*006a*/ 	.short	(.L_239 - .L_238)
.L_238:
        /*006c*/ 	.word	0x00000000
        /*0070*/ 	.short	0x0002
        /*0072*/ 	.short	0x0010
        /*0074*/ 	.byte	0x00, 0xf5, 0x21, 0x00


	//----- nvinfo : EIATTR_KPARAM_INFO
	.align		4
.L_239:
        /*0078*/ 	.byte	0x04, 0x17
        /*007a*/ 	.short	(.L_241 - .L_240)
.L_240:
        /*007c*/ 	.word	0x00000000
        /*0080*/ 	.short	0x0001
        /*0082*/ 	.short	0x0008
        /*0084*/ 	.byte	0x00, 0xf5, 0x21, 0x00


	//----- nvinfo : EIATTR_KPARAM_INFO
	.align		4
.L_241:
        /*0088*/ 	.byte	0x04, 0x17
        /*008a*/ 	.short	(.L_243 - .L_242)
.L_242:
        /*008c*/ 	.word	0x00000000
        /*0090*/ 	.short	0x0000
        /*0092*/ 	.short	0x0000
        /*0094*/ 	.byte	0x00, 0xf5, 0x21, 0x00


	//----- nvinfo : EIATTR_SPARSE_MMA_MASK
	.align		4
.L_243:
        /*0098*/ 	.byte	0x03, 0x50
        /*009a*/ 	.short	0x0000


	//----- nvinfo : EIATTR_MAXREG_COUNT
	.align		4
        /*009c*/ 	.byte	0x03, 0x1b
        /*009e*/ 	.short	0x00ff


	//----- nvinfo : EIATTR_MERCURY_ISA_VERSION
	.align		4
        /*00a0*/ 	.byte	0x03, 0x5f
        /*00a2*/ 	.short	0x0101


	//----- nvinfo : EIATTR_VRC_CTA_INIT_COUNT
	.align		4
        /*00a4*/ 	.byte	0x02, 0x4a
	.zero		1
	.zero		1


	//----- nvinfo : EIATTR_EXIT_INSTR_OFFSETS
	.align		4
        /*00a8*/ 	.byte	0x04, 0x1c
        /*00aa*/ 	.short	(.L_245 - .L_244)


	//   ....[0]....
.L_244:
        /*00ac*/ 	.word	0x000001f0


	//----- nvinfo : EIATTR_CBANK_PARAM_SIZE
	.align		4
.L_245:
        /*00b0*/ 	.byte	0x03, 0x19
        /*00b2*/ 	.short	0x0034


	//----- nvinfo : EIATTR_PARAM_CBANK
	.align		4
        /*00b4*/ 	.byte	0x04, 0x0a
        /*00b6*/ 	.short	(.L_247 - .L_246)
	.align		4
.L_246:
        /*00b8*/ 	.word	index@(.nv.constant0._Z14updateSolutionPiS_S_S_iiiii)
        /*00bc*/ 	.short	0x0380
        /*00be*/ 	.short	0x0034


	//----- nvinfo : EIATTR_SW_WAR
	.align		4
.L_247:
        /*00c0*/ 	.byte	0x04, 0x36
        /*00c2*/ 	.short	(.L_249 - .L_248)
.L_248:
        /*00c4*/ 	.word	0x00000008
.L_249:


//--------------------- .nv.info._Z20updateVertexEdgeGainPiPjS0_PdS1_S_S_S_S1_iiiiS_iii --------------------------
	.section	.nv.info._Z20updateVertexEdgeGainPiPjS0_PdS1_S_S_S_S1_iiiiS_iii,"",@"SHT_CUDA_INFO"
	.sectionflags	@""
	.align	4


	//----- nvinfo : EIATTR_CUDA_API_VERSION
	.align		4
        /*0000*/ 	.byte	0x04, 0x37
        /*0002*/ 	.short	(.L_251 - .L_250)
.L_250:
        /*0004*/ 	.word	0x00000082


	//----- nvinfo : EIATTR_KPARAM_INFO
	.align		4
.L_251:
        /*0008*/ 	.byte	0x04, 0x17
        /*000a*/ 	.short	(.L_253 - .L_252)
.L_252:
        /*000c*/ 	.word	0x00000000
        /*0010*/ 	.short	0x0010
        /*0012*/ 	.short	0x0068
        /*0014*/ 	.byte	0x00, 0xf0, 0x11, 0x00


	//----- nvinfo : EIATTR_KPARAM_INFO
	.align		4
.L_253:
        /*0018*/ 	.byte	0x04, 0x17
        /*001a*/ 	.short	(.L_255 - .L_254)
.L_254:
        /*001c*/ 	.word	0x00000000
        /*0020*/ 	.short	0x000f
        /*0022*/ 	.short	0x0064
        /*0024*/ 	.byte	0x00, 0xf0, 0x11, 0x00


	//----- nvinfo : EIATTR_KPARAM_INFO
	.align		4
.L_255:
        /*0028*/ 	.byte	0x04, 0x17
        /*002a*/ 	.short	(.L_257 - .L_256)
.L_256:
        /*002c*/ 	.word	0x00000000
        /*0030*/ 	.short	0x000e
        /*0032*/ 	.short	0x0060
        /*0034*/ 	.byte	0x00, 0xf0, 0x11, 0x00


	//----- nvinfo : EIATTR_KPARAM_INFO
	.align		4
.L_257:
        /*0038*/ 	.byte	0x04, 0x17
        /*003a*/ 	.short	(.L_259 - .L_258)
.L_258:
        /*003c*/ 	.word	0x00000000
        /*0040*/ 	.short	0x000d
        /*0042*/ 	.short	0x0058
        /*0044*/ 	.byte	0x00, 0xf5, 0x21, 0x00


	//----- nvinfo : EIATTR_KPARAM_INFO
	.align		4
.L_259:
        /*0048*/ 	.byte	0x04, 0x17
        /*004a*/ 	.short	(.L_261 - .L_260)
.L_260:
        /*004c*/ 	.word	0x00000000
        /*0050*/ 	.short	0x000c
        /*0052*/ 	.short	0x0054
        /*0054*/ 	.byte	0x00, 0xf0, 0x11, 0x00


	//----- nvinfo : EIATTR_KPARAM_INFO
	.align		4
.L_261:
        /*0058*/ 	.byte	0x04, 0x17
        /*005a*/ 	.short	(.L_263 - .L_262)
.L_262:
        /*005c*/ 	.word	0x00000000
        /*0060*/ 	.short	0x000b
        /*0062*/ 	.short	0x0050
        /*0064*/ 	.byte	0x00, 0xf0, 0x11, 0x00


	//----- nvinfo : EIATTR_KPARAM_INFO
	.align		4
.L_263:
        /*0068*/ 	.byte	0x04, 0x17
        /*006a*/ 	.short	(.L_265 - .L_264)
.L_264:
        /*006c*/ 	.word	0x00000000
        /*0070*/ 	.short	0x000a
        /*0072*/ 	.short	0x004c
        /*0074*/ 	.byte	0x00, 0xf0, 0x11, 0x00


	//----- nvinfo : EIATTR_KPARAM_INFO
	.align		4
.L_265:
        /*0078*/ 	.byte	0x04, 0x17
        /*007a*/ 	.short	(.L_267 - .L_266)
.L_266:
        /*007c*/ 	.word	0x00000000
        /*0080*/ 	.short	0x0009
        /*0082*/ 	.short	0x0048
        /*0084*/ 	.byte	0x00, 0xf0, 0x11, 0x00


	//----- nvinfo : EIATTR_KPARAM_INFO
	.align		4
.L_267:
        /*0088*/ 	.byte	0x04, 0x17
        /*008a*/ 	.short	(.L_269 - .L_268)
.L_268:
        /*008c*/ 	.word	0x00000000
        /*0090*/ 	.short	0x0008
        /*0092*/ 	.short	0x0040
        /*0094*/ 	.byte	0x00, 0xf5, 0x21, 0x00


	//----- nvinfo : EIATTR_KPARAM_INFO
	.align		4
.L_269:
        /*0098*/ 	.byte	0x04, 0x17
        /*009a*/ 	.short	(.L_271 - .L_270)
.L_270:
        /*009c*/ 	.word	0x00000000
        /*00a0*/ 	.short	0x0007
        /*00a2*/ 	.short	0x0038
        /*00a4*/ 	.byte	0x00, 0xf5, 0x21, 0x00


	//----- nvinfo : EIATTR_KPARAM_INFO
	.align		4
.L_271:
        /*00a8*/ 	.byte	0x04, 0x17
        /*00aa*/ 	.short	(.L_273 - .L_272)
.L_272:
        /*00ac*/ 	.word	0x00000000
        /*00b0*/ 	.short	0x0006
        /*00b2*/ 	.short	0x0030
        /*00b4*/ 	.byte	0x00, 0xf5, 0x21, 0x00


	//----- nvinfo : EIATTR_KPARAM_INFO
	.align		4
.L_273:
        /*00b8*/ 	.byte	0x04, 0x17
        /*00ba*/ 	.short	(.L_275 - .L_274)
.L_274:
        /*00bc*/ 	.word	0x00000000
        /*00c0*/ 	.short	0x0005
        /*00c2*/ 	.short	0x0028
        /*00c4*/ 	.byte	0x00, 0xf5, 0x21, 0x00


	//----- nvinfo : EIATTR_KPARAM_INFO
	.align		4
.L_275:
        /*00c8*/ 	.byte	0x04, 0x17
        /*00ca*/ 	.short	(.L_277 - .L_276)
.L_276:
        /*00cc*/ 	.word	0x00000000
        /*00d0*/ 	.short	0x0004
        /*00d2*/ 	.short	0x0020
        /*00d4*/ 	.byte	0x00, 0xf5, 0x21, 0x00


	//----- nvinfo : EIATTR_KPARAM_INFO
	.align		4
.L_277:
        /*00d8*/ 	.byte	0x04, 0x17
        /*00da*/ 	.short	(.L_279 - .L_278)
.L_278:
        /*00dc*/ 	.word	0x00000000
        /*00e0*/ 	.short	0x0003
        /*00e2*/ 	.short	0x0018
        /*00e4*/ 	.byte	0x00, 0xf5, 0x21, 0x00


	//----- nvinfo : EIATTR_KPARAM_INFO
	.align		4
.L_279:
        /*00e8*/ 	.byte	0x04, 0x17
        /*00ea*/ 	.short	(.L_281 - .L_280)
.L_280:
        /*00ec*/ 	.word	0x00000000
        /*00f0*/ 	.short	0x0002
        /*00f2*/ 	.short	0x0010
        /*00f4*/ 	.byte	0x00, 0xf5, 0x21, 0x00


	//----- nvinfo : EIATTR_KPARAM_INFO
	.align		4
.L_281:
        /*00f8*/ 	.byte	0x04, 0x17
        /*00fa*/ 	.short	(.L_283 - .L_282)
.L_282:
        /*00fc*/ 	.word	0x00000000
        /*0100*/ 	.short	0x0001
        /*0102*/ 	.short	0x0008
        /*0104*/ 	.byte	0x00, 0xf5, 0x21, 0x00


	//----- nvinfo : EIATTR_KPARAM_INFO
	.align		4
.L_283:
        /*0108*/ 	.byte	0x04, 0x17
        /*010a*/ 	.short	(.L_285 - .L_284)
.L_284:
        /*010c*/ 	.word	0x00000000
        /*0110*/ 	.short	0x0000
        /*0112*/ 	.short	0x0000
        /*0114*/ 	.byte	0x00, 0xf5, 0x21, 0x00


	//----- nvinfo : EIATTR_SPARSE_MMA_MASK
	.align		4
.L_285:
        /*0118*/ 	.byte	0x03, 0x50
        /*011a*/ 	.short	0x0000


	//----- nvinfo : EIATTR_MAXREG_COUNT
	.align		4
        /*011c*/ 	.byte	0x03, 0x1b
        /*011e*/ 	.short	0x00ff


	//----- nvinfo : EIATTR_MERCURY_ISA_VERSION
	.align		4
        /*0120*/ 	.byte	0x03, 0x5f
        /*0122*/ 	.short	0x0101


	//----- nvinfo : EIATTR_VRC_CTA_INIT_COUNT
	.align		4
        /*0124*/ 	.byte	0x02, 0x4a
	.zero		1
	.zero		1


	//----- nvinfo : EIATTR_EXIT_INSTR_OFFSETS
	.align		4
        /*0128*/ 	.byte	0x04, 0x1c
        /*012a*/ 	.short	(.L_287 - .L_286)


	//   ....[0]....
.L_286:
        /*012c*/ 	.word	0x00000a40


	//   ....[1]....
        /*0130*/ 	.word	0x00000ba0


	//----- nvinfo : EIATTR_CRS_STACK_SIZE
	.align		4
.L_287:
        /*0134*/ 	.byte	0x04, 0x1e
        /*0136*/ 	.short	(.L_289 - .L_288)
.L_288:
        /*0138*/ 	.word	0x00000000


	//----- nvinfo : EIATTR_CBANK_PARAM_SIZE
	.align		4
.L_289:
        /*013c*/ 	.byte	0x03, 0x19
        /*013e*/ 	.short	0x006c


	//----- nvinfo : EIATTR_PARAM_CBANK
	.align		4
        /*0140*/ 	.byte	0x04, 0x0a
        /*0142*/ 	.short	(.L_291 - .L_290)
	.align		4
.L_290:
        /*0144*/ 	.word	index@(.nv.constant0._Z20updateVertexEdgeGainPiPjS0_PdS1_S_S_S_S1_iiiiS_iii)
        /*0148*/ 	.short	0x0380
        /*014a*/ 	.short	0x006c


	//----- nvinfo : EIATTR_SW_WAR
	.align		4
.L_291:
        /*014c*/ 	.byte	0x04, 0x36
        /*014e*/ 	.short	(.L_293 - .L_292)
.L_292:
        /*0150*/ 	.word	0x00000008
.L_293:


//--------------------- .nv.info._Z17calculateEdgeGainPiPdS_S_S_S0_iiii --------------------------
	.section	.nv.info._Z17calculateEdgeGainPiPdS_S_S_S0_iiii,"",@"SHT_CUDA_INFO"
	.sectionflags	@""
	.align	4


	//----- nvinfo : EIATTR_CUDA_API_VERSION
	.align		4
        /*0000*/ 	.byte	0x04, 0x37
        /*0002*/ 	.short	(.L_295 - .L_294)
.L_294:
        /*0004*/ 	.word	0x00000082


	//----- nvinfo : EIATTR_KPARAM_INFO
	.align		4
.L_295:
        /*0008*/ 	.byte	0x04, 0x17
        /*000a*/ 	.short	(.L_297 - .L_296)
.L_296:
        /*000c*/ 	.word	0x00000000
        /*0010*/ 	.short	0x0009
        /*0012*/ 	.short	0x003c
        /*0014*/ 	.byte	0x00, 0xf0, 0x11, 0x00


	//----- nvinfo : EIATTR_KPARAM_INFO
	.align		4
.L_297:
        /*0018*/ 	.byte	0x04, 0x17
        /*001a*/ 	.short	(.L_299 - .L_298)
.L_298:
        /*001c*/ 	.word	0x00000000
        /*0020*/ 	.short	0x0008
        /*0022*/ 	.short	0x0038
        /*0024*/ 	.byte	0x00, 0xf0, 0x11, 0x00


	//----- nvinfo : EIATTR_KPARAM_INFO
	.align		4
.L_299:
        /*0028*/ 	.byte	0x04, 0x17
        /*002a*/ 	.short	(.L_301 - .L_300)
.L_300:
        /*002c*/ 	.word	0x00000000
        /*0030*/ 	.short	0x0007
        /*0032*/ 	.short	0x0034
        /*0034*/ 	.byte	0x00, 0xf0, 0x11, 0x00


	//----- nvinfo : EIATTR_KPARAM_INFO
	.align		4
.L_301:
        /*0038*/ 	.byte	0x04, 0x17
        /*003a*/ 	.short	(.L_303 - .L_302)
.L_302:
        /*003c*/ 	.word	0x00000000
        /*0040*/ 	.short	0x0006
        /*0042*/ 	.short	0x0030
        /*0044*/ 	.byte	0x00, 0xf0, 0x11, 0x00


	//----- nvinfo : EIATTR_KPARAM_INFO
	.align		4
.L_303:
        /*0048*/ 	.byte	0x04, 0x17
        /*004a*/ 	.short	(.L_305 - .L_304)
.L_304:
        /*004c*/ 	.word	0x00000000
        /*0050*/ 	.short	0x0005
        /*0052*/ 	.short	0x0028
        /*0054*/ 	.byte	0x00, 0xf5, 0x21, 0x00


	//----- nvinfo : EIATTR_KPARAM_INFO
	.align		4
.L_305:
        /*0058*/ 	.byte	0x04, 0x17
        /*005a*/ 	.short	(.L_307 - .L_306)
.L_306:
        /*005c*/ 	.word	0x00000000
        /*0060*/ 	.short	0x0004
        /*0062*/ 	.short	0x0020
        /*0064*/ 	.byte	0x00, 0xf5, 0x21, 0x00


	//----- nvinfo : EIATTR_KPARAM_INFO
	.align		4
.L_307:
        /*0068*/ 	.byte	0x04, 0x17
        /*006a*/ 	.short	(.L_309 - .L_308)
.L_308:
        /*006c*/ 	.word	0x00000000
        /*0070*/ 	.short	0x0003
        /*0072*/ 	.short	0x0018
        /*0074*/ 	.byte	0x00, 0xf5, 0x21, 0x00


	//----- nvinfo : EIATTR_KPARAM_INFO
	.align		4
.L_309:
        /*0078*/ 	.byte	0x04, 0x17
        /*007a*/ 	.short	(.L_311 - .L_310)
.L_310:
        /*007c*/ 	.word	0x00000000
        /*0080*/ 	.short	0x0002
        /*0082*/ 	.short	0x0010
        /*0084*/ 	.byte	0x00, 0xf5, 0x21, 0x00


	//----- nvinfo : EIATTR_KPARAM_INFO
	.align		4
.L_311:
        /*0088*/ 	.byte	0x04, 0x17
        /*008a*/ 	.short	(.L_313 - .L_312)
.L_312:
        /*008c*/ 	.word	0x00000000
        /*0090*/ 	.short	0x0001
        /*0092*/ 	.short	0x0008
        /*0094*/ 	.byte	0x00, 0xf5, 0x21, 0x00


	//----- nvinfo : EIATTR_KPARAM_INFO
	.align		4
.L_313:
        /*0098*/ 	.byte	0x04, 0x17
        /*009a*/ 	.short	(.L_315 - .L_314)
.L_314:
        /*009c*/ 	.word	0x00000000
        /*00a0*/ 	.short	0x0000
        /*00a2*/ 	.short	0x0000
        /*00a4*/ 	.byte	0x00, 0xf5, 0x21, 0x00


	//----- nvinfo : EIATTR_SPARSE_MMA_MASK
	.align		4
.L_315:
        /*00a8*/ 	.byte	0x03, 0x50
        /*00aa*/ 	.short	0x0000


	//----- nvinfo : EIATTR_MAXREG_COUNT
	.align		4
        /*00ac*/ 	.byte	0x03, 0x1b
        /*00ae*/ 	.short	0x00ff


	//----- nvinfo : EIATTR_MERCURY_ISA_VERSION
	.align		4
        /*00b0*/ 	.byte	0x03, 0x5f
        /*00b2*/ 	.short	0x0101


	//----- nvinfo : EIATTR_VRC_CTA_INIT_COUNT
	.align		4
        /*00b4*/ 	.byte	0x02, 0x4a
	.zero		1
	.zero		1


	//----- nvinfo : EIATTR_EXIT_INSTR_OFFSETS
	.align		4
        /*00b8*/ 	.byte	0x04, 0x1c
        /*00ba*/ 	.short	(.L_317 - .L_316)


	//   ....[0]....
.L_316:
        /*00bc*/ 	.word	0x00000070


	//   ....[1]....
        /*00c0*/ 	.word	0x000002d0


	//   ....[2]....
        /*00c4*/ 	.word	0x00000370


	//   ....[3]....
        /*00c8*/ 	.word	0x00000410


	//----- nvinfo : EIATTR_CBANK_PARAM_SIZE
	.align		4
.L_317:
        /*00cc*/ 	.byte	0x03, 0x19
        /*00ce*/ 	.short	0x0040


	//----- nvinfo : EIATTR_PARAM_CBANK
	.align		4
        /*00d0*/ 	.byte	0x04, 0x0a
        /*00d2*/ 	.short	(.L_319 - .L_318)
	.align		4
.L_318:
        /*00d4*/ 	.word	index@(.nv.constant0._Z17calculateEdgeGainPiPdS_S_S_S0_iiii)
        /*00d8*/ 	.short	0x0380
        /*00da*/ 	.short	0x0040


	//----- nvinfo : EIATTR_SW_WAR
	.align		4
.L_319:
        /*00dc*/ 	.byte	0x04, 0x36
        /*00de*/ 	.short	(.L_321 - .L_320)
.L_320:
        /*00e0*/ 	.word	0x00000008
.L_321:


//--------------------- .nv.callgraph             --------------------------
	.section	.nv.callgraph,"",@"SHT_CUDA_CALLGRAPH"
	.align	4
	.sectionentsize	8
	.align		4
        /*0000*/ 	.word	0x00000000
	.align		4
        /*0004*/ 	.word	0xffffffff
	.align		4
        /*0008*/ 	.word	0x00000000
	.align		4
        /*000c*/ 	.word	0xfffffffe
	.align		4
        /*0010*/ 	.word	0x00000000
	.align		4
        /*0014*/ 	.word	0xfffffffd
	.align		4
        /*0018*/ 	.word	0x00000000
	.align		4
        /*001c*/ 	.word	0xfffffffc


//--------------------- .nv.constant4             --------------------------
	.section	.nv.constant4,"a",@progbits
	.align	8
	.align		8
.nv.constant4:
        /*0000*/ 	.dword	_ZN34_INTERNAL_8b0c9291_4_k_cu_8c8e1f2e4cuda3std3__45__cpo5beginE
	.align		8
        /*0008*/ 	.dword	_ZN34_INTERNAL_8b0c9291_4_k_cu_8c8e1f2e4cuda3std3__45__cpo3endE
	.align		8
        /*0010*/ 	.dword	_ZN34_INTERNAL_8b0c9291_4_k_cu_8c8e1f2e4cuda3std3__45__cpo6cbeginE
	.align		8
        /*0018*/ 	.dword	_ZN34_INTERNAL_8b0c9291_4_k_cu_8c8e1f2e4cuda3std3__45__cpo4cendE
	.align		8
        /*0020*/ 	.dword	_ZN34_INTERNAL_8b0c9291_4_k_cu_8c8e1f2e4cuda3std3__45__cpo6rbeginE
	.align		8
        /*0028*/ 	.dword	_ZN34_INTERNAL_8b0c9291_4_k_cu_8c8e1f2e4cuda3std3__45__cpo4rendE
	.align		8
        /*0030*/ 	.dword	_ZN34_INTERNAL_8b0c9291_4_k_cu_8c8e1f2e4cuda3std3__45__cpo7crbeginE
	.align		8
        /*0038*/ 	.dword	_ZN34_INTERNAL_8b0c9291_4_k_cu_8c8e1f2e4cuda3std3__45__cpo5crendE
	.align		8
        /*0040*/ 	.dword	_ZN34_INTERNAL_8b0c9291_4_k_cu_8c8e1f2e4cuda3std3__436_GLOBAL__N__8b0c9291_4_k_cu_8c8e1f2e6ignoreE
	.align		8
        /*0048*/ 	.dword	_ZN34_INTERNAL_8b0c9291_4_k_cu_8c8e1f2e4cuda3std3__419piecewise_constructE
	.align		8
        /*0050*/ 	.dword	_ZN34_INTERNAL_8b0c9291_4_k_cu_8c8e1f2e4cuda3std3__48in_placeE
	.align		8
        /*0058*/ 	.dword	_ZN34_INTERNAL_8b0c9291_4_k_cu_8c8e1f2e4cuda3std3__420unreachable_sentinelE
	.align		8
        /*0060*/ 	.dword	_ZN34_INTERNAL_8b0c9291_4_k_cu_8c8e1f2e4cuda3std3__47nulloptE
	.align		8
        /*0068*/ 	.dword	_ZN34_INTERNAL_8b0c9291_4_k_cu_8c8e1f2e4cuda3std3__48unexpectE
	.align		8
        /*0070*/ 	.dword	_ZN34_INTERNAL_8b0c9291_4_k_cu_8c8e1f2e4cuda3std6ranges3__45__cpo4swapE
	.align		8
        /*0078*/ 	.dword	_ZN34_INTERNAL_8b0c9291_4_k_cu_8c8e1f2e4cuda3std6ranges3__45__cpo9iter_moveE
	.align		8
        /*0080*/ 	.dword	_ZN34_INTERNAL_8b0c9291_4_k_cu_8c8e1f2e4cuda3std6ranges3__45__cpo5beginE
	.align		8
        /*0088*/ 	.dword	_ZN34_INTERNAL_8b0c9291_4_k_cu_8c8e1f2e4cuda3std6ranges3__45__cpo3endE
	.align		8
        /*0090*/ 	.dword	_ZN34_INTERNAL_8b0c9291_4_k_cu_8c8e1f2e4cuda3std6ranges3__45__cpo6cbeginE
	.align		8
        /*0098*/ 	.dword	_ZN34_INTERNAL_8b0c9291_4_k_cu_8c8e1f2e4cuda3std6ranges3__45__cpo4cendE
	.align		8
        /*00a0*/ 	.dword	_ZN34_INTERNAL_8b0c9291_4_k_cu_8c8e1f2e4cuda3std6ranges3__45__cpo7advanceE
	.align		8
        /*00a8*/ 	.dword	_ZN34_INTERNAL_8b0c9291_4_k_cu_8c8e1f2e4cuda3std6ranges3__45__cpo9iter_swapE
	.align		8
        /*00b0*/ 	.dword	_ZN34_INTERNAL_8b0c9291_4_k_cu_8c8e1f2e4cuda3std6ranges3__45__cpo4nextE
	.align		8
        /*00b8*/ 	.dword	_ZN34_INTERNAL_8b0c9291_4_k_cu_8c8e1f2e4cuda3std6ranges3__45__cpo4prevE
	.align		8
        /*00c0*/ 	.dword	_ZN34_INTERNAL_8b0c9291_4_k_cu_8c8e1f2e4cuda3std6ranges3__45__cpo4dataE
	.align		8
        /*00c8*/ 	.dword	_ZN34_INTERNAL_8b0c9291_4_k_cu_8c8e1f2e4cuda3std6ranges3__45__cpo5cdataE
	.align		8
        /*00d0*/ 	.dword	_ZN34_INTERNAL_8b0c9291_4_k_cu_8c8e1f2e4cuda3std6ranges3__45__cpo4sizeE
	.align		8
        /*00d8*/ 	.dword	_ZN34_INTERNAL_8b0c9291_4_k_cu_8c8e1f2e4cuda3std6ranges3__45__cpo5ssizeE
	.align		8
        /*00e0*/ 	.dword	_ZN34_INTERNAL_8b0c9291_4_k_cu_8c8e1f2e4cuda3std6ranges3__45__cpo8distanceE
	.align		8
        /*00e8*/ 	.dword	_ZN34_INTERNAL_8b0c9291_4_k_cu_8c8e1f2e6thrust24THRUST_300001_SM_1000_NS6system6detail10sequential3seqE
	.align		8
        /*00f0*/ 	.dword	_ZN34_INTERNAL_8b0c9291_4_k_cu_8c8e1f2e6thrust24THRUST_300001_SM_1000_NS12placeholders2_1E
	.align		8
        /*00f8*/ 	.dword	_ZN34_INTERNAL_8b0c9291_4_k_cu_8c8e1f2e6thrust24THRUST_300001_SM_1000_NS12placeholders2_2E
	.align		8
        /*0100*/ 	.dword	_ZN34_INTERNAL_8b0c9291_4_k_cu_8c8e1f2e6thrust24THRUST_300001_SM_1000_NS12placeholders2_3E
	.align		8
        /*0108*/ 	.dword	_ZN34_INTERNAL_8b0c9291_4_k_cu_8c8e1f2e6thrust24THRUST_300001_SM_1000_NS12placeholders2_4E
	.align		8
        /*0110*/ 	.dword	_ZN34_INTERNAL_8b0c9291_4_k_cu_8c8e1f2e6thrust24THRUST_300001_SM_1000_NS12placeholders2_5E
	.align		8
        /*0118*/ 	.dword	_ZN34_INTERNAL_8b0c9291_4_k_cu_8c8e1f2e6thrust24THRUST_300001_SM_1000_NS12placeholders2_6E
	.align		8
        /*0120*/ 	.dword	_ZN34_INTERNAL_8b0c9291_4_k_cu_8c8e1f2e6thrust24THRUST_300001_SM_1000_NS12placeholders2_7E
	.align		8
        /*0128*/ 	.dword	_ZN34_INTERNAL_8b0c9291_4_k_cu_8c8e1f2e6thrust24THRUST_300001_SM_1000_NS12placeholders2_8E
	.align		8
        /*0130*/ 	.dword	_ZN34_INTERNAL_8b0c9291_4_k_cu_8c8e1f2e6thrust24THRUST_300001_SM_1000_NS12placeholders2_9E
	.align		8
        /*0138*/ 	.dword	_ZN34_INTERNAL_8b0c9291_4_k_cu_8c8e1f2e6thrust24THRUST_300001_SM_1000_NS12placeholders3_10E


//--------------------- .text._ZN3cub18CUB_300001_SM_10006detail6reduce28DeviceReduceSingleTileKernelINS2_10policy_hubINS0_12KeyValuePairIidEEiNS0_6ArgMaxEE10Policy1000EPS6_SA_iS7_NS2_20empty_problem_init_tIS6_EES6_N4cuda3std3__410__identityEEEvT0_T1_T2_T3_T4_T6_ --------------------------
	.section	.text._ZN3cub18CUB_300001_SM_10006detail6reduce28DeviceReduceSingleTileKernelINS2_10policy_hubINS0_12KeyValuePairIidEEiNS0_6ArgMaxEE10Policy1000EPS6_SA_iS7_NS2_20empty_problem_init_tIS6_EES6_N4cuda3std3__410__identityEEEvT0_T1_T2_T3_T4_T6_,"ax",@progbits
	.align	128
        .global         _ZN3cub18CUB_300001_SM_10006detail6reduce28DeviceReduceSingleTileKernelINS2_10policy_hubINS0_12KeyValuePairIidEEiNS0_6ArgMaxEE10Policy1000EPS6_SA_iS7_NS2_20empty_problem_init_tIS6_EES6_N4cuda3std3__410__identityEEEvT0_T1_T2_T3_T4_T6_
        .type           _ZN3cub18CUB_300001_SM_10006detail6reduce28DeviceReduceSingleTileKernelINS2_10policy_hubINS0_12KeyValuePairIidEEiNS0_6ArgMaxEE10Policy1000EPS6_SA_iS7_NS2_20empty_problem_init_tIS6_EES6_N4cuda3std3__410__identityEEEvT0_T1_T2_T3_T4_T6_,@function
        .size           _ZN3cub18CUB_300001_SM_10006detail6reduce28DeviceReduceSingleTileKernelINS2_10policy_hubINS0_12KeyValuePairIidEEiNS0_6ArgMaxEE10Policy1000EPS6_SA_iS7_NS2_20empty_problem_init_tIS6_EES6_N4cuda3std3__410__identityEEEvT0_T1_T2_T3_T4_T6_,(.L_x_204 - _ZN3cub18CUB_300001_SM_10006detail6reduce28DeviceReduceSingleTileKernelINS2_10policy_hubINS0_12KeyValuePairIidEEiNS0_6ArgMaxEE10Policy1000EPS6_SA_iS7_NS2_20empty_problem_init_tIS6_EES6_N4cuda3std3__410__identityEEEvT0_T1_T2_T3_T4_T6_)
        .other          _ZN3cub18CUB_300001_SM_10006detail6reduce28DeviceReduceSingleTileKernelINS2_10policy_hubINS0_12KeyValuePairIidEEiNS0_6ArgMaxEE10Policy1000EPS6_SA_iS7_NS2_20empty_problem_init_tIS6_EES6_N4cuda3std3__410__identityEEEvT0_T1_T2_T3_T4_T6_,@"STO_CUDA_ENTRY STV_DEFAULT"
_ZN3cub18CUB_300001_SM_10006detail6reduce28DeviceReduceSingleTileKernelINS2_10policy_hubINS0_12KeyValuePairIidEEiNS0_6ArgMaxEE10Policy1000EPS6_SA_iS7_NS2_20empty_problem_init_tIS6_EES6_N4cuda3std3__410__identityEEEvT0_T1_T2_T3_T4_T6_:
.text._ZN3cub18CUB_300001_SM_10006detail6reduce28DeviceReduceSingleTileKernelINS2_10policy_hubINS0_12KeyValuePairIidEEiNS0_6ArgMaxEE10Policy1000EPS6_SA_iS7_NS2_20empty_problem_init_tIS6_EES6_N4cuda3std3__410__identityEEEvT0_T1_T2_T3_T4_T6_:
[----:B------:R-:W-:Y:S01]  /*0000*/  LDC R1, c[0x0][0x37c] ;  /* 0x0000df00ff017b82 */ /* 0x000fe20000000800 */
[----:B------:R-:W0:Y:S01]  /*0010*/  LDCU UR4, c[0x0][0x390] ;  /* 0x00007200ff0477ac */ /* 0x000e220008000800 */
[----:B------:R-:W1:Y:S01]  /*0020*/  LDCU.64 UR8, c[0x0][0x358] ;  /* 0x00006b00ff0877ac */ /* 0x000e620008000a00 */
[----:B0-----:R-:W-:-:S09]  /*0030*/  UISETP.NE.AND UP0, UPT, UR4, URZ, UPT ;  /* 0x000000ff0400728c */ /* 0x001fd2000bf05270 */
[----:B-1----:R-:W-:Y:S05]  /*0040*/  BRA.U UP0, `(.L_x_0) ;  /* 0x0000000100247547 */ /* 0x002fea000b800000 */
[----:B------:R-:W0:Y:S02]  /*0050*/  S2R R0, SR_TID.X ;  /* 0x0000000000007919 */ /* 0x000e240000002100 */
[----:B0-----:R-:W-:-:S13]  /*0060*/  ISETP.NE.AND P0, PT, R0, RZ, PT ;  /* 0x000000ff0000720c */ /* 0x001fda0003f05270 */
[----:B------:R-:W-:Y:S05]  /*0070*/  @P0 EXIT ;  /* 0x000000000000094d */ /* 0x000fea0003800000 */
[----:B------:R-:W0:Y:S08]  /*0080*/  LDC R7, c[0x0][0x398] ;  /* 0x0000e600ff077b82 */ /* 0x000e300000000800 */
[----:B------:R-:W0:Y:S08]  /*0090*/  LDC.64 R2, c[0x0][0x388] ;  /* 0x0000e200ff027b82 */ /* 0x000e300000000a00 */
[----:B------:R-:W1:Y:S01]  /*00a0*/  LDC.64 R4, c[0x0][0x3a0] ;  /* 0x0000e800ff047b82 */ /* 0x000e620000000a00 */
[----:B0-----:R-:W-:Y:S04]  /*00b0*/  STG.E desc[UR8][R2.64], R7 ;  /* 0x0000000702007986 */ /* 0x001fe8000c101908 */
[----:B-1----:R-:W-:Y:S01]  /*00c0*/  STG.E.64 desc[UR8][R2.64+0x8], R4 ;  /* 0x0000080402007986 */ /* 0x002fe2000c101b08 */
[----:B------:R-:W-:Y:S05]  /*00d0*/  EXIT ;  /* 0x000000000000794d */ /* 0x000fea0003800000 */
.L_x_0:
[----:B------:R-:W-:Y:S01]  /*00e0*/  UISETP.GT.AND UP0, UPT, UR4, 0x3ff, UPT ;  /* 0x000003ff0400788c */ /* 0x000fe2000bf04270 */
[----:B------:R-:W-:Y:S08]  /*00f0*/  BSSY.RECONVERGENT B0, `(.L_x_1) ;  /* 0x000034d000007945 */ /* 0x000ff00003800200 */
[----:B------:R-:W-:Y:S05]  /*0100*/  BRA.U UP0, `(.L_x_2) ;  /* 0x0000001d00947547 */ /* 0x000fea000b800000 */
[----:B------:R-:W0:Y:S01]  /*0110*/  S2R R0, SR_TID.X ;  /* 0x0000000000007919 */ /* 0x000e220000002100 */
[----:B------:R-:W1:Y:S01]  /*0120*/  LDCU UR5, c[0x0][0x390] ;  /* 0x00007200ff0577ac */ /* 0x000e620008000800 */
[----:B------:R-:W-:Y:S01]  /*0130*/  BSSY.RECONVERGENT B1, `(.L_x_3) ;  /* 0x0000009000017945 */ /* 0x000fe20003800200 */
[----:B0-----:R-:W-:Y:S01]  /*0140*/  ISETP.GE.AND P0, PT, R0, UR4, PT ;  /* 0x0000000400007c0c */ /* 0x001fe2000bf06270 */
[----:B------:R-:W-:-:S12]  /*0150*/  IMAD.MOV.U32 R9, RZ, RZ, R0 ;  /* 0x000000ffff097224 */ /* 0x000fd800078e0000 */
[----:B-1----:R-:W-:Y:S05]  /*0160*/  @P0 BRA `(.L_x_4) ;  /* 0x0000000000140947 */ /* 0x002fea0003800000 */
[----:B------:R-:W0:Y:S02]  /*0170*/  LDC.64 R6, c[0x0][0x380] ;  /* 0x0000e000ff067b82 */ /* 0x000e240000000a00 */
[----:B0-----:R-:W-:-:S05]  /*0180*/  IMAD.WIDE.U32 R6, R0, 0x10, R6 ;  /* 0x0000001000067825 */ /* 0x001fca00078e0006 */
[----:B------:R0:W5:Y:S04]  /*0190*/  LDG.E.CONSTANT R5, desc[UR8][R6.64] ;  /* 0x0000000806057981 */ /* 0x000168000c1e9900 */
[----:B------:R0:W5:Y:S01]  /*01a0*/  LDG.E.64.CONSTANT R2, desc[UR8][R6.64+0x8] ;  /* 0x0000080806027981 */ /* 0x000162000c1e9b00 */
[----:B------:R-:W-:-:S07]  /*01b0*/  VIADD R9, R0, 0x100 ;  /* 0x0000010000097836 */ /* 0x000fce0000000000 */
.L_x_4:
[----:B------:R-:W-:Y:S05]  /*01c0*/  BSYNC.RECONVERGENT B1 ;  /* 0x0000000000017941 */ /* 0x000fea0003800200 */
.L_x_3:
[----:B------:R-:W-:Y:S01]  /*01d0*/  ISETP.GE.AND P0, PT, R9, UR4, PT ;  /* 0x0000000409007c0c */ /* 0x000fe2000bf06270 */
[----:B------:R-:W-:-:S12]  /*01e0*/  BSSY.RECONVERGENT B1, `(.L_x_5) ;  /* 0x0000057000017945 */ /* 0x000fd80003800200 */
[----:B------:R-:W-:Y:S05]  /*01f0*/  @P0 BRA `(.L_x_6) ;  /* 0x0000000400540947 */ /* 0x000fea0003800000 */
[----:B------:R-:W-:Y:S01]  /*0200*/  LOP3.LUT R4, RZ, R9, RZ, 0x33, !PT ;  /* 0x00000009ff047212 */ /* 0x000fe200078e33ff */
[----:B0-----:R-:W0:Y:S01]  /*0210*/  LDC.64 R6, c[0x0][0x380] ;  /* 0x0000e000ff067b82 */ /* 0x001e220000000a00 */
[----:B------:R-:W-:Y:S03]  /*0220*/  BSSY.RECONVERGENT B2, `(.L_x_7) ;  /* 0x0000025000027945 */ /* 0x000fe60003800200 */
[----:B------:R-:W-:-:S05]  /*0230*/  VIADD R4, R4, UR4 ;  /* 0x0000000404047c36 */ /* 0x000fca0008000000 */
[C---:B------:R-:W-:Y:S02]  /*0240*/  LOP3.LUT R8, R4.reuse, 0x300, RZ, 0xc0, !PT ;  /* 0x0000030004087812 */ /* 0x040fe400078ec0ff */
[----:B------:R-:W-:Y:S02]  /*0250*/  ISETP.GE.U32.AND P2, PT, R4, 0x300, PT ;  /* 0x000003000400780c */ /* 0x000fe40003f46070 */
[----:B------:R-:W-:-:S13]  /*0260*/  ISETP.NE.AND P0, PT, R8, 0x300, PT ;  /* 0x000003000800780c */ /* 0x000fda0003f05270 */
[----:B------:R-:W-:Y:S05]  /*0270*/  @!P0 BRA `(.L_x_8) ;  /* 0x00000000007c8947 */ /* 0x000fea0003800000 */
[----:B------:R-:W1:Y:S01]  /*0280*/  LDC.64 R10, c[0x0][0x380] ;  /* 0x0000e000ff0a7b82 */ /* 0x000e620000000a00 */
[----:B------:R-:W-:Y:S01]  /*0290*/  LEA.HI R4, R4, 0x1, RZ, 0x18 ;  /* 0x0000000104047811 */ /* 0x000fe200078fc0ff */
[----:B-----5:R-:W-:-:S03]  /*02a0*/  IMAD.MOV.U32 R8, RZ, RZ, R5 ;  /* 0x000000ffff087224 */ /* 0x020fc600078e0005 */
[----:B------:R-:W-:-:S05]  /*02b0*/  LOP3.LUT R4, R4, 0x3, RZ, 0xc0, !PT ;  /* 0x0000000304047812 */ /* 0x000fca00078ec0ff */
[----:B------:R-:W-:Y:S02]  /*02c0*/  IMAD.MOV R4, RZ, RZ, -R4 ;  /* 0x000000ffff047224 */ /* 0x000fe400078e0a04 */
[----:B-1----:R-:W-:-:S04]  /*02d0*/  IMAD.WIDE.U32 R10, R9, 0x10, R10 ;  /* 0x00000010090a7825 */ /* 0x002fc800078e000a */
[----:B------:R-:W-:Y:S02]  /*02e0*/  IMAD.MOV.U32 R14, RZ, RZ, R10 ;  /* 0x000000ffff0e7224 */ /* 0x000fe400078e000a */
[----:B------:R-:W-:Y:S02]  /*02f0*/  IMAD.MOV.U32 R15, RZ, RZ, R11 ;  /* 0x000000ffff0f7224 */ /* 0x000fe400078e000b */
[----:B------:R-:W-:Y:S02]  /*0300*/  IMAD.MOV.U32 R10, RZ, RZ, R2 ;  /* 0x000000ffff0a7224 */ /* 0x000fe400078e0002 */
[----:B------:R-:W-:-:S07]  /*0310*/  IMAD.MOV.U32 R11, RZ, RZ, R3 ;  /* 0x000000ffff0b7224 */ /* 0x000fce00078e0003 */
.L_x_9:
[----:B------:R-:W-:Y:S02]  /*0320*/  IMAD.MOV.U32 R12, RZ, RZ, R14 ;  /* 0x000000ffff0c7224 */ /* 0x000fe400078e000e */
[----:B------:R-:W-:-:S05]  /*0330*/  IMAD.MOV.U32 R13, RZ, RZ, R15 ;  /* 0x000000ffff0d7224 */ /* 0x000fca00078e000f */
[----:B------:R-:W2:Y:S04]  /*0340*/  LDG.E.64.CONSTANT R2, desc[UR8][R12.64+0x8] ;  /* 0x000008080c027981 */ /* 0x000ea8000c1e9b00 */
[----:B------:R-:W3:Y:S01]  /*0350*/  LDG.E.CONSTANT R5, desc[UR8][R12.64] ;  /* 0x000000080c057981 */ /* 0x000ee2000c1e9900 */
[----:B------:R-:W-:Y:S01]  /*0360*/  VIADD R4, R4, 0x1 ;  /* 0x0000000104047836 */ /* 0x000fe20000000000 */
[----:B------:R-:W-:Y:S01]  /*0370*/  IADD3 R14, P3, PT, R12, 0x1000, RZ ;  /* 0x000010000c0e7810 */ /* 0x000fe20007f7e0ff */
[----:B------:R-:W-:-:S03]  /*0380*/  VIADD R9, R9, 0x100 ;  /* 0x0000010009097836 */ /* 0x000fc60000000000 */
[----:B------:R-:W-:Y:S01]  /*0390*/  ISETP.NE.AND P4, PT, R4, RZ, PT ;  /* 0x000000ff0400720c */ /* 0x000fe20003f85270 */
[----:B------:R-:W-:Y:S01]  /*03a0*/  IMAD.X R15, RZ, RZ, R13, P3 ;  /* 0x000000ffff0f7224 */ /* 0x000fe200018e060d */
[----:B--2---:R-:W-:-:S14]  /*03b0*/  DSETP.GEU.AND P1, PT, R10, R2, PT ;  /* 0x000000020a00722a */ /* 0x004fdc0003f2e000 */
[----:B---3--:R-:W-:-:S13]  /*03c0*/  @P1 ISETP.GE.AND P0, PT, R5, R8, PT ;  /* 0x000000080500120c */ /* 0x008fda0003f06270 */
[----:B------:R-:W-:-:S06]  /*03d0*/  @P1 DSETP.EQ.AND P0, PT, R10, R2, !P0 ;  /* 0x000000020a00122a */ /* 0x000fcc0004702000 */
[----:B------:R-:W-:Y:S02]  /*03e0*/  @P1 FSEL R10, R2, R10, P0 ;  /* 0x0000000a020a1208 */ /* 0x000fe40000000000 */
[----:B------:R-:W-:Y:S02]  /*03f0*/  @P1 FSEL R11, R3, R11, P0 ;  /* 0x0000000b030b1208 */ /* 0x000fe40000000000 */
[----:B------:R-:W-:Y:S01]  /*0400*/  @P1 SEL R5, R5, R8, P0 ;  /* 0x0000000805051207 */ /* 0x000fe20000000000 */
[----:B------:R-:W-:Y:S02]  /*0410*/  @P1 IMAD.MOV.U32 R2, RZ, RZ, R10 ;  /* 0x000000ffff021224 */ /* 0x000fe400078e000a */
[----:B------:R-:W-:Y:S02]  /*0420*/  @P1 IMAD.MOV.U32 R3, RZ, RZ, R11 ;  /* 0x000000ffff031224 */ /* 0x000fe400078e000b */
[----:B------:R-:W-:Y:S02]  /*0430*/  IMAD.MOV.U32 R8, RZ, RZ, R5 ;  /* 0x000000ffff087224 */ /* 0x000fe400078e0005 */
[----:B------:R-:W-:-:S02]  /*0440*/  IMAD.MOV.U32 R10, RZ, RZ, R2 ;  /* 0x000000ffff0a7224 */ /* 0x000fc400078e0002 */
[----:B------:R-:W-:Y:S01]  /*0450*/  IMAD.MOV.U32 R11, RZ, RZ, R3 ;  /* 0x000000ffff0b7224 */ /* 0x000fe200078e0003 */
[----:B------:R-:W-:Y:S06]  /*0460*/  @P4 BRA `(.L_x_9) ;  /* 0xfffffffc00ac4947 */ /* 0x000fec000383ffff */
.L_x_8:
[----:B------:R-:W-:Y:S05]  /*0470*/  BSYNC.RECONVERGENT B2 ;  /* 0x0000000000027941 */ /* 0x000fea0003800200 */
.L_x_7:
[----:B------:R-:W-:Y:S05]  /*0480*/  @!P2 BRA `(.L_x_6) ;  /* 0x0000000000b0a947 */ /* 0x000fea0003800000 */
.L_x_10:
[----:B0-----:R-:W-:-:S05]  /*0490*/  IMAD.WIDE R16, R9, 0x10, R6 ;  /* 0x0000001009107825 */ /* 0x001fca00078e0206 */
[----:B------:R-:W2:Y:S04]  /*04a0*/  LDG.E.64.CONSTANT R14, desc[UR8][R16.64+0x8] ;  /* 0x00000808100e7981 */ /* 0x000ea8000c1e9b00 */
[----:B------:R-:W3:Y:S04]  /*04b0*/  LDG.E.CONSTANT R4, desc[UR8][R16.64] ;  /* 0x0000000810047981 */ /* 0x000ee8000c1e9900 */
[----:B------:R-:W4:Y:S04]  /*04c0*/  LDG.E.64.CONSTANT R12, desc[UR8][R16.64+0x1008] ;  /* 0x00100808100c7981 */ /* 0x000f28000c1e9b00 */
[----:B------:R-:W4:Y:S04]  /*04d0*/  LDG.E.CONSTANT R19, desc[UR8][R16.64+0x1000] ;  /* 0x0010000810137981 */ /* 0x000f28000c1e9900 */
[----:B------:R-:W4:Y:S04]  /*04e0*/  LDG.E.64.CONSTANT R10, desc[UR8][R16.64+0x2008] ;  /* 0x00200808100a7981 */ /* 0x000f28000c1e9b00 */
[----:B------:R-:W4:Y:S01]  /*04f0*/  LDG.E.CONSTANT R8, desc[UR8][R16.64+0x2000] ;  /* 0x0020000810087981 */ /* 0x000f22000c1e9900 */
[----:B--2--5:R-:W-:-:S14]  /*0500*/  DSETP.GEU.AND P1, PT, R2, R14, PT ;  /* 0x0000000e0200722a */ /* 0x024fdc0003f2e000 */
[----:B---3--:R-:W-:-:S13]  /*0510*/  @P1 ISETP.GE.AND P0, PT, R4, R5, PT ;  /* 0x000000050400120c */ /* 0x008fda0003f06270 */
[----:B------:R-:W-:-:S06]  /*0520*/  @P1 DSETP.EQ.AND P0, PT, R2, R14, !P0 ;  /* 0x0000000e0200122a */ /* 0x000fcc0004702000 */
[----:B------:R-:W-:Y:S02]  /*0530*/  @P1 FSEL R18, R14, R2, P0 ;  /* 0x000000020e121208 */ /* 0x000fe40000000000 */
[----:B------:R-:W-:Y:S02]  /*0540*/  @P1 FSEL R21, R15, R3, P0 ;  /* 0x000000030f151208 */ /* 0x000fe40000000000 */
[----:B------:R-:W2:Y:S01]  /*0550*/  LDG.E.64.CONSTANT R2, desc[UR8][R16.64+0x3008] ;  /* 0x0030080810027981 */ /* 0x000ea2000c1e9b00 */
[----:B------:R-:W-:-:S03]  /*0560*/  @P1 SEL R4, R4, R5, P0 ;  /* 0x0000000504041207 */ /* 0x000fc60000000000 */
[----:B------:R-:W3:Y:S01]  /*0570*/  LDG.E.CONSTANT R5, desc[UR8][R16.64+0x3000] ;  /* 0x0030000810057981 */ /* 0x000ee2000c1e9900 */
[----:B------:R-:W-:Y:S02]  /*0580*/  @P1 IMAD.MOV.U32 R14, RZ, RZ, R18 ;  /* 0x000000ffff0e1224 */ /* 0x000fe400078e0012 */
[----:B------:R-:W-:-:S06]  /*0590*/  @P1 IMAD.MOV.U32 R15, RZ, RZ, R21 ;  /* 0x000000ffff0f1224 */ /* 0x000fcc00078e0015 */
[----:B----4-:R-:W-:-:S14]  /*05a0*/  DSETP.GEU.AND P1, PT, R14, R12, PT ;  /* 0x0000000c0e00722a */ /* 0x010fdc0003f2e000 */
[----:B------:R-:W-:-:S13]  /*05b0*/  @P1 ISETP.GE.AND P0, PT, R19, R4, PT ;  /* 0x000000041300120c */ /* 0x000fda0003f06270 */
[----:B------:R-:W-:-:S06]  /*05c0*/  @P1 DSETP.EQ.AND P0, PT, R14, R12, !P0 ;  /* 0x0000000c0e00122a */ /* 0x000fcc0004702000 */
[----:B------:R-:W-:Y:S02]  /*05d0*/  @P1 FSEL R14, R12, R14, P0 ;  /* 0x0000000e0c0e1208 */ /* 0x000fe40000000000 */
[----:B------:R-:W-:-:S03]  /*05e0*/  @P1 FSEL R15, R13, R15, P0 ;  /* 0x0000000f0d0f1208 */ /* 0x000fc60000000000 */
[----:B------:R-:W-:Y:S02]  /*05f0*/  @P1 IMAD.MOV.U32 R12, RZ, RZ, R14 ;  /* 0x000000ffff0c1224 */ /* 0x000fe400078e000e */
[----:B------:R-:W-:-:S06]  /*0600*/  @P1 IMAD.MOV.U32 R13, RZ, RZ, R15 ;  /* 0x000000ffff0d1224 */ /* 0x000fcc00078e000f */
[----:B------:R-:W-:Y:S01]  /*0610*/  DSETP.GEU.AND P2, PT, R12, R10, PT ;  /* 0x0000000a0c00722a */ /* 0x000fe20003f4e000 */
[----:B------:R-:W-:-:S13]  /*0620*/  @P1 SEL R19, R19, R4, P0 ;  /* 0x0000000413131207 */ /* 0x000fda0000000000 */
[----:B------:R-:W-:-:S13]  /*0630*/  @P2 ISETP.GE.AND P0, PT, R8, R19, PT ;  /* 0x000000130800220c */ /* 0x000fda0003f06270 */
[----:B------:R-:W-:-:S06]  /*0640*/  @P2 DSETP.EQ.AND P0, PT, R12, R10, !P0 ;  /* 0x0000000a0c00222a */ /* 0x000fcc0004702000 */
[----:B------:R-:W-:Y:S02]  /*0650*/  @P2 FSEL R4, R10, R12, P0 ;  /* 0x0000000c0a042208 */ /* 0x000fe40000000000 */
[----:B------:R-:W-:-:S03]  /*0660*/  @P2 FSEL R13, R11, R13, P0 ;  /* 0x0000000d0b0d2208 */ /* 0x000fc60000000000 */
[----:B------:R-:W-:Y:S02]  /*0670*/  @P2 IMAD.MOV.U32 R10, RZ, RZ, R4 ;  /* 0x000000ffff0a2224 */ /* 0x000fe400078e0004 */
[----:B------:R-:W-:Y:S01]  /*0680*/  @P2 IMAD.MOV.U32 R11, RZ, RZ, R13 ;  /* 0x000000ffff0b2224 */ /* 0x000fe200078e000d */
[----:B------:R-:W-:Y:S01]  /*0690*/  @P2 SEL R8, R8, R19, P0 ;  /* 0x0000001308082207 */ /* 0x000fe20000000000 */
[----:B------:R-:W-:-:S05]  /*06a0*/  VIADD R9, R9, 0x400 ;  /* 0x0000040009097836 */ /* 0x000fca0000000000 */
[----:B------:R-:W-:Y:S01]  /*06b0*/  ISETP.GE.AND P2, PT, R9, UR5, PT ;  /* 0x0000000509007c0c */ /* 0x000fe2000bf46270 */
[----:B--2---:R-:W-:-:S14]  /*06c0*/  DSETP.GEU.AND P1, PT, R10, R2, PT ;  /* 0x000000020a00722a */ /* 0x004fdc0003f2e000 */
[----:B---3--:R-:W-:-:S13]  /*06d0*/  @P1 ISETP.GE.AND P0, PT, R5, R8, PT ;  /* 0x000000080500120c */ /* 0x008fda0003f06270 */
[----:B------:R-:W-:-:S06]  /*06e0*/  @P1 DSETP.EQ.AND P0, PT, R10, R2, !P0 ;  /* 0x000000020a00122a */ /* 0x000fcc0004702000 */
[----:B------:R-:W-:Y:S02]  /*06f0*/  @P1 FSEL R4, R2, R10, P0 ;  /* 0x0000000a02041208 */ /* 0x000fe40000000000 */
[----:B------:R-:W-:Y:S02]  /*0700*/  @P1 FSEL R11, R3, R11, P0 ;  /* 0x0000000b030b1208 */ /* 0x000fe40000000000 */
[----:B------:R-:W-:Y:S01]  /*0710*/  @P1 SEL R5, R5, R8, P0 ;  /* 0x0000000805051207 */ /* 0x000fe20000000000 */
[----:B------:R-:W-:Y:S02]  /*0720*/  @P1 IMAD.MOV.U32 R2, RZ, RZ, R4 ;  /* 0x000000ffff021224 */ /* 0x000fe400078e0004 */
[----:B------:R-:W-:Y:S01]  /*0730*/  @P1 IMAD.MOV.U32 R3, RZ, RZ, R11 ;  /* 0x000000ffff031224 */ /* 0x000fe200078e000b */
[----:B------:R-:W-:Y:S06]  /*0740*/  @!P2 BRA `(.L_x_10) ;  /* 0xfffffffc0050a947 */ /* 0x000fec000383ffff */
.L_x_6:
[----:B------:R-:W-:Y:S05]  /*0750*/  BSYNC.RECONVERGENT B1 ;  /* 0x0000000000017941 */ /* 0x000fea0003800200 */
.L_x_5:
[----:B------:R-:W1:Y:S02]  /*0760*/  LDC R4, c[0x0][0x390] ;  /* 0x0000e400ff047b82 */ /* 0x000e640000000800 */
[----:B-1----:R-:W-:-:S13]  /*0770*/  ISETP.GE.AND P0, PT, R4, 0x100, PT ;  /* 0x000001000400780c */ /* 0x002fda0003f06270 */
[----:B------:R-:W-:Y:S05]  /*0780*/  @!P0 BRA `(.L_x_11) ;  /* 0x0000000800c48947 */ /* 0x000fea0003800000 */
[----:B------:R-:W1:Y:S01]  /*0790*/  S2R R11, SR_LANEID ;  /* 0x00000000000b7919 */ /* 0x000e620000000000 */
[----:B------:R-:W-:Y:S01]  /*07a0*/  BSSY.RECONVERGENT B1, `(.L_x_12) ;  /* 0x0000017000017945 */ /* 0x000fe20003800200 */
[----:B-----5:R-:W-:Y:S01]  /*07b0*/  IMAD.MOV.U32 R10, RZ, RZ, R5 ;  /* 0x000000ffff0a7224 */ /* 0x020fe200078e0005 */
[----:B------:R2:W3:Y:S01]  /*07c0*/  SHFL.DOWN PT, R4, R5, 0x1, 0x1f ;  /* 0x08201f0005047f89 */ /* 0x0004e200000e0000 */
[----:B0-----:R-:W-:Y:S02]  /*07d0*/  IMAD.MOV.U32 R6, RZ, RZ, R2 ;  /* 0x000000ffff067224 */ /* 0x001fe400078e0002 */
[----:B------:R-:W-:Y:S01]  /*07e0*/  IMAD.MOV.U32 R7, RZ, RZ, R3 ;  /* 0x000000ffff077224 */ /* 0x000fe200078e0003 */
[----:B------:R2:W0:Y:S04]  /*07f0*/  SHFL.DOWN PT, R8, R2, 0x1, 0x1f ;  /* 0x08201f0002087f89 */ /* 0x00042800000e0000 */
[----:B------:R2:W4:Y:S01]  /*0800*/  SHFL.DOWN PT, R9, R3, 0x1, 0x1f ;  /* 0x08201f0003097f89 */ /* 0x00052200000e0000 */
[----:B-1----:R-:W-:-:S02]  /*0810*/  ISETP.GT.AND P0, PT, R11, 0x1e, PT ;  /* 0x0000001e0b00780c */ /* 0x002fc40003f04270 */
[C---:B------:R-:W-:Y:S02]  /*0820*/  ISETP.GT.AND P4, PT, R11.reuse, 0x1d, PT ;  /* 0x0000001d0b00780c */ /* 0x040fe40003f84270 */
[C---:B------:R-:W-:Y:S02]  /*0830*/  ISETP.GT.AND P2, PT, R11.reuse, 0x1b, PT ;  /* 0x0000001b0b00780c */ /* 0x040fe40003f44270 */
[----:B------:R-:W-:-:S07]  /*0840*/  ISETP.GT.AND P1, PT, R11, 0x17, PT ;  /* 0x000000170b00780c */ /* 0x000fce0003f24270 */
[----:B0-234-:R-:W-:Y:S06]  /*0850*/  @P0 BRA `(.L_x_13) ;  /* 0x00000000002c0947 */ /* 0x01dfec0003800000 */
[----:B------:R-:W-:Y:S01]  /*0860*/  DSETP.GEU.AND P3, PT, R2, R8, PT ;  /* 0x000000080200722a */ /* 0x000fe20003f6e000 */
[----:B------:R-:W-:Y:S02]  /*0870*/  IMAD.MOV.U32 R10, RZ, RZ, R4 ;  /* 0x000000ffff0a7224 */ /* 0x000fe400078e0004 */
[----:B------:R-:W-:Y:S02]  /*0880*/  IMAD.MOV.U32 R6, RZ, RZ, R8 ;  /* 0x000000ffff067224 */ /* 0x000fe400078e0008 */
[----:B------:R-:W-:-:S09]  /*0890*/  IMAD.MOV.U32 R7, RZ, RZ, R9 ;  /* 0x000000ffff077224 */ /* 0x000fd200078e0009 */
[----:B------:R-:W-:-:S13]  /*08a0*/  @P3 ISETP.GE.AND P0, PT, R4, R5, PT ;  /* 0x000000050400320c */ /* 0x000fda0003f06270 */
[----:B------:R-:W-:-:S06]  /*08b0*/  @P3 DSETP.EQ.AND P0, PT, R2, R8, !P0 ;  /* 0x000000080200322a */ /* 0x000fcc0004702000 */
[----:B------:R-:W-:Y:S02]  /*08c0*/  @P3 FSEL R2, R8, R2, P0 ;  /* 0x0000000208023208 */ /* 0x000fe40000000000 */
[----:B------:R-:W-:Y:S02]  /*08d0*/  @P3 FSEL R3, R9, R3, P0 ;  /* 0x0000000309033208 */ /* 0x000fe40000000000 */
[----:B------:R-:W-:Y:S01]  /*08e0*/  @P3 SEL R10, R4, R5, P0 ;  /* 0x00000005040a3207 */ /* 0x000fe20000000000 */
[----:B------:R-:W-:Y:S02]  /*08f0*/  @P3 IMAD.MOV.U32 R6, RZ, RZ, R2 ;  /* 0x000000ffff063224 */ /* 0x000fe400078e0002 */
[----:B------:R-:W-:-:S07]  /*0900*/  @P3 IMAD.MOV.U32 R7, RZ, RZ, R3 ;  /* 0x000000ffff073224 */ /* 0x000fce00078e0003 */
.L_x_13:
[----:B------:R-:W-:Y:S05]  /*0910*/  BSYNC.RECONVERGENT B1 ;  /* 0x0000000000017941 */ /* 0x000fea0003800200 */
.L_x_12:
[----:B------:R0:W1:Y:S01]  /*0920*/  SHFL.DOWN PT, R9, R10, 0x2, 0x1f ;  /* 0x08401f000a097f89 */ /* 0x00006200000e0000 */
[----:B------:R-:W-:Y:S01]  /*0930*/  BSSY.RECONVERGENT B1, `(.L_x_14) ;  /* 0x0000012000017945 */ /* 0x000fe20003800200 */
[----:B------:R-:W-:Y:S02]  /*0940*/  IMAD.MOV.U32 R8, RZ, RZ, R10 ;  /* 0x000000ffff087224 */ /* 0x000fe400078e000a */
[----:B------:R0:W2:Y:S01]  /*0950*/  SHFL.DOWN PT, R4, R6, 0x2, 0x1f ;  /* 0x08401f0006047f89 */ /* 0x0000a200000e0000 */
[----:B------:R-:W-:Y:S02]  /*0960*/  IMAD.MOV.U32 R2, RZ, RZ, R6 ;  /* 0x000000ffff027224 */ /* 0x000fe400078e0006 */
[----:B------:R-:W-:Y:S01]  /*0970*/  IMAD.MOV.U32 R3, RZ, RZ, R7 ;  /* 0x000000ffff037224 */ /* 0x000fe200078e0007 */
[----:B------:R0:W3:Y:S01]  /*0980*/  SHFL.DOWN PT, R5, R7, 0x2, 0x1f ;  /* 0x08401f0007057f89 */ /* 0x0000e200000e0000 */
[----:B------:R-:W-:Y:S05]  /*0990*/  @P4 BRA `(.L_x_15) ;  /* 0x00000000002c4947 */ /* 0x000fea0003800000 */
[----:B--23--:R-:W-:Y:S01]  /*09a0*/  DSETP.GEU.AND P3, PT, R6, R4, PT ;  /* 0x000000040600722a */ /* 0x00cfe20003f6e000 */
[----:B-1----:R-:W-:Y:S02]  /*09b0*/  IMAD.MOV.U32 R8, RZ, RZ, R9 ;  /* 0x000000ffff087224 */ /* 0x002fe400078e0009 */
[----:B------:R-:W-:Y:S02]  /*09c0*/  IMAD.MOV.U32 R2, RZ, RZ, R4 ;  /* 0x000000ffff027224 */ /* 0x000fe400078e0004 */
[----:B------:R-:W-:-:S09]  /*09d0*/  IMAD.MOV.U32 R3, RZ, RZ, R5 ;  /* 0x000000ffff037224 */ /* 0x000fd200078e0005 */
[----:B------:R-:W-:-:S13]  /*09e0*/  @P3 ISETP.GE.AND P0, PT, R9, R10, PT ;  /* 0x0000000a0900320c */ /* 0x000fda0003f06270 */
[----:B------:R-:W-:-:S06]  /*09f0*/  @P3 DSETP.EQ.AND P0, PT, R6, R4, !P0 ;  /* 0x000000040600322a */ /* 0x000fcc0004702000 */
[----:B0-----:R-:W-:Y:S02]  /*0a00*/  @P3 FSEL R6, R4, R6, P0 ;  /* 0x0000000604063208 */ /* 0x001fe40000000000 */
[----:B------:R-:W-:Y:S02]  /*0a10*/  @P3 FSEL R7, R5, R7, P0 ;  /* 0x0000000705073208 */ /* 0x000fe40000000000 */
[----:B------:R-:W-:Y:S01]  /*0a20*/  @P3 SEL R8, R9, R10, P0 ;  /* 0x0000000a09083207 */ /* 0x000fe20000000000 */
[----:B------:R-:W-:Y:S02]  /*0a30*/  @P3 IMAD.MOV.U32 R2, RZ, RZ, R6 ;  /* 0x000000ffff023224 */ /* 0x000fe400078e0006 */
[----:B------:R-:W-:-:S07]  /*0a40*/  @P3 IMAD.MOV.U32 R3, RZ, RZ, R7 ;  /* 0x000000ffff033224 */ /* 0x000fce00078e0007 */
.L_x_15:
[----:B------:R-:W-:Y:S05]  /*0a50*/  BSYNC.RECONVERGENT B1 ;  /* 0x0000000000017941 */ /* 0x000fea0003800200 */
.L_x_14:
[----:B-1----:R1:W4:Y:S01]  /*0a60*/  SHFL.DOWN PT, R9, R8, 0x4, 0x1f ;  /* 0x08801f0008097f89 */ /* 0x00232200000e0000 */
[----:B------:R-:W-:Y:S01]  /*0a70*/  BSSY.RECONVERGENT B1, `(.L_x_16) ;  /* 0x0000012000017945 */ /* 0x000fe20003800200 */
[----:B0-----:R-:W-:Y:S02]  /*0a80*/  IMAD.MOV.U32 R10, RZ, RZ, R8 ;  /* 0x000000ffff0a7224 */ /* 0x001fe400078e0008 */
[----:B--2---:R1:W0:Y:S01]  /*0a90*/  SHFL.DOWN PT, R4, R2, 0x4, 0x1f ;  /* 0x08801f0002047f89 */ /* 0x00422200000e0000 */
[----:B------:R-:W-:Y:S02]  /*0aa0*/  IMAD.MOV.U32 R6, RZ, RZ, R2 ;  /* 0x000000ffff067224 */ /* 0x000fe400078e0002 */
[----:B------:R-:W-:Y:S01]  /*0ab0*/  IMAD.MOV.U32 R7, RZ, RZ, R3 ;  /* 0x000000ffff077224 */ /* 0x000fe200078e0003 */
[----:B---3--:R1:W2:Y:S01]  /*0ac0*/  SHFL.DOWN PT, R5, R3, 0x4, 0x1f ;  /* 0x08801f0003057f89 */ /* 0x0082a200000e0000 */
[----:B------:R-:W-:Y:S05]  /*0ad0*/  @P2 BRA `(.L_x_17) ;  /* 0x00000000002c2947 */ /* 0x000fea0003800000 */
[----:B0-2---:R-:W-:Y:S01]  /*0ae0*/  DSETP.GEU.AND P2, PT, R2, R4, PT ;  /* 0x000000040200722a */ /* 0x005fe20003f4e000 */
[----:B----4-:R-:W-:Y:S02]  /*0af0*/  IMAD.MOV.U32 R10, RZ, RZ, R9 ;  /* 0x000000ffff0a7224 */ /* 0x010fe400078e0009 */
[----:B------:R-:W-:Y:S02]  /*0b00*/  IMAD.MOV.U32 R6, RZ, RZ, R4 ;  /* 0x000000ffff067224 */ /* 0x000fe400078e0004 */
[----:B------:R-:W-:-:S09]  /*0b10*/  IMAD.MOV.U32 R7, RZ, RZ, R5 ;  /* 0x000000ffff077224 */ /* 0x000fd200078e0005 */
[----:B------:R-:W-:-:S13]  /*0b20*/  @P2 ISETP.GE.AND P0, PT, R9, R8, PT ;  /* 0x000000080900220c */ /* 0x000fda0003f06270 */
[----:B------:R-:W-:-:S06]  /*0b30*/  @P2 DSETP.EQ.AND P0, PT, R2, R4, !P0 ;  /* 0x000000040200222a */ /* 0x000fcc0004702000 */
[----:B-1----:R-:W-:Y:S02]  /*0b40*/  @P2 FSEL R2, R4, R2, P0 ;  /* 0x0000000204022208 */ /* 0x002fe40000000000 */
[----:B------:R-:W-:Y:S02]  /*0b50*/  @P2 FSEL R3, R5, R3, P0 ;  /* 0x0000000305032208 */ /* 0x000fe40000000000 */
[----:B------:R-:W-:Y:S01]  /*0b60*/  @P2 SEL R10, R9, R8, P0 ;  /* 0x00000008090a2207 */ /* 0x000fe20000000000 */
[----:B------:R-:W-:Y:S02]  /*0b70*/  @P2 IMAD.MOV.U32 R6, RZ, RZ, R2 ;  /* 0x000000ffff062224 */ /* 0x000fe400078e0002 */
[----:B------:R-:W-:-:S07]  /*0b80*/  @P2 IMAD.MOV.U32 R7, RZ, RZ, R3 ;  /* 0x000000ffff072224 */ /* 0x000fce00078e0003 */
.L_x_17:
[----:B------:R-:W-:Y:S05]  /*0b90*/  BSYNC.RECONVERGENT B1 ;  /* 0x0000000000017941 */ /* 0x000fea0003800200 */
.L_x_16:
[----:B------:R3:W0:Y:S01]  /*0ba0*/  SHFL.DOWN PT, R13, R10, 0x8, 0x1f ;  /* 0x09001f000a0d7f89 */ /* 0x00062200000e0000 */
[----:B------:R-:W-:Y:S01]  /*0bb0*/  BSSY.RECONVERGENT B1, `(.L_x_18) ;  /* 0x0000012000017945 */ /* 0x000fe20003800200 */
[----:B--2---:R-:W-:Y:S02]  /*0bc0*/  IMAD.MOV.U32 R5, RZ, RZ, R10 ;  /* 0x000000ffff057224 */ /* 0x004fe400078e000a */
[----:B-1----:R3:W1:Y:S01]  /*0bd0*/  SHFL.DOWN PT, R8, R6, 0x8, 0x1f ;  /* 0x09001f0006087f89 */ /* 0x00266200000e0000 */
[----:B------:R-:W-:Y:S02]  /*0be0*/  IMAD.MOV.U32 R2, RZ, RZ, R6 ;  /* 0x000000ffff027224 */ /* 0x000fe400078e0006 */
[----:B------:R-:W-:Y:S01]  /*0bf0*/  IMAD.MOV.U32 R3, RZ, RZ, R7 ;  /* 0x000000ffff037224 */ /* 0x000fe200078e0007 */
[----:B----4-:R3:W2:Y:S01]  /*0c00*/  SHFL.DOWN PT, R9, R7, 0x8, 0x1f ;  /* 0x09001f0007097f89 */ /* 0x0106a200000e0000 */
[----:B------:R-:W-:Y:S05]  /*0c10*/  @P1 BRA `(.L_x_19) ;  /* 0x00000000002c1947 */ /* 0x000fea0003800000 */
[----:B-12---:R-:W-:Y:S01]  /*0c20*/  DSETP.GEU.AND P1, PT, R6, R8, PT ;  /* 0x000000080600722a */ /* 0x006fe20003f2e000 */
[----:B0-----:R-:W-:Y:S02]  /*0c30*/  IMAD.MOV.U32 R5, RZ, RZ, R13 ;  /* 0x000000ffff057224 */ /* 0x001fe400078e000d */
[----:B------:R-:W-:Y:S02]  /*0c40*/  IMAD.MOV.U32 R2, RZ, RZ, R8 ;  /* 0x000000ffff027224 */ /* 0x000fe400078e0008 */
[----:B------:R-:W-:-:S09]  /*0c50*/  IMAD.MOV.U32 R3, RZ, RZ, R9 ;  /* 0x000000ffff037224 */ /* 0x000fd200078e0009 */
[----:B------:R-:W-:-:S13]  /*0c60*/  @P1 ISETP.GE.AND P0, PT, R13, R10, PT ;  /* 0x0000000a0d00120c */ /* 0x000fda0003f06270 */
[----:B------:R-:W-:-:S06]  /*0c70*/  @P1 DSETP.EQ.AND P0, PT, R6, R8, !P0 ;  /* 0x000000080600122a */ /* 0x000fcc0004702000 */
[----:B------:R-:W-:Y:S02]  /*0c80*/  @P1 FSEL R4, R8, R6, P0 ;  /* 0x0000000608041208 */ /* 0x000fe40000000000 */
[----:B---3--:R-:W-:Y:S02]  /*0c90*/  @P1 FSEL R7, R9, R7, P0 ;  /* 0x0000000709071208 */ /* 0x008fe40000000000 */
[----:B------:R-:W-:Y:S01]  /*0ca0*/  @P1 SEL R5, R13, R10, P0 ;  /* 0x0000000a0d051207 */ /* 0x000fe20000000000 */
[----:B------:R-:W-:Y:S02]  /*0cb0*/  @P1 IMAD.MOV.U32 R2, RZ, RZ, R4 ;  /* 0x000000ffff021224 */ /* 0x000fe400078e0004 */
[----:B------:R-:W-:-:S07]  /*0cc0*/  @P1 IMAD.MOV.U32 R3, RZ, RZ, R7 ;  /* 0x000000ffff031224 */ /* 0x000fce00078e0007 */
.L_x_19:
[----:B------:R-:W-:Y:S05]  /*0cd0*/  BSYNC.RECONVERGENT B1 ;  /* 0x0000000000017941 */ /* 0x000fea0003800200 */
.L_x_18:
[----:B------:R-:W-:Y:S01]  /*0ce0*/  ISETP.GT.AND P0, PT, R11, 0xf, PT ;  /* 0x0000000f0b00780c */ /* 0x000fe20003f04270 */
[----:B---3--:R3:W4:Y:S01]  /*0cf0*/  SHFL.DOWN PT, R6, R2, 0x10, 0x1f ;  /* 0x0a001f0002067f89 */ /* 0x00872200000e0000 */
[----:B------:R-:W-:Y:S03]  /*0d00*/  BSSY.RECONVERGENT B1, `(.L_x_20) ;  /* 0x0000018000017945 */ /* 0x000fe60003800200 */
[----:B------:R3:W1:Y:S04]  /*0d10*/  SHFL.DOWN PT, R7, R3, 0x10, 0x1f ;  /* 0x0a001f0003077f89 */ /* 0x00066800000e0000 */
[----:B0-----:R3:W0:Y:S04]  /*0d20*/  SHFL.DOWN PT, R4, R5, 0x10, 0x1f ;  /* 0x0a001f0005047f89 */ /* 0x00162800000e0000 */
[----:B------:R-:W-:Y:S05]  /*0d30*/  @P0 BRA `(.L_x_21) ;  /* 0x0000000000500947 */ /* 0x000fea0003800000 */
[----:B------:R-:W-:Y:S01]  /*0d40*/  ISETP.NE.AND P2, PT, R11, RZ, PT ;  /* 0x000000ff0b00720c */ /* 0x000fe20003f45270 */
[----:B-1--4-:R-:W-:-:S12]  /*0d50*/  DSETP.GEU.AND P1, PT, R2, R6, PT ;  /* 0x000000060200722a */ /* 0x012fd80003f2e000 */
[----:B------:R-:W1:Y:S01]  /*0d60*/  @!P2 S2R R10, SR_CgaCtaId ;  /* 0x00000000000aa919 */ /* 0x000e620000008800 */
[----:B--2---:R-:W-:Y:S02]  /*0d70*/  @!P2 MOV R9, 0x400 ;  /* 0x000004000009a802 */ /* 0x004fe40000000f00 */
[----:B0-----:R-:W-:Y:S02]  /*0d80*/  @P1 ISETP.GE.AND P0, PT, R4, R5, PT ;  /* 0x000000050400120c */ /* 0x001fe40003f06270 */
[----:B------:R-:W-:-:S04]  /*0d90*/  @!P2 SHF.R.U32.HI R8, RZ, 0x1, R0 ;  /* 0x00000001ff08a819 */ /* 0x000fc80000011600 */
[----:B------:R-:W-:-:S07]  /*0da0*/  @!P2 LOP3.LUT R8, R8, 0x1f0, RZ, 0xc0, !PT ;  /* 0x000001f00808a812 */ /* 0x000fce00078ec0ff */
[----:B------:R-:W-:-:S06]  /*0db0*/  @P1 DSETP.EQ.AND P0, PT, R2, R6, !P0 ;  /* 0x000000060200122a */ /* 0x000fcc0004702000 */
[----:B---3--:R-:W-:Y:S02]  /*0dc0*/  @P1 FSEL R3, R7, R3, P0 ;  /* 0x0000000307031208 */ /* 0x008fe40000000000 */
[----:B------:R-:W-:Y:S02]  /*0dd0*/  @P1 FSEL R2, R6, R2, P0 ;  /* 0x0000000206021208 */ /* 0x000fe40000000000 */
[----:B------:R-:W-:Y:S01]  /*0de0*/  @P1 SEL R4, R4, R5, P0 ;  /* 0x0000000504041207 */ /* 0x000fe20000000000 */
[----:B------:R-:W-:Y:S02]  /*0df0*/  @P1 IMAD.MOV.U32 R7, RZ, RZ, R3 ;  /* 0x000000ffff071224 */ /* 0x000fe400078e0003 */
[----:B------:R-:W-:Y:S02]  /*0e00*/  @P1 IMAD.MOV.U32 R6, RZ, RZ, R2 ;  /* 0x000000ffff061224 */ /* 0x000fe400078e0002 */
[----:B------:R-:W-:Y:S01]  /*0e10*/  IMAD.MOV.U32 R5, RZ, RZ, R4 ;  /* 0x000000ffff057224 */ /* 0x000fe200078e0004 */
[----:B-1----:R-:W-:Y:S01]  /*0e20*/  @!P2 LEA R9, R10, R9, 0x18 ;  /* 0x000000090a09a211 */ /* 0x002fe200078ec0ff */
[----:B------:R-:W-:-:S02]  /*0e30*/  IMAD.MOV.U32 R2, RZ, RZ, R6 ;  /* 0x000000ffff027224 */ /* 0x000fc400078e0006 */
[----:B------:R-:W-:Y:S02]  /*0e40*/  IMAD.MOV.U32 R3, RZ, RZ, R7 ;  /* 0x000000ffff037224 */ /* 0x000fe400078e0007 */
[----:B------:R-:W-:-:S05]  /*0e50*/  @!P2 IMAD.IADD R9, R8, 0x1, R9 ;  /* 0x000000010809a824 */ /* 0x000fca00078e0209 */
[----:B------:R0:W-:Y:S04]  /*0e60*/  @!P2 STS [R9+0x8], R4 ;  /* 0x000008040900a388 */ /* 0x0001e80000000800 */
[----:B------:R0:W-:Y:S02]  /*0e70*/  @!P2 STS.64 [R9+0x10], R6 ;  /* 0x000010060900a388 */ /* 0x0001e40000000a00 */
.L_x_21:
[----:B------:R-:W-:Y:S05]  /*0e80*/  BSYNC.RECONVERGENT B1 ;  /* 0x0000000000017941 */ /* 0x000fea0003800200 */
.L_x_20:
[----:B------:R-:W-:Y:S01]  /*0e90*/  BAR.SYNC.DEFER_BLOCKING 0x0 ;  /* 0x0000000000007b1d */ /* 0x000fe20000010000 */
[----:B------:R-:W-:-:S13]  /*0ea0*/  ISETP.NE.AND P0, PT, R0, RZ, PT ;  /* 0x000000ff0000720c */ /* 0x000fda0003f05270 */
[----:B------:R-:W-:Y:S05]  /*0eb0*/  @P0 BRA `(.L_x_22) ;  /* 0x0000002400c00947 */ /* 0x000fea0003800000 */
[----:B------:R-:W5:Y:S01]  /*0ec0*/  S2UR UR5, SR_CgaCtaId ;  /* 0x00000000000579c3 */ /* 0x000f620000008800 */
[----:B------:R-:W-:Y:S02]  /*0ed0*/  UMOV UR4, 0x400 ;  /* 0x0000040000047882 */ /* 0x000fe40000000000 */
[----:B-----5:R-:W-:-:S09]  /*0ee0*/  ULEA UR4, UR5, UR4, 0x18 ;  /* 0x0000000405047291 */ /* 0x020fd2000f8ec0ff */
[----:B012---:R-:W0:Y:S04]  /*0ef0*/  LDS.64 R8, [UR4+0x20] ;  /* 0x00002004ff087984 */ /* 0x007e280008000a00 */
[----:B------:R-:W1:Y:S04]  /*0f00*/  LDS R0, [UR4+0x18] ;  /* 0x00001804ff007984 */ /* 0x000e680008000800 */
[----:B------:R-:W2:Y:S04]  /*0f10*/  LDS R13, [UR4+0x28] ;  /* 0x00002804ff0d7984 */ /* 0x000ea80008000800 */
[----:B------:R-:W5:Y:S04]  /*0f20*/  LDS.64 R10, [UR4+0x30] ;  /* 0x00003004ff0a7984 */ /* 0x000f680008000a00 */
[----:B------:R-:W5:Y:S04]  /*0f30*/  LDS R15, [UR4+0x38] ;  /* 0x00003804ff0f7984 */ /* 0x000f680008000800 */
[----:B----4-:R-:W4:Y:S04]  /*0f40*/  LDS.64 R6, [UR4+0x40] ;  /* 0x00004004ff067984 */ /* 0x010f280008000a00 */
[----:B------:R-:W4:Y:S01]  /*0f50*/  LDS R17, [UR4+0x48] ;  /* 0x00004804ff117984 */ /* 0x000f220008000800 */
[----:B0-----:R-:W-:-:S14]  /*0f60*/  DSETP.GT.AND P2, PT, R8, R2, PT ;  /* 0x000000020800722a */ /* 0x001fdc0003f44000 */
[----:B-1----:R-:W-:-:S13]  /*0f70*/  @!P2 ISETP.GE.AND P0, PT, R0, R5, PT ;  /* 0x000000050000a20c */ /* 0x002fda0003f06270 */
[----:B------:R-:W-:-:S06]  /*0f80*/  @!P2 DSETP.EQ.AND P0, PT, R2, R8, !P0 ;  /* 0x000000080200a22a */ /* 0x000fcc0004702000 */
[----:B------:R-:W-:Y:S02]  /*0f90*/  @!P2 SEL R0, R0, R5, P0 ;  /* 0x000000050000a207 */ /* 0x000fe40000000000 */
[----:B---3--:R-:W-:Y:S01]  /*0fa0*/  @!P2 FSEL R2, R8, R2, P0 ;  /* 0x000000020802a208 */ /* 0x008fe20000000000 */
[----:B------:R-:W-:Y:S01]  /*0fb0*/  LDS.64 R4, [UR4+0x60] ;  /* 0x00006004ff047984 */ /* 0x000fe20008000a00 */
[----:B--2---:R-:W-:Y:S02]  /*0fc0*/  ISETP.GE.AND P1, PT, R13, R0, PT ;  /* 0x000000000d00720c */ /* 0x004fe40003f26270 */
[----:B------:R-:W-:Y:S01]  /*0fd0*/  @!P2 FSEL R3, R9, R3, P0 ;  /* 0x000000030903a208 */ /* 0x000fe20000000000 */
[----:B------:R-:W-:-:S04]  /*0fe0*/  @!P2 IMAD.MOV.U32 R8, RZ, RZ, R2 ;  /* 0x000000ffff08a224 */ /* 0x000fc800078e0002 */
[----:B------:R-:W-:Y:S02]  /*0ff0*/  @!P2 IMAD.MOV.U32 R9, RZ, RZ, R3 ;  /* 0x000000ffff09a224 */ /* 0x000fe400078e0003 */
[----:B------:R-:W0:Y:S04]  /*1000*/  LDS.64 R2, [UR4+0x50] ;  /* 0x00005004ff027984 */ /* 0x000e280008000a00 */
[----:B-----5:R-:W-:-:S06]  /*1010*/  DSETP.EQ.AND P0, PT, R8, R10, !P1 ;  /* 0x0000000a0800722a */ /* 0x020fcc0004f02000 */
[----:B------:R-:W-:-:S06]  /*1020*/  DSETP.GT.OR P0, PT, R10, R8, P0 ;  /* 0x000000080a00722a */ /* 0x000fcc0000704400 */
[----:B------:R-:W-:Y:S02]  /*1030*/  SEL R0, R13, R0, P0 ;  /* 0x000000000d007207 */ /* 0x000fe40000000000 */
[----:B------:R-:W-:Y:S01]  /*1040*/  FSEL R8, R10, R8, P0 ;  /* 0x000000080a087208 */ /* 0x000fe20000000000 */
[----:B------:R-:W-:Y:S01]  /*1050*/  LDS R13, [UR4+0x68] ;  /* 0x00006804ff0d7984 */ /* 0x000fe20008000800 */
[----:B------:R-:W-:Y:S02]  /*1060*/  ISETP.GE.AND P1, PT, R15, R0, PT ;  /* 0x000000000f00720c */ /* 0x000fe40003f26270 */
[----:B------:R-:W-:Y:S02]  /*1070*/  FSEL R9, R11, R9, P0 ;  /* 0x000000090b097208 */ /* 0x000fe40000000000 */
[----:B------:R-:W1:Y:S09]  /*1080*/  LDS R11, [UR4+0x58] ;  /* 0x00005804ff0b7984 */ /* 0x000e720008000800 */
[----:B----4-:R-:W-:-:S06]  /*1090*/  DSETP.EQ.AND P0, PT, R8, R6, !P1 ;  /* 0x000000060800722a */ /* 0x010fcc0004f02000 */
[----:B------:R-:W-:-:S06]  /*10a0*/  DSETP.GT.OR P0, PT, R6, R8, P0 ;  /* 0x000000080600722a */ /* 0x000fcc0000704400 */
[----:B------:R-:W-:Y:S02]  /*10b0*/  SEL R0, R15, R0, P0 ;  /* 0x000000000f007207 */ /* 0x000fe40000000000 */
[----:B------:R-:W-:Y:S01]  /*10c0*/  FSEL R6, R6, R8, P0 ;  /* 0x0000000806067208 */ /* 0x000fe20000000000 */
[----:B------:R-:W-:Y:S01]  /*10d0*/  LDS R15, [UR4+0x78] ;  /* 0x00007804ff0f7984 */ /* 0x000fe20008000800 */
[----:B------:R-:W-:Y:S02]  /*10e0*/  ISETP.GE.AND P1, PT, R17, R0, PT ;  /* 0x000000001100720c */ /* 0x000fe40003f26270 */
[----:B------:R-:W-:Y:S02]  /*10f0*/  FSEL R7, R7, R9, P0 ;  /* 0x0000000907077208 */ /* 0x000fe40000000000 */
[----:B------:R-:W2:Y:S09]  /*1100*/  LDS.64 R8, [UR4+0x70] ;  /* 0x00007004ff087984 */ /* 0x000eb20008000a00 */
[----:B0-----:R-:W-:-:S06]  /*1110*/  DSETP.EQ.AND P0, PT, R6, R2, !P1 ;  /* 0x000000020600722a */ /* 0x001fcc0004f02000 */
[----:B------:R-:W-:-:S06]  /*1120*/  DSETP.GT.OR P0, PT, R2, R6, P0 ;  /* 0x000000060200722a */ /* 0x000fcc0000704400 */
[----:B------:R-:W-:Y:S02]  /*1130*/  SEL R0, R17, R0, P0 ;  /* 0x0000000011007207 */ /* 0x000fe40000000000 */
[----:B------:R-:W-:Y:S02]  /*1140*/  FSEL R2, R2, R6, P0 ;  /* 0x0000000602027208 */ /* 0x000fe40000000000 */
[----:B-1----:R-:W-:Y:S02]  /*1150*/  ISETP.GE.AND P1, PT, R11, R0, PT ;  /* 0x000000000b00720c */ /* 0x002fe40003f26270 */
[----:B------:R-:W-:Y:S02]  /*1160*/  FSEL R3, R3, R7, P0 ;  /* 0x0000000703037208 */ /* 0x000fe40000000000 */
[----:B------:R-:W0:Y:S09]  /*1170*/  LDS.64 R6, [UR4+0x80] ;  /* 0x00008004ff067984 */ /* 0x000e320008000a00 */
[----:B------:R-:W-:-:S06]  /*1180*/  DSETP.EQ.AND P0, PT, R2, R4, !P1 ;  /* 0x000000040200722a */ /* 0x000fcc0004f02000 */
[----:B------:R-:W-:-:S06]  /*1190*/  DSETP.GT.OR P0, PT, R4, R2, P0 ;  /* 0x000000020400722a */ /* 0x000fcc0000704400 */
[----:B------:R-:W-:Y:S02]  /*11a0*/  SEL R0, R11, R0, P0 ;  /* 0x000000000b007207 */ /* 0x000fe40000000000 */
[----:B------:R-:W-:Y:S02]  /*11b0*/  FSEL R2, R4, R2, P0 ;  /* 0x0000000204027208 */ /* 0x000fe40000000000 */
[----:B------:R-:W-:Y:S02]  /*11c0*/  ISETP.GE.AND P1, PT, R13, R0, PT ;  /* 0x000000000d00720c */ /* 0x000fe40003f26270 */
[----:B------:R-:W-:-:S11]  /*11d0*/  FSEL R3, R5, R3, P0 ;  /* 0x0000000305037208 */ /* 0x000fd60000000000 */
[----:B--2---:R-:W-:-:S06]  /*11e0*/  DSETP.EQ.AND P0, PT, R2, R8, !P1 ;  /* 0x000000080200722a */ /* 0x004fcc0004f02000 */
[----:B------:R-:W-:-:S06]  /*11f0*/  DSETP.GT.OR P0, PT, R8, R2, P0 ;  /* 0x000000020800722a */ /* 0x000fcc0000704400 */
[----:B------:R-:W-:Y:S02]  /*1200*/  SEL R0, R13, R0, P0 ;  /* 0x000000000d007207 */ /* 0x000fe40000000000 */
[----:B------:R-:W-:Y:S02]  /*1210*/  FSEL R2, R8, R2, P0 ;  /* 0x0000000208027208 */ /* 0x000fe40000000000 */
[----:B------:R-:W-:Y:S02]  /*1220*/  ISETP.GE.AND P1, PT, R15, R0, PT ;  /* 0x000000000f00720c */ /* 0x000fe40003f26270 */
[----:B------:R-:W-:-:S11]  /*1230*/  FSEL R3, R9, R3, P0 ;  /* 0x0000000309037208 */ /* 0x000fd60000000000 */
[----:B0-----:R-:W-:-:S06]  /*1240*/  DSETP.EQ.AND P0, PT, R2, R6, !P1 ;  /* 0x000000060200722a */ /* 0x001fcc0004f02000 */
[----:B------:R-:W-:-:S06]  /*1250*/  DSETP.GT.OR P0, PT, R6, R2, P0 ;  /* 0x000000020600722a */ /* 0x000fcc0000704400 */
[----:B------:R-:W-:Y:S02]  /*1260*/  FSEL R2, R6, R2, P0 ;  /* 0x0000000206027208 */ /* 0x000fe40000000000 */
[----:B------:R-:W-:Y:S02]  /*1270*/  FSEL R3, R7, R3, P0 ;  /* 0x0000000307037208 */ /* 0x000fe40000000000 */
[----:B------:R-:W-:Y:S01]  /*1280*/  SEL R5, R15, R0, P0 ;  /* 0x000000000f057207 */ /* 0x000fe20000000000 */
[----:B------:R-:W-:Y:S06]  /*1290*/  BRA `(.L_x_22) ;  /* 0x0000002000c87947 */ /* 0x000fec0003800000 */
.L_x_11:
[----:B------:R-:W1:Y:S01]  /*12a0*/  S2R R10, SR_LANEID ;  /* 0x00000000000a7919 */ /* 0x000e620000000000 */
[----:B0-----:R-:W-:Y:S01]  /*12b0*/  LOP3.LUT R6, R0, 0x3e0, RZ, 0xc0, !PT ;  /* 0x000003e000067812 */ /* 0x001fe200078ec0ff */
[----:B------:R-:W-:Y:S03]  /*12c0*/  BSSY.RECONVERGENT B1, `(.L_x_23) ;  /* 0x0000026000017945 */ /* 0x000fe60003800200 */
[----:B------:R-:W-:Y:S01]  /*12d0*/  LOP3.LUT R9, RZ, R6, RZ, 0x33, !PT ;  /* 0x00000006ff097212 */ /* 0x000fe200078e33ff */
[----:B------:R-:W-:-:S05]  /*12e0*/  VIADD R7, R6, 0x20 ;  /* 0x0000002006077836 */ /* 0x000fca0000000000 */
[----:B------:R-:W-:Y:S01]  /*12f0*/  ISETP.GT.AND P0, PT, R7, R4, PT ;  /* 0x000000040700720c */ /* 0x000fe20003f04270 */
[----:B------:R-:W-:-:S05]  /*1300*/  IMAD.IADD R7, R9, 0x1, R4 ;  /* 0x0000000109077824 */ /* 0x000fca00078e0204 */
[----:B------:R-:W-:Y:S02]  /*1310*/  SEL R7, R7, 0x1f, P0 ;  /* 0x0000001f07077807 */ /* 0x000fe40000000000 */
[C---:B-1----:R-:W-:Y:S01]  /*1320*/  ISETP.NE.AND P1, PT, R10.reuse, RZ, PT ;  /* 0x000000ff0a00720c */ /* 0x042fe20003f25270 */
[C---:B------:R-:W-:Y:S01]  /*1330*/  VIADD R6, R10.reuse, 0x2 ;  /* 0x000000020a067836 */ /* 0x040fe20000000000 */
[----:B------:R-:W-:-:S04]  /*1340*/  ISETP.GE.AND P0, PT, R10, R7, PT ;  /* 0x000000070a00720c */ /* 0x000fc80003f06270 */
[----:B------:R-:W-:Y:S01]  /*1350*/  ISETP.GT.AND P5, PT, R6, R7, PT ;  /* 0x000000070600720c */ /* 0x000fe20003fa4270 */
[----:B------:R-:W-:-:S05]  /*1360*/  VIADD R6, R10, 0x8 ;  /* 0x000000080a067836 */ /* 0x000fca0000000000 */
[----:B------:R-:W-:Y:S01]  /*1370*/  ISETP.GT.AND P3, PT, R6, R7, PT ;  /* 0x000000070600720c */ /* 0x000fe20003f64270 */
[----:B------:R-:W0:Y:S01]  /*1380*/  @!P1 S2R R11, SR_CgaCtaId ;  /* 0x00000000000b9919 */ /* 0x000e220000008800 */
[----:B------:R-:W-:Y:S02]  /*1390*/  @!P1 MOV R8, 0x400 ;  /* 0x0000040000089802 */ /* 0x000fe40000000f00 */
[----:B------:R-:W-:-:S04]  /*13a0*/  @!P1 SHF.R.U32.HI R9, RZ, 0x1, R0 ;  /* 0x00000001ff099819 */ /* 0x000fc80000011600 */
[----:B------:R-:W-:Y:S02]  /*13b0*/  @!P1 LOP3.LUT R9, R9, 0x1f0, RZ, 0xc0, !PT ;  /* 0x000001f009099812 */ /* 0x000fe400078ec0ff */
[----:B0-----:R-:W-:Y:S01]  /*13c0*/  @!P1 LEA R12, R11, R8, 0x18 ;  /* 0x000000080b0c9211 */ /* 0x001fe200078ec0ff */
[C---:B------:R-:W-:Y:S02]  /*13d0*/  VIADD R8, R10.reuse, 0x4 ;  /* 0x000000040a087836 */ /* 0x040fe40000000000 */
[----:B------:R-:W-:Y:S02]  /*13e0*/  VIADD R10, R10, 0x10 ;  /* 0x000000100a0a7836 */ /* 0x000fe40000000000 */
[----:B------:R-:W-:Y:S01]  /*13f0*/  @!P1 IMAD.IADD R6, R9, 0x1, R12 ;  /* 0x0000000109069824 */ /* 0x000fe200078e020c */
[-C--:B------:R-:W-:Y:S01]  /*1400*/  ISETP.GT.AND P4, PT, R8, R7.reuse, PT ;  /* 0x000000070800720c */ /* 0x080fe20003f84270 */
[----:B-----5:R0:W1:Y:S01]  /*1410*/  SHFL.DOWN PT, R9, R3, 0x1, R7 ;  /* 0x0820000003097989 */ /* 0x02006200000e0007 */
[----:B------:R-:W-:Y:S01]  /*1420*/  ISETP.GT.AND P2, PT, R10, R7, PT ;  /* 0x000000070a00720c */ /* 0x000fe20003f44270 */
[----:B------:R-:W-:-:S02]  /*1430*/  IMAD.MOV.U32 R12, RZ, RZ, R5 ;  /* 0x000000ffff0c7224 */ /* 0x000fc400078e0005 */
[----:B------:R0:W2:Y:S04]  /*1440*/  SHFL.DOWN PT, R10, R5, 0x1, R7 ;  /* 0x08200000050a7989 */ /* 0x0000a800000e0007 */
[----:B------:R0:W3:Y:S01]  /*1450*/  SHFL.DOWN PT, R8, R2, 0x1, R7 ;  /* 0x0820000002087989 */ /* 0x0000e200000e0007 */
[----:B------:R-:W-:Y:S05]  /*1460*/  @P0 BRA `(.L_x_24) ;  /* 0x00000000002c0947 */ /* 0x000fea0003800000 */
[----:B-1-3--:R-:W-:Y:S01]  /*1470*/  DSETP.GEU.AND P6, PT, R2, R8, PT ;  /* 0x000000080200722a */ /* 0x00afe20003fce000 */
[----:B--2---:R-:W-:-:S13]  /*1480*/  IMAD.MOV.U32 R12, RZ, RZ, R10 ;  /* 0x000000ffff0c7224 */ /* 0x004fda00078e000a */
[----:B------:R-:W-:-:S13]  /*1490*/  @P6 ISETP.GE.AND P0, PT, R10, R5, PT ;  /* 0x000000050a00620c */ /* 0x000fda0003f06270 */
[----:B------:R-:W-:-:S06]  /*14a0*/  @P6 DSETP.EQ.AND P0, PT, R2, R8, !P0 ;  /* 0x000000080200622a */ /* 0x000fcc0004702000 */
[----:B------:R-:W-:Y:S02]  /*14b0*/  @P6 SEL R12, R10, R5, P0 ;  /* 0x000000050a0c6207 */ /* 0x000fe40000000000 */
[----:B0-----:R-:W-:Y:S01]  /*14c0*/  @P6 FSEL R5, R8, R2, P0 ;  /* 0x0000000208056208 */ /* 0x001fe20000000000 */
[----:B------:R-:W-:Y:S01]  /*14d0*/  IMAD.MOV.U32 R2, RZ, RZ, R8 ;  /* 0x000000ffff027224 */ /* 0x000fe200078e0008 */
[----:B------:R-:W-:Y:S01]  /*14e0*/  @P6 FSEL R10, R9, R3, P0 ;  /* 0x00000003090a6208 */ /* 0x000fe20000000000 */
[----:B------:R-:W-:Y:S02]  /*14f0*/  IMAD.MOV.U32 R3, RZ, RZ, R9 ;  /* 0x000000ffff037224 */ /* 0x000fe400078e0009 */
[----:B------:R-:W-:Y:S02]  /*1500*/  @P6 IMAD.MOV.U32 R2, RZ, RZ, R5 ;  /* 0x000000ffff026224 */ /* 0x000fe400078e0005 */
[----:B------:R-:W-:-:S07]  /*1510*/  @P6 IMAD.MOV.U32 R3, RZ, RZ, R10 ;  /* 0x000000ffff036224 */ /* 0x000fce00078e000a */
.L_x_24:
[----:B------:R-:W-:Y:S05]  /*1520*/  BSYNC.RECONVERGENT B1 ;  /* 0x0000000000017941 */ /* 0x000fea0003800200 */
.L_x_23:
[----:B0-----:R0:W4:Y:S01]  /*1530*/  SHFL.DOWN PT, R5, R12, 0x2, R7 ;  /* 0x084000000c057989 */ /* 0x00112200000e0007 */
[----:B------:R-:W-:Y:S01]  /*1540*/  BSSY.RECONVERGENT B1, `(.L_x_25) ;  /* 0x0000012000017945 */ /* 0x000fe20003800200 */
[----:B------:R-:W-:Y:S02]  /*1550*/  IMAD.MOV.U32 R14, RZ, RZ, R12 ;  /* 0x000000ffff0e7224 */ /* 0x000fe400078e000c */
[----:B--2---:R0:W2:Y:S01]  /*1560*/  SHFL.DOWN PT, R10, R2, 0x2, R7 ;  /* 0x08400000020a7989 */ /* 0x0040a200000e0007 */
[----:B---3--:R-:W-:Y:S02]  /*1570*/  IMAD.MOV.U32 R8, RZ, RZ, R2 ;  /* 0x000000ffff087224 */ /* 0x008fe400078e0002 */
[----:B-1----:R-:W-:Y:S01]  /*1580*/  IMAD.MOV.U32 R9, RZ, RZ, R3 ;  /* 0x000000ffff097224 */ /* 0x002fe200078e0003 */
[----:B------:R0:W1:Y:S01]  /*1590*/  SHFL.DOWN PT, R11, R3, 0x2, R7 ;  /* 0x08400000030b7989 */ /* 0x00006200000e0007 */
[----:B------:R-:W-:Y:S05]  /*15a0*/  @P5 BRA `(.L_x_26) ;  /* 0x00000000002c5947 */ /* 0x000fea0003800000 */
[----:B-12---:R-:W-:Y:S01]  /*15b0*/  DSETP.GEU.AND P5, PT, R2, R10, PT ;  /* 0x0000000a0200722a */ /* 0x006fe20003fae000 */
[----:B----4-:R-:W-:Y:S02]  /*15c0*/  IMAD.MOV.U32 R14, RZ, RZ, R5 ;  /* 0x000000ffff0e7224 */ /* 0x010fe400078e0005 */
        /* <DEDUP_REMOVED lines=9> */
.L_x_26:
[----:B------:R-:W-:Y:S05]  /*1660*/  BSYNC.RECONVERGENT B1 ;  /* 0x0000000000017941 */ /* 0x000fea0003800200 */
.L_x_25:
[----:B----4-:R3:W4:Y:S01]  /*1670*/  SHFL.DOWN PT, R5, R14, 0x4, R7 ;  /* 0x088000000e057989 */ /* 0x01072200000e0007 */
[----:B------:R-:W-:Y:S01]  /*1680*/  BSSY.RECONVERGENT B1, `(.L_x_27) ;  /* 0x0000012000017945 */ /* 0x000fe20003800200 */
[----:B0-----:R-:W-:Y:S02]  /*1690*/  IMAD.MOV.U32 R12, RZ, RZ, R14 ;  /* 0x000000ffff0c7224 */ /* 0x001fe400078e000e */
[----:B--2---:R3:W0:Y:S01]  /*16a0*/  SHFL.DOWN PT, R10, R8, 0x4, R7 ;  /* 0x08800000080a7989 */ /* 0x00462200000e0007 */
[----:B------:R-:W-:Y:S02]  /*16b0*/  IMAD.MOV.U32 R2, RZ, RZ, R8 ;  /* 0x000000ffff027224 */ /* 0x000fe400078e0008 */
[----:B------:R-:W-:Y:S01]  /*16c0*/  IMAD.MOV.U32 R3, RZ, RZ, R9 ;  /* 0x000000ffff037224 */ /* 0x000fe200078e0009 */
[----:B-1----:R3:W1:Y:S01]  /*16d0*/  SHFL.DOWN PT, R11, R9, 0x4, R7 ;  /* 0x08800000090b7989 */ /* 0x00266200000e0007 */
[----:B------:R-:W-:Y:S05]  /*16e0*/  @P4 BRA `(.L_x_28) ;  /* 0x00000000002c4947 */ /* 0x000fea0003800000 */
[----:B01----:R-:W-:Y:S01]  /*16f0*/  DSETP.GEU.AND P4, PT, R8, R10, PT ;  /* 0x0000000a0800722a */ /* 0x003fe20003f8e000 */
[----:B----4-:R-:W-:Y:S02]  /*1700*/  IMAD.MOV.U32 R12, RZ, RZ, R5 ;  /* 0x000000ffff0c7224 */ /* 0x010fe400078e0005 */
[----:B------:R-:W-:Y:S02]  /*1710*/  IMAD.MOV.U32 R2, RZ, RZ, R10 ;  /* 0x000000ffff027224 */ /* 0x000fe400078e000a */
[----:B------:R-:W-:-:S09]  /*1720*/  IMAD.MOV.U32 R3, RZ, RZ, R11 ;  /* 0x000000ffff037224 */ /* 0x000fd200078e000b */
[----:B------:R-:W-:-:S13]  /*1730*/  @P4 ISETP.GE.AND P0, PT, R5, R14, PT ;  /* 0x0000000e0500420c */ /* 0x000fda0003f06270 */
[----:B------:R-:W-:-:S06]  /*1740*/  @P4 DSETP.EQ.AND P0, PT, R8, R10, !P0 ;  /* 0x0000000a0800422a */ /* 0x000fcc0004702000 */
[----:B------:R-:W-:Y:S02]  /*1750*/  @P4 SEL R12, R5, R14, P0 ;  /* 0x0000000e050c4207 */ /* 0x000fe40000000000 */
[----:B------:R-:W-:Y:S02]  /*1760*/  @P4 FSEL R5, R10, R8, P0 ;  /* 0x000000080a054208 */ /* 0x000fe40000000000 */
[----:B---3--:R-:W-:-:S03]  /*1770*/  @P4 FSEL R8, R11, R9, P0 ;  /* 0x000000090b084208 */ /* 0x008fc60000000000 */
[----:B------:R-:W-:Y:S02]  /*1780*/  @P4 IMAD.MOV.U32 R2, RZ, RZ, R5 ;  /* 0x000000ffff024224 */ /* 0x000fe400078e0005 */
[----:B------:R-:W-:-:S07]  /*1790*/  @P4 IMAD.MOV.U32 R3, RZ, RZ, R8 ;  /* 0x000000ffff034224 */ /* 0x000fce00078e0008 */
.L_x_28:
[----:B------:R-:W-:Y:S05]  /*17a0*/  BSYNC.RECONVERGENT B1 ;  /* 0x0000000000017941 */ /* 0x000fea0003800200 */
.L_x_27:
[----:B----4-:R2:W4:Y:S01]  /*17b0*/  SHFL.DOWN PT, R5, R12, 0x8, R7 ;  /* 0x090000000c057989 */ /* 0x01052200000e0007 */
[----:B------:R-:W-:Y:S01]  /*17c0*/  BSSY.RECONVERGENT B1, `(.L_x_29) ;  /* 0x0000012000017945 */ /* 0x000fe20003800200 */
[----:B---3--:R-:W-:Y:S02]  /*17d0*/  IMAD.MOV.U32 R14, RZ, RZ, R12 ;  /* 0x000000ffff0e7224 */ /* 0x008fe400078e000c */
[----:B0-----:R2:W0:Y:S01]  /*17e0*/  SHFL.DOWN PT, R10, R2, 0x8, R7 ;  /* 0x09000000020a7989 */ /* 0x00142200000e0007 */
        /* <DEDUP_REMOVED lines=10> */
[----:B--2---:R-:W-:Y:S02]  /*1890*/  @P3 FSEL R2, R10, R2, P0 ;  /* 0x000000020a023208 */ /* 0x004fe40000000000 */
[----:B------:R-:W-:Y:S02]  /*18a0*/  @P3 FSEL R3, R11, R3, P0 ;  /* 0x000000030b033208 */ /* 0x000fe40000000000 */
[----:B------:R-:W-:Y:S01]  /*18b0*/  @P3 SEL R14, R5, R12, P0 ;  /* 0x0000000c050e3207 */ /* 0x000fe20000000000 */
[----:B------:R-:W-:Y:S02]  /*18c0*/  @P3 IMAD.MOV.U32 R8, RZ, RZ, R2 ;  /* 0x000000ffff083224 */ /* 0x000fe400078e0002 */
[----:B------:R-:W-:-:S07]  /*18d0*/  @P3 IMAD.MOV.U32 R9, RZ, RZ, R3 ;  /* 0x000000ffff093224 */ /* 0x000fce00078e0003 */
.L_x_30:
[----:B------:R-:W-:Y:S05]  /*18e0*/  BSYNC.RECONVERGENT B1 ;  /* 0x0000000000017941 */ /* 0x000fea0003800200 */
.L_x_29:
[----:B------:R3:W3:Y:S01]  /*18f0*/  SHFL.DOWN PT, R13, R14, 0x10, R7 ;  /* 0x0a0000000e0d7989 */ /* 0x0006e200000e0007 */
[----:B------:R-:W-:Y:S01]  /*1900*/  BSSY.RECONVERGENT B1, `(.L_x_31) ;  /* 0x0000012000017945 */ /* 0x000fe20003800200 */
[----:B----4-:R-:W-:Y:S02]  /*1910*/  IMAD.MOV.U32 R5, RZ, RZ, R14 ;  /* 0x000000ffff057224 */ /* 0x010fe400078e000e */
[----:B0-----:R0:W4:Y:S01]  /*1920*/  SHFL.DOWN PT, R10, R8, 0x10, R7 ;  /* 0x0a000000080a7989 */ /* 0x00112200000e0007 */
[----:B--2---:R-:W-:Y:S02]  /*1930*/  IMAD.MOV.U32 R2, RZ, RZ, R8 ;  /* 0x000000ffff027224 */ /* 0x004fe400078e0008 */
[----:B------:R-:W-:Y:S01]  /*1940*/  IMAD.MOV.U32 R3, RZ, RZ, R9 ;  /* 0x000000ffff037224 */ /* 0x000fe200078e0009 */
[----:B-1----:R0:W1:Y:S01]  /*1950*/  SHFL.DOWN PT, R11, R9, 0x10, R7 ;  /* 0x0a000000090b7989 */ /* 0x00206200000e0007 */
[----:B------:R-:W-:Y:S05]  /*1960*/  @P2 BRA `(.L_x_32) ;  /* 0x00000000002c2947 */ /* 0x000fea0003800000 */
[----:B-1--4-:R-:W-:Y:S01]  /*1970*/  DSETP.GEU.AND P2, PT, R8, R10, PT ;  /* 0x0000000a0800722a */ /* 0x012fe20003f4e000 */
[----:B---3--:R-:W-:Y:S02]  /*1980*/  IMAD.MOV.U32 R5, RZ, RZ, R13 ;  /* 0x000000ffff057224 */ /* 0x008fe400078e000d */
        /* <DEDUP_REMOVED lines=9> */
.L_x_32:
[----:B------:R-:W-:Y:S05]  /*1a20*/  BSYNC.RECONVERGENT B1 ;  /* 0x0000000000017941 */ /* 0x000fea0003800200 */
.L_x_31:
[----:B------:R-:W-:Y:S01]  /*1a30*/  ISETP.GE.AND P0, PT, R4, 0x21, PT ;  /* 0x000000210400780c */ /* 0x000fe20003f06270 */
[----:B------:R2:W-:Y:S03]  /*1a40*/  @!P1 STS [R6+0x8], R5 ;  /* 0x0000080506009388 */ /* 0x0005e60000000800 */
[----:B------:R-:W-:Y:S01]  /*1a50*/  ISETP.NE.OR P0, PT, R0, RZ, !P0 ;  /* 0x000000ff0000720c */ /* 0x000fe20004705670 */
[----:B------:R2:W-:Y:S01]  /*1a60*/  @!P1 STS.64 [R6+0x10], R2 ;  /* 0x0000100206009388 */ /* 0x0005e20000000a00 */
[----:B------:R-:W-:Y:S11]  /*1a70*/  BAR.SYNC.DEFER_BLOCKING 0x0 ;  /* 0x0000000000007b1d */ /* 0x000ff60000010000 */
[----:B--2---:R-:W-:Y:S05]  /*1a80*/  @P0 BRA `(.L_x_22) ;  /* 0x0000001800cc0947 */ /* 0x004fea0003800000 */
[----:B------:R-:W2:Y:S01]  /*1a90*/  S2UR UR5, SR_CgaCtaId ;  /* 0x00000000000579c3 */ /* 0x000ea20000008800 */
[----:B------:R-:W-:Y:S01]  /*1aa0*/  UMOV UR4, 0x400 ;  /* 0x0000040000047882 */ /* 0x000fe20000000000 */
[----:B------:R-:W-:Y:S01]  /*1ab0*/  ISETP.GE.U32.AND P2, PT, R4, 0x41, PT ;  /* 0x000000410400780c */ /* 0x000fe20003f46070 */
[----:B--2---:R-:W-:-:S09]  /*1ac0*/  ULEA UR4, UR5, UR4, 0x18 ;  /* 0x0000000405047291 */ /* 0x004fd2000f8ec0ff */
[----:B0--3--:R-:W0:Y:S04]  /*1ad0*/  LDS.64 R6, [UR4+0x20] ;  /* 0x00002004ff067984 */ /* 0x009e280008000a00 */
[----:B------:R-:W2:Y:S01]  /*1ae0*/  LDS R0, [UR4+0x18] ;  /* 0x00001804ff007984 */ /* 0x000ea20008000800 */
[----:B0-----:R-:W-:-:S14]  /*1af0*/  DSETP.GT.AND P1, PT, R6, R2, PT ;  /* 0x000000020600722a */ /* 0x001fdc0003f24000 */
[----:B--2---:R-:W-:-:S13]  /*1b00*/  @!P1 ISETP.GE.AND P0, PT, R0, R5, PT ;  /* 0x000000050000920c */ /* 0x004fda0003f06270 */
[----:B------:R-:W-:-:S06]  /*1b10*/  @!P1 DSETP.EQ.AND P0, PT, R2, R6, !P0 ;  /* 0x000000060200922a */ /* 0x000fcc0004702000 */
[----:B------:R-:W-:Y:S02]  /*1b20*/  @!P1 FSEL R2, R6, R2, P0 ;  /* 0x0000000206029208 */ /* 0x000fe40000000000 */
[----:B------:R-:W-:Y:S02]  /*1b30*/  @!P1 FSEL R3, R7, R3, P0 ;  /* 0x0000000307039208 */ /* 0x000fe40000000000 */
[----:B------:R-:W-:Y:S01]  /*1b40*/  @!P1 SEL R0, R0, R5, P0 ;  /* 0x0000000500009207 */ /* 0x000fe20000000000 */
[----:B------:R-:W-:Y:S02]  /*1b50*/  @!P1 IMAD.MOV.U32 R6, RZ, RZ, R2 ;  /* 0x000000ffff069224 */ /* 0x000fe400078e0002 */
[----:B------:R-:W-:Y:S02]  /*1b60*/  @!P1 IMAD.MOV.U32 R7, RZ, RZ, R3 ;  /* 0x000000ffff079224 */ /* 0x000fe400078e0003 */
[----:B------:R-:W-:Y:S02]  /*1b70*/  IMAD.MOV.U32 R5, RZ, RZ, R0 ;  /* 0x000000ffff057224 */ /* 0x000fe400078e0000 */
[----:B------:R-:W-:-:S02]  /*1b80*/  IMAD.MOV.U32 R2, RZ, RZ, R6 ;  /* 0x000000ffff027224 */ /* 0x000fc400078e0006 */
[----:B------:R-:W-:Y:S01]  /*1b90*/  IMAD.MOV.U32 R3, RZ, RZ, R7 ;  /* 0x000000ffff037224 */ /* 0x000fe200078e0007 */
[----:B------:R-:W-:Y:S06]  /*1ba0*/  @!P2 BRA `(.L_x_22) ;  /* 0x000000180084a947 */ /* 0x000fec0003800000 */
[----:B------:R-:W0:Y:S01]  /*1bb0*/  LDS R5, [UR4+0x28] ;  /* 0x00002804ff057984 */ /* 0x000e220008000800 */
[----:B------:R-:W-:-:S03]  /*1bc0*/  ISETP.GE.U32.AND P1, PT, R4, 0x61, PT ;  /* 0x000000610400780c */ /* 0x000fc60003f26070 */
[----:B------:R-:W2:Y:S01]  /*1bd0*/  LDS.64 R2, [UR4+0x30] ;  /* 0x00003004ff027984 */ /* 0x000ea20008000a00 */
[----:B0-----:R-:W-:-:S13]  /*1be0*/  ISETP.GE.AND P0, PT, R5, R0, PT ;  /* 0x000000000500720c */ /* 0x001fda0003f06270 */
[----:B--2---:R-:W-:-:S06]  /*1bf0*/  DSETP.EQ.AND P0, PT, R6, R2, !P0 ;  /* 0x000000020600722a */ /* 0x004fcc0004702000 */
[----:B------:R-:W-:-:S06]  /*1c00*/  DSETP.GT.OR P0, PT, R2, R6, P0 ;  /* 0x000000060200722a */ /* 0x000fcc0000704400 */
[----:B------:R-:W-:Y:S02]  /*1c10*/  FSEL R2, R2, R6, P0 ;  /* 0x0000000602027208 */ /* 0x000fe40000000000 */
[----:B------:R-:W-:Y:S02]  /*1c20*/  FSEL R3, R3, R7, P0 ;  /* 0x0000000703037208 */ /* 0x000fe40000000000 */
[----:B------:R-:W-:Y:S01]  /*1c30*/  SEL R5, R5, R0, P0 ;  /* 0x0000000005057207 */ /* 0x000fe20000000000 */
        /* <DEDUP_REMOVED lines=41> */
[----:B------:R-:W0:Y:S04]  /*1ed0*/  LDS R0, [UR4+0x78] ;  /* 0x00007804ff007984 */ /* 0x000e280008000800 */
[----:B------:R-:W2:Y:S01]  /*1ee0*/  LDS.64 R6, [UR4+0x80] ;  /* 0x00008004ff067984 */ /* 0x000ea20008000a00 */
[----:B0-----:R-:W-:-:S13]  /*1ef0*/  ISETP.GE.AND P0, PT, R0, R5, PT ;  /* 0x000000050000720c */ /* 0x001fda0003f06270 */
[----:B--2---:R-:W-:-:S06]  /*1f00*/  DSETP.EQ.AND P0, PT, R2, R6, !P0 ;  /* 0x000000060200722a */ /* 0x004fcc0004702000 */
[----:B------:R-:W-:-:S06]  /*1f10*/  DSETP.GT.OR P0, PT, R6, R2, P0 ;  /* 0x000000020600722a */ /* 0x000fcc0000704400 */
[----:B------:R-:W-:Y:S02]  /*1f20*/  FSEL R2, R6, R2, P0 ;  /* 0x0000000206027208 */ /* 0x000fe40000000000 */
[----:B------:R-:W-:Y:S02]  /*1f30*/  FSEL R3, R7, R3, P0 ;  /* 0x0000000307037208 */ /* 0x000fe40000000000 */
[----:B------:R-:W-:Y:S01]  /*1f40*/  SEL R5, R0, R5, P0 ;  /* 0x0000000500057207 */ /* 0x000fe20000000000 */
[----:B------:R-:W-:Y:S06]  /*1f50*/  BRA `(.L_x_22) ;  /* 0x0000001400987947 */ /* 0x000fec0003800000 */
.L_x_2:
[----:B------:R-:W0:Y:S01]  /*1f60*/  S2R R0, SR_TID.X ;  /* 0x0000000000007919 */ /* 0x000e220000002100 */
[----:B------:R-:W0:Y:S02]  /*1f70*/  LDC.64 R6, c[0x0][0x380] ;  /* 0x0000e000ff067b82 */ /* 0x000e240000000a00 */
[----:B0-----:R-:W-:-:S05]  /*1f80*/  IMAD.WIDE.U32 R6, R0, 0x10, R6 ;  /* 0x0000001000067825 */ /* 0x001fca00078e0006 */
[----:B------:R-:W2:Y:S04]  /*1f90*/  LDG.E.64.CONSTANT R2, desc[UR8][R6.64+0x8] ;  /* 0x0000080806027981 */ /* 0x000ea8000c1e9b00 */
[----:B------:R-:W2:Y:S04]  /*1fa0*/  LDG.E.64.CONSTANT R8, desc[UR8][R6.64+0x1008] ;  /* 0x0010080806087981 */ /* 0x000ea8000c1e9b00 */
[----:B------:R0:W5:Y:S04]  /*1fb0*/  LDG.E.CONSTANT R5, desc[UR8][R6.64+0x1000] ;  /* 0x0010000806057981 */ /* 0x000168000c1e9900 */
[----:B------:R0:W5:Y:S04]  /*1fc0*/  LDG.E.CONSTANT R15, desc[UR8][R6.64+0x2000] ;  /* 0x00200008060f7981 */ /* 0x000168000c1e9900 */
[----:B------:R0:W5:Y:S04]  /*1fd0*/  LDG.E.CONSTANT R17, desc[UR8][R6.64+0x3000] ;  /* 0x0030000806117981 */ /* 0x000168000c1e9900 */
[----:B------:R0:W5:Y:S04]  /*1fe0*/  LDG.E.64.CONSTANT R10, desc[UR8][R6.64+0x2008] ;  /* 0x00200808060a7981 */ /* 0x000168000c1e9b00 */
[----:B------:R0:W5:Y:S01]  /*1ff0*/  LDG.E.64.CONSTANT R12, desc[UR8][R6.64+0x3008] ;  /* 0x00300808060c7981 */ /* 0x000162000c1e9b00 */
[----:B------:R-:W-:Y:S01]  /*2000*/  BSSY.RECONVERGENT B1, `(.L_x_33) ;  /* 0x000000a000017945 */ /* 0x000fe20003800200 */
[----:B--2---:R-:W-:-:S14]  /*2010*/  DSETP.GT.AND P0, PT, R8, R2, PT ;  /* 0x000000020800722a */ /* 0x004fdc0003f04000 */
[----:B0-----:R-:W-:Y:S05]  /*2020*/  @P0 BRA `(.L_x_34) ;  /* 0x0000000000100947 */ /* 0x001fea0003800000 */
[----:B------:R-:W2:Y:S02]  /*2030*/  LDG.E.CONSTANT R4, desc[UR8][R6.64] ;  /* 0x0000000806047981 */ /* 0x000ea4000c1e9900 */
[----:B--2--5:R-:W-:-:S13]  /*2040*/  ISETP.GE.AND P0, PT, R5, R4, PT ;  /* 0x000000040500720c */ /* 0x024fda0003f06270 */
[----:B------:R-:W-:-:S14]  /*2050*/  DSETP.NEU.OR P0, PT, R2, R8, P0 ;  /* 0x000000080200722a */ /* 0x000fdc000070d400 */
[----:B------:R-:W-:Y:S05]  /*2060*/  @P0 BRA `(.L_x_35) ;  /* 0x00000000000c0947 */ /* 0x000fea0003800000 */
.L_x_34:
[----:B-----5:R-:W-:Y:S02]  /*2070*/  IMAD.MOV.U32 R4, RZ, RZ, R5 ;  /* 0x000000ffff047224 */ /* 0x020fe400078e0005 */
[----:B------:R-:W-:Y:S02]  /*2080*/  IMAD.MOV.U32 R2, RZ, RZ, R8 ;  /* 0x000000ffff027224 */ /* 0x000fe400078e0008 */
[----:B------:R-:W-:-:S07]  /*2090*/  IMAD.MOV.U32 R3, RZ, RZ, R9 ;  /* 0x000000ffff037224 */ /* 0x000fce00078e0009 */
.L_x_35:
[----:B------:R-:W-:Y:S05]  /*20a0*/  BSYNC.RECONVERGENT B1 ;  /* 0x0000000000017941 */ /* 0x000fea0003800200 */
.L_x_33:
[----:B------:R-:W-:Y:S01]  /*20b0*/  ISETP.GE.AND P0, PT, R15, R4, PT ;  /* 0x000000040f00720c */ /* 0x000fe20003f06270 */
[----:B------:R-:W-:Y:S01]  /*20c0*/  UISETP.GE.U32.AND UP0, UPT, UR4, 0x800, UPT ;  /* 0x000008000400788c */ /* 0x000fe2000bf06070 */
[----:B------:R-:W-:-:S11]  /*20d0*/  IMAD.MOV.U32 R5, RZ, RZ, 0x400 ;  /* 0x00000400ff057424 */ /* 0x000fd600078e00ff */
[----:B------:R-:W-:-:S06]  /*20e0*/  DSETP.NEU.OR P0, PT, R2, R10, P0 ;  /* 0x0000000a0200722a */ /* 0x000fcc000070d400 */
[----:B------:R-:W-:-:S14]  /*20f0*/  DSETP.GEU.AND P1, PT, R2, R10, P0 ;  /* 0x0000000a0200722a */ /* 0x000fdc000072e000 */
[----:B------:R-:W-:Y:S02]  /*2100*/  @!P1 IMAD.MOV.U32 R4, RZ, RZ, R15 ;  /* 0x000000ffff049224 */ /* 0x000fe400078e000f */
[----:B------:R-:W-:Y:S02]  /*2110*/  @!P1 IMAD.MOV.U32 R2, RZ, RZ, R10 ;  /* 0x000000ffff029224 */ /* 0x000fe400078e000a */
[----:B------:R-:W-:Y:S01]  /*2120*/  @!P1 IMAD.MOV.U32 R3, RZ, RZ, R11 ;  /* 0x000000ffff039224 */ /* 0x000fe200078e000b */
[----:B------:R-:W-:-:S13]  /*2130*/  ISETP.GE.AND P0, PT, R17, R4, PT ;  /* 0x000000041100720c */ /* 0x000fda0003f06270 */
[----:B------:R-:W-:-:S06]  /*2140*/  DSETP.NEU.OR P0, PT, R2, R12, P0 ;  /* 0x0000000c0200722a */ /* 0x000fcc000070d400 */
[----:B------:R-:W-:-:S14]  /*2150*/  DSETP.GEU.AND P0, PT, R2, R12, P0 ;  /* 0x0000000c0200722a */ /* 0x000fdc000070e000 */
[----:B------:R-:W-:Y:S02]  /*2160*/  @!P0 IMAD.MOV.U32 R2, RZ, RZ, R12 ;  /* 0x000000ffff028224 */ /* 0x000fe400078e000c */
[----:B------:R-:W-:Y:S02]  /*2170*/  @!P0 IMAD.MOV.U32 R3, RZ, RZ, R13 ;  /* 0x000000ffff038224 */ /* 0x000fe400078e000d */
[----:B------:R-:W-:Y:S01]  /*2180*/  @!P0 IMAD.MOV.U32 R4, RZ, RZ, R17 ;  /* 0x000000ffff048224 */ /* 0x000fe200078e0011 */
[----:B------:R-:W-:Y:S06]  /*2190*/  BRA.U !UP0, `(.L_x_36) ;  /* 0x0000000108ac7547 */ /* 0x000fec000b800000 */
[----:B------:R-:W-:Y:S01]  /*21a0*/  IMAD.MOV.U32 R5, RZ, RZ, 0x400 ;  /* 0x00000400ff057424 */ /* 0x000fe200078e00ff */
[----:B------:R-:W0:Y:S01]  /*21b0*/  LDCU UR5, c[0x0][0x390] ;  /* 0x00007200ff0577ac */ /* 0x000e220008000800 */
[----:B------:R-:W-:-:S12]  /*21c0*/  UIADD3 UR6, UPT, UPT, UR4, -0x400, URZ ;  /* 0xfffffc0004067890 */ /* 0x000fd8000fffe0ff */
.L_x_38:
[----:B------:R-:W-:-:S05]  /*21d0*/  IMAD.WIDE R8, R5, 0x10, R6 ;  /* 0x0000001005087825 */ /* 0x000fca00078e0206 */
[----:B------:R-:W2:Y:S04]  /*21e0*/  LDG.E.CONSTANT R19, desc[UR8][R8.64] ;  /* 0x0000000808137981 */ /* 0x000ea8000c1e9900 */
[----:B------:R-:W3:Y:S04]  /*21f0*/  LDG.E.64.CONSTANT R10, desc[UR8][R8.64+0x8] ;  /* 0x00000808080a7981 */ /* 0x000ee8000c1e9b00 */
[----:B------:R-:W4:Y:S04]  /*2200*/  LDG.E.CONSTANT R21, desc[UR8][R8.64+0x1000] ;  /* 0x0010000808157981 */ /* 0x000f28000c1e9900 */
[----:B------:R-:W5:Y:S04]  /*2210*/  LDG.E.64.CONSTANT R12, desc[UR8][R8.64+0x1008] ;  /* 0x00100808080c7981 */ /* 0x000f68000c1e9b00 */
[----:B------:R-:W5:Y:S04]  /*2220*/  LDG.E.CONSTANT R23, desc[UR8][R8.64+0x2000] ;  /* 0x0020000808177981 */ /* 0x000f68000c1e9900 */
[----:B------:R-:W5:Y:S04]  /*2230*/  LDG.E.64.CONSTANT R14, desc[UR8][R8.64+0x2008] ;  /* 0x00200808080e7981 */ /* 0x000f68000c1e9b00 */
[----:B------:R-:W5:Y:S04]  /*2240*/  LDG.E.CONSTANT R25, desc[UR8][R8.64+0x3000] ;  /* 0x0030000808197981 */ /* 0x000f68000c1e9900 */
[----:B------:R1:W5:Y:S01]  /*2250*/  LDG.E.64.CONSTANT R16, desc[UR8][R8.64+0x3008] ;  /* 0x0030080808107981 */ /* 0x000362000c1e9b00 */
[----:B0-----:R-:W-:-:S02]  /*2260*/  UMOV UR4, UR5 ;  /* 0x0000000500047c82 */ /* 0x001fc40008000000 */
[----:B-1----:R-:W-:Y:S02]  /*2270*/  IADD3 R8, PT, PT, -R5, UR4, RZ ;  /* 0x0000000405087c10 */ /* 0x002fe4000fffe1ff */
[----:B--2---:R-:W-:-:S13]  /*2280*/  ISETP.GE.AND P0, PT, R19, R4, PT ;  /* 0x000000041300720c */ /* 0x004fda0003f06270 */
[----:B---3--:R-:W-:-:S06]  /*2290*/  DSETP.NEU.OR P0, PT, R2, R10, P0 ;  /* 0x0000000a0200722a */ /* 0x008fcc000070d400 */
[----:B------:R-:W-:-:S14]  /*22a0*/  DSETP.GEU.AND P1, PT, R2, R10, P0 ;  /* 0x0000000a0200722a */ /* 0x000fdc000072e000 */
[----:B------:R-:W-:Y:S02]  /*22b0*/  @!P1 IMAD.MOV.U32 R4, RZ, RZ, R19 ;  /* 0x000000ffff049224 */ /* 0x000fe400078e0013 */
[----:B------:R-:W-:Y:S02]  /*22c0*/  @!P1 IMAD.MOV.U32 R2, RZ, RZ, R10 ;  /* 0x000000ffff029224 */ /* 0x000fe400078e000a */
[----:B------:R-:W-:Y:S01]  /*22d0*/  @!P1 IMAD.MOV.U32 R3, RZ, RZ, R11 ;  /* 0x000000ffff039224 */ /* 0x000fe200078e000b */
[----:B----4-:R-:W-:-:S13]  /*22e0*/  ISETP.GE.AND P0, PT, R21, R4, PT ;  /* 0x000000041500720c */ /* 0x010fda0003f06270 */
[----:B-----5:R-:W-:-:S06]  /*22f0*/  DSETP.NEU.OR P0, PT, R2, R12, P0 ;  /* 0x0000000c0200722a */ /* 0x020fcc000070d400 */
        /* <DEDUP_REMOVED lines=10> */
[----:B------:R-:W-:Y:S02]  /*23a0*/  ISETP.GE.AND P0, PT, R25, R4, PT ;  /* 0x000000041900720c */ /* 0x000fe40003f06270 */
[----:B------:R-:W-:-:S11]  /*23b0*/  ISETP.GE.AND P1, PT, R8, 0x400, PT ;  /* 0x000004000800780c */ /* 0x000fd60003f26270 */
[----:B------:R-:W-:-:S06]  /*23c0*/  DSETP.NEU.OR P0, PT, R2, R16, P0 ;  /* 0x000000100200722a */ /* 0x000fcc000070d400 */
[----:B------:R-:W-:-:S14]  /*23d0*/  DSETP.GEU.AND P0, PT, R2, R16, P0 ;  /* 0x000000100200722a */ /* 0x000fdc000070e000 */
[----:B------:R-:W-:Y:S02]  /*23e0*/  @!P0 IMAD.MOV.U32 R2, RZ, RZ, R16 ;  /* 0x000000ffff028224 */ /* 0x000fe400078e0010 */
[----:B------:R-:W-:Y:S02]  /*23f0*/  @!P0 IMAD.MOV.U32 R3, RZ, RZ, R17 ;  /* 0x000000ffff038224 */ /* 0x000fe400078e0011 */
[----:B------:R-:W-:Y:S01]  /*2400*/  @!P0 IMAD.MOV.U32 R4, RZ, RZ, R25 ;  /* 0x000000ffff048224 */ /* 0x000fe200078e0019 */
[----:B------:R-:W-:Y:S06]  /*2410*/  @!P1 BRA `(.L_x_37) ;  /* 0x0000000400a89947 */ /* 0x000fec0003800000 */
[----:B------:R-:W-:-:S05]  /*2420*/  VIADD R5, R5, 0x400 ;  /* 0x0000040005057836 */ /* 0x000fca0000000000 */
[----:B------:R-:W-:-:S13]  /*2430*/  ISETP.GT.AND P0, PT, R5, UR6, PT ;  /* 0x0000000605007c0c */ /* 0x000fda000bf04270 */
[----:B------:R-:W-:Y:S05]  /*2440*/  @!P0 BRA `(.L_x_38) ;  /* 0xfffffffc00608947 */ /* 0x000fea000383ffff */
.L_x_36:
[----:B------:R-:W-:-:S13]  /*2450*/  ISETP.GE.AND P0, PT, R5, UR4, PT ;  /* 0x0000000405007c0c */ /* 0x000fda000bf06270 */
[----:B------:R-:W-:Y:S05]  /*2460*/  @P0 BRA `(.L_x_37) ;  /* 0x0000000400940947 */ /* 0x000fea0003800000 */
[----:B------:R-:W-:Y:S01]  /*2470*/  IADD3 R7, PT, PT, -R5, UR4, RZ ;  /* 0x0000000405077c10 */ /* 0x000fe2000fffe1ff */
[----:B------:R-:W-:Y:S03]  /*2480*/  BSSY.RECONVERGENT B1, `(.L_x_37) ;  /* 0x0000063000017945 */ /* 0x000fe60003800200 */
[----:B------:R-:W-:-:S13]  /*2490*/  ISETP.GE.AND P0, PT, R0, R7, PT ;  /* 0x000000070000720c */ /* 0x000fda0003f06270 */
[----:B------:R-:W-:Y:S05]  /*24a0*/  @P0 BRA `(.L_x_39) ;  /* 0x0000000400800947 */ /* 0x000fea0003800000 */
[----:B------:R-:W-:Y:S01]  /*24b0*/  LOP3.LUT R6, RZ, R0, RZ, 0x33, !PT ;  /* 0x00000000ff067212 */ /* 0x000fe200078e33ff */
[----:B------:R-:W-:Y:S03]  /*24c0*/  BSSY.RECONVERGENT B2, `(.L_x_40) ;  /* 0x0000023000027945 */ /* 0x000fe60003800200 */
[----:B------:R-:W-:-:S04]  /*24d0*/  IADD3 R10, PT, PT, -R5, UR4, R6 ;  /* 0x00000004050a7c10 */ /* 0x000fc8000fffe106 */
[C---:B------:R-:W-:Y:S02]  /*24e0*/  LOP3.LUT R6, R10.reuse, 0x300, RZ, 0xc0, !PT ;  /* 0x000003000a067812 */ /* 0x040fe400078ec0ff */
[----:B------:R-:W-:Y:S02]  /*24f0*/  ISETP.GE.U32.AND P2, PT, R10, 0x300, PT ;  /* 0x000003000a00780c */ /* 0x000fe40003f46070 */
[----:B------:R-:W-:Y:S01]  /*2500*/  ISETP.NE.AND P0, PT, R6, 0x300, PT ;  /* 0x000003000600780c */ /* 0x000fe20003f05270 */
[----:B------:R-:W-:-:S12]  /*2510*/  IMAD.MOV.U32 R6, RZ, RZ, R0 ;  /* 0x000000ffff067224 */ /* 0x000fd800078e0000 */
[----:B------:R-:W-:Y:S05]  /*2520*/  @!P0 BRA `(.L_x_41) ;  /* 0x0000000000708947 */ /* 0x000fea0003800000 */
[----:B------:R-:W0:Y:S01]  /*2530*/  LDC.64 R8, c[0x0][0x380] ;  /* 0x0000e000ff087b82 */ /* 0x000e220000000a00 */
[----:B------:R-:W-:Y:S01]  /*2540*/  LEA.HI R6, R10, 0x1, RZ, 0x18 ;  /* 0x000000010a067811 */ /* 0x000fe200078fc0ff */
[----:B------:R-:W-:Y:S02]  /*2550*/  IMAD.MOV.U32 R17, RZ, RZ, R4 ;  /* 0x000000ffff117224 */ /* 0x000fe400078e0004 */
[----:B------:R-:W-:Y:S01]  /*2560*/  IMAD.MOV.U32 R10, RZ, RZ, R2 ;  /* 0x000000ffff0a7224 */ /* 0x000fe200078e0002 */
[----:B------:R-:W-:Y:S01]  /*2570*/  LOP3.LUT R4, R6, 0x3, RZ, 0xc0, !PT ;  /* 0x0000000306047812 */ /* 0x000fe200078ec0ff */
[----:B------:R-:W-:Y:S02]  /*2580*/  IMAD.MOV.U32 R11, RZ, RZ, R3 ;  /* 0x000000ffff0b7224 */ /* 0x000fe400078e0003 */
[----:B------:R-:W-:Y:S02]  /*2590*/  IMAD.IADD R15, R0, 0x1, R5 ;  /* 0x00000001000f7824 */ /* 0x000fe400078e0205 */
[----:B------:R-:W-:-:S02]  /*25a0*/  IMAD.MOV.U32 R6, RZ, RZ, R0 ;  /* 0x000000ffff067224 */ /* 0x000fc400078e0000 */
[----:B------:R-:W-:-:S07]  /*25b0*/  IMAD.MOV R14, RZ, RZ, -R4 ;  /* 0x000000ffff0e7224 */ /* 0x000fce00078e0a04 */
.L_x_42:
[----:B0-----:R-:W-:-:S05]  /*25c0*/  IMAD.WIDE.U32 R12, R15, 0x10, R8 ;  /* 0x000000100f0c7825 */ /* 0x001fca00078e0008 */
[----:B------:R-:W2:Y:S04]  /*25d0*/  LDG.E.64.CONSTANT R2, desc[UR8][R12.64+0x8] ;  /* 0x000008080c027981 */ /* 0x000ea8000c1e9b00 */
[----:B------:R-:W3:Y:S01]  /*25e0*/  LDG.E.CONSTANT R4, desc[UR8][R12.64] ;  /* 0x000000080c047981 */ /* 0x000ee2000c1e9900 */
[----:B------:R-:W-:Y:S02]  /*25f0*/  VIADD R14, R14, 0x1 ;  /* 0x000000010e0e7836 */ /* 0x000fe40000000000 */
[----:B------:R-:W-:Y:S02]  /*2600*/  VIADD R6, R6, 0x100 ;  /* 0x0000010006067836 */ /* 0x000fe40000000000 */
[----:B------:R-:W-:Y:S01]  /*2610*/  VIADD R15, R15, 0x100 ;  /* 0x000001000f0f7836 */ /* 0x000fe20000000000 */
[----:B------:R-:W-:Y:S01]  /*2620*/  ISETP.NE.AND P3, PT, R14, RZ, PT ;  /* 0x000000ff0e00720c */ /* 0x000fe20003f65270 */
        /* <DEDUP_REMOVED lines=12> */
.L_x_41:
[----:B------:R-:W-:Y:S05]  /*26f0*/  BSYNC.RECONVERGENT B2 ;  /* 0x0000000000027941 */ /* 0x000fea0003800200 */
.L_x_40:
[----:B------:R-:W-:Y:S05]  /*2700*/  @!P2 BRA `(.L_x_39) ;  /* 0x0000000000e8a947 */ /* 0x000fea0003800000 */
[----:B------:R-:W0:Y:S01]  /*2710*/  LDCU.64 UR6, c[0x0][0x380] ;  /* 0x00007000ff0677ac */ /* 0x000e220008000a00 */
[----:B------:R-:W1:Y:S01]  /*2720*/  LDC.64 R8, c[0x0][0x380] ;  /* 0x0000e000ff087b82 */ /* 0x000e620000000a00 */
[C---:B------:R-:W-:Y:S01]  /*2730*/  IADD3 R17, P0, PT, R6.reuse, R5, RZ ;  /* 0x0000000506117210 */ /* 0x040fe20007f1e0ff */
[----:B------:R-:W-:-:S04]  /*2740*/  IMAD.IADD R5, R6, 0x1, R5 ;  /* 0x0000000106057824 */ /* 0x000fc800078e0205 */
[----:B------:R-:W-:Y:S01]  /*2750*/  IMAD.X R10, RZ, RZ, RZ, P0 ;  /* 0x000000ffff0a7224 */ /* 0x000fe200000e06ff */
[----:B0-----:R-:W-:-:S04]  /*2760*/  LEA R16, P1, R17, UR6, 0x4 ;  /* 0x0000000611107c11 */ /* 0x001fc8000f8220ff */
[----:B------:R-:W-:Y:S02]  /*2770*/  IADD3 R16, P0, PT, R16, 0x3008, RZ ;  /* 0x0000300810107810 */ /* 0x000fe40007f1e0ff */
[----:B------:R-:W-:-:S05]  /*2780*/  LEA.HI.X R17, R17, UR7, R10, 0x4, P1 ;  /* 0x0000000711117c11 */ /* 0x000fca00088f240a */
[----:B------:R-:W-:-:S07]  /*2790*/  IMAD.X R17, RZ, RZ, R17, P0 ;  /* 0x000000ffff117224 */ /* 0x000fce00000e0611 */
.L_x_43:
[----:B-1----:R-:W-:-:S05]  /*27a0*/  IMAD.WIDE.U32 R12, R5, 0x10, R8 ;  /* 0x00000010050c7825 */ /* 0x002fca00078e0008 */
[----:B------:R-:W2:Y:S04]  /*27b0*/  LDG.E.64.CONSTANT R10, desc[UR8][R12.64+0x8] ;  /* 0x000008080c0a7981 */ /* 0x000ea8000c1e9b00 */
[----:B------:R0:W3:Y:S02]  /*27c0*/  LDG.E.CONSTANT R21, desc[UR8][R12.64] ;  /* 0x000000080c157981 */ /* 0x0000e4000c1e9900 */
[----:B0-----:R-:W-:Y:S02]  /*27d0*/  IMAD.MOV.U32 R12, RZ, RZ, R16 ;  /* 0x000000ffff0c7224 */ /* 0x001fe400078e0010 */
[----:B------:R-:W-:-:S05]  /*27e0*/  IMAD.MOV.U32 R13, RZ, RZ, R17 ;  /* 0x000000ffff0d7224 */ /* 0x000fca00078e0011 */
[----:B------:R-:W4:Y:S04]  /*27f0*/  LDG.E.64.CONSTANT R16, desc[UR8][R12.64+-0x2000] ;  /* 0xffe000080c107981 */ /* 0x000f28000c1e9b00 */
[----:B------:R-:W5:Y:S04]  /*2800*/  LDG.E.CONSTANT R18, desc[UR8][R12.64+-0x2008] ;  /* 0xffdff8080c127981 */ /* 0x000f68000c1e9900 */
[----:B------:R-:W5:Y:S04]  /*2810*/  LDG.E.64.CONSTANT R14, desc[UR8][R12.64+-0x1000] ;  /* 0xfff000080c0e7981 */ /* 0x000f68000c1e9b00 */
[----:B------:R-:W5:Y:S01]  /*2820*/  LDG.E.CONSTANT R19, desc[UR8][R12.64+-0x1008] ;  /* 0xffeff8080c137981 */ /* 0x000f62000c1e9900 */
[----:B--2---:R-:W-:-:S14]  /*2830*/  DSETP.GEU.AND P1, PT, R2, R10, PT ;  /* 0x0000000a0200722a */ /* 0x004fdc0003f2e000 */
        /* <DEDUP_REMOVED lines=10> */
[----:B-----5:R-:W-:-:S13]  /*28e0*/  @P1 ISETP.GE.AND P0, PT, R18, R21, PT ;  /* 0x000000151200120c */ /* 0x020fda0003f06270 */
        /* <DEDUP_REMOVED lines=15> */
[----:B------:R-:W-:Y:S02]  /*29e0*/  ISETP.GE.AND P2, PT, R6, R7, PT ;  /* 0x000000070600720c */ /* 0x000fe40003f46270 */
[----:B------:R-:W-:Y:S01]  /*29f0*/  IADD3 R16, P3, PT, R12, 0x4000, RZ ;  /* 0x000040000c107810 */ /* 0x000fe20007f7e0ff */
[----:B------:R-:W-:-:S04]  /*2a00*/  VIADD R5, R5, 0x400 ;  /* 0x0000040005057836 */ /* 0x000fc80000000000 */
        /* <DEDUP_REMOVED lines=10> */
.L_x_39:
[----:B------:R-:W-:Y:S05]  /*2ab0*/  BSYNC.RECONVERGENT B1 ;  /* 0x0000000000017941 */ /* 0x000fea0003800200 */
.L_x_37:
[----:B------:R-:W0:Y:S01]  /*2ac0*/  S2R R11, SR_LANEID ;  /* 0x00000000000b7919 */ /* 0x000e220000000000 */
[----:B------:R-:W-:Y:S01]  /*2ad0*/  BSSY.RECONVERGENT B1, `(.L_x_44) ;  /* 0x0000017000017945 */ /* 0x000fe20003800200 */
[----:B------:R-:W-:Y:S01]  /*2ae0*/  IMAD.MOV.U32 R10, RZ, RZ, R4 ;  /* 0x000000ffff0a7224 */ /* 0x000fe200078e0004 */
[----:B------:R1:W2:Y:S01]  /*2af0*/  SHFL.DOWN PT, R5, R4, 0x1, 0x1f ;  /* 0x08201f0004057f89 */ /* 0x0002a200000e0000 */
[----:B------:R-:W-:Y:S02]  /*2b00*/  IMAD.MOV.U32 R6, RZ, RZ, R2 ;  /* 0x000000ffff067224 */ /* 0x000fe400078e0002 */
[----:B------:R-:W-:Y:S01]  /*2b10*/  IMAD.MOV.U32 R7, RZ, RZ, R3 ;  /* 0x000000ffff077224 */ /* 0x000fe200078e0003 */
[----:B------:R1:W3:Y:S04]  /*2b20*/  SHFL.DOWN PT, R8, R2, 0x1, 0x1f ;  /* 0x08201f0002087f89 */ /* 0x0002e800000e0000 */
[----:B------:R1:W4:Y:S01]  /*2b30*/  SHFL.DOWN PT, R9, R3, 0x1, 0x1f ;  /* 0x08201f0003097f89 */ /* 0x00032200000e0000 */
[----:B0-----:R-:W-:-:S02]  /*2b40*/  ISETP.GT.AND P0, PT, R11, 0x1e, PT ;  /* 0x0000001e0b00780c */ /* 0x001fc40003f04270 */
[C---:B------:R-:W-:Y:S02]  /*2b50*/  ISETP.GT.AND P4, PT, R11.reuse, 0x1d, PT ;  /* 0x0000001d0b00780c */ /* 0x040fe40003f84270 */
[C---:B------:R-:W-:Y:S02]  /*2b60*/  ISETP.GT.AND P2, PT, R11.reuse, 0x1b, PT ;  /* 0x0000001b0b00780c */ /* 0x040fe40003f44270 */
[----:B------:R-:W-:-:S07]  /*2b70*/  ISETP.GT.AND P1, PT, R11, 0x17, PT ;  /* 0x000000170b00780c */ /* 0x000fce0003f24270 */
[----:B-1234-:R-:W-:Y:S06]  /*2b80*/  @P0 BRA `(.L_x_45) ;  /* 0x00000000002c0947 */ /* 0x01efec0003800000 */
        /* <DEDUP_REMOVED lines=11> */
.L_x_45:
[----:B------:R-:W-:Y:S05]  /*2c40*/  BSYNC.RECONVERGENT B1 ;  /* 0x0000000000017941 */ /* 0x000fea0003800200 */
.L_x_44:
        /* <DEDUP_REMOVED lines=19> */
.L_x_47:
[----:B------:R-:W-:Y:S05]  /*2d80*/  BSYNC.RECONVERGENT B1 ;  /* 0x0000000000017941 */ /* 0x000fea0003800200 */
.L_x_46:
        /* <DEDUP_REMOVED lines=19> */
.L_x_49:
[----:B------:R-:W-:Y:S05]  /*2ec0*/  BSYNC.RECONVERGENT B1 ;  /* 0x0000000000017941 */ /* 0x000fea0003800200 */
.L_x_48:
        /* <DEDUP_REMOVED lines=19> */
.L_x_51:
[----:B------:R-:W-:Y:S05]  /*3000*/  BSYNC.RECONVERGENT B1 ;  /* 0x0000000000017941 */ /* 0x000fea0003800200 */
.L_x_50:
        /* <DEDUP_REMOVED lines=26> */
.L_x_53:
[----:B------:R-:W-:Y:S05]  /*31b0*/  BSYNC.RECONVERGENT B1 ;  /* 0x0000000000017941 */ /* 0x000fea0003800200 */
.L_x_52:
        /* <DEDUP_REMOVED lines=63> */
[----:B------:R-:W-:-:S07]  /*35b0*/  SEL R5, R15, R0, P0 ;  /* 0x000000000f057207 */ /* 0x000fce0000000000 */
.L_x_22:
[----:B------:R-:W-:Y:S05]  /*35c0*/  BSYNC.RECONVERGENT B0 ;  /* 0x0000000000007941 */ /* 0x000fea0003800200 */
.L_x_1:
[----:B------:R-:W5:Y:S02]  /*35d0*/  S2R R0, SR_TID.X ;  /* 0x0000000000007919 */ /* 0x000f640000002100 */
[----:B-----5:R-:W-:-:S13]  /*35e0*/  ISETP.NE.AND P0, PT, R0, RZ, PT ;  /* 0x000000ff0000720c */ /* 0x020fda0003f05270 */
[----:B------:R-:W-:Y:S05]  /*35f0*/  @P0 EXIT ;  /* 0x000000000000094d */ /* 0x000fea0003800000 */
[----:B01-34-:R-:W0:Y:S02]  /*3600*/  LDC.64 R6, c[0x0][0x388] ;  /* 0x0000e200ff067b82 */ /* 0x01be240000000a00 */
[----:B0-----:R-:W-:Y:S04]  /*3610*/  STG.E.64 desc[UR8][R6.64+0x8], R2 ;  /* 0x0000080206007986 */ /* 0x001fe8000c101b08 */
[----:B------:R-:W-:Y:S01]  /*3620*/  STG.E desc[UR8][R6.64], R5 ;  /* 0x0000000506007986 */ /* 0x000fe2000c101908 */
[----:B------:R-:W-:Y:S05]  /*3630*/  EXIT ;  /* 0x000000000000794d */ /* 0x000fea0003800000 */
.L_x_54:
[----:B------:R-:W-:-:S00]  /*3640*/  BRA `(.L_x_54) ;  /* 0xfffffffc00fc7947 */ /* 0x000fc0000383ffff */
[----:B------:R-:W-:-:S00]  /*3650*/  NOP ;  /* 0x0000000000007918 */ /* 0x000fc00000000000 */
        /* <DEDUP_REMOVED lines=10> */
.L_x_204:


//--------------------- .text._ZN3cub18CUB_300001_SM_10006detail6reduce18DeviceReduceKernelINS2_10policy_hubINS0_12KeyValuePairIidEEiNS0_6ArgMaxEE10Policy1000ENS0_21ArgIndexInputIteratorIPdidEEiS7_S6_N4cuda3std3__410__identityEEEvT0_PT3_T1_NS0_13GridEvenShareISK_EET2_T4_ --------------------------
	.section	.text._ZN3cub18CUB_300001_SM_10006detail6reduce18DeviceReduceKernelINS2_10policy_hubINS0_12KeyValuePairIidEEiNS0_6ArgMaxEE10Policy1000ENS0_21ArgIndexInputIteratorIPdidEEiS7_S6_N4cuda3std3__410__identityEEEvT0_PT3_T1_NS0_13GridEvenShareISK_EET2_T4_,"ax",@progbits
	.align	128
        .global         _ZN3cub18CUB_300001_SM_10006detail6reduce18DeviceReduceKernelINS2_10policy_hubINS0_12KeyValuePairIidEEiNS0_6ArgMaxEE10Policy1000ENS0_21ArgIndexInputIteratorIPdidEEiS7_S6_N4cuda3std3__410__identityEEEvT0_PT3_T1_NS0_13GridEvenShareISK_EET2_T4_
        .type           _ZN3cub18CUB_300001_SM_10006detail6reduce18DeviceReduceKernelINS2_10policy_hubINS0_12KeyValuePairIidEEiNS0_6ArgMaxEE10Policy1000ENS0_21ArgIndexInputIteratorIPdidEEiS7_S6_N4cuda3std3__410__identityEEEvT0_PT3_T1_NS0_13GridEvenShareISK_EET2_T4_,@function
        .size           _ZN3cub18CUB_300001_SM_10006detail6reduce18DeviceReduceKernelINS2_10policy_hubINS0_12KeyValuePairIidEEiNS0_6ArgMaxEE10Policy1000ENS0_21ArgIndexInputIteratorIPdidEEiS7_S6_N4cuda3std3__410__identityEEEvT0_PT3_T1_NS0_13GridEvenShareISK_EET2_T4_,(.L_x_205 - _ZN3cub18CUB_300001_SM_10006detail6reduce18DeviceReduceKernelINS2_10policy_hubINS0_12KeyValuePairIidEEiNS0_6ArgMaxEE10Policy1000ENS0_21ArgIndexInputIteratorIPdidEEiS7_S6_N4cuda3std3__410__identityEEEvT0_PT3_T1_NS0_13GridEvenShareISK_EET2_T4_)
        .other          _ZN3cub18CUB_300001_SM_10006detail6reduce18DeviceReduceKernelINS2_10policy_hubINS0_12KeyValuePairIidEEiNS0_6ArgMaxEE10Policy1000ENS0_21ArgIndexInputIteratorIPdidEEiS7_S6_N4cuda3std3__410__identityEEEvT0_PT3_T1_NS0_13GridEvenShareISK_EET2_T4_,@"STO_CUDA_ENTRY STV_DEFAULT"
_ZN3cub18CUB_300001_SM_10006detail6reduce18DeviceReduceKernelINS2_10policy_hubINS0_12KeyValuePairIidEEiNS0_6ArgMaxEE10Policy1000ENS0_21ArgIndexInputIteratorIPdidEEiS7_S6_N4cuda3std3__410__identityEEEvT0_PT3_T1_NS0_13GridEvenShareISK_EET2_T4_:
.text._ZN3cub18CUB_300001_SM_10006detail6reduce18DeviceReduceKernelINS2_10policy_hubINS0_12KeyValuePairIidEEiNS0_6ArgMaxEE10Policy1000ENS0_21ArgIndexInputIteratorIPdidEEiS7_S6_N4cuda3std3__410__identityEEEvT0_PT3_T1_NS0_13GridEvenShareISK_EET2_T4_:
[----:B------:R-:W-:Y:S01]  /*0000*/  LDC R1, c[0x0][0x37c] ;  /* 0x0000df00ff017b82 */ /* 0x000fe20000000800 */
[----:B------:R-:W0:Y:S07]  /*0010*/  S2R R0, SR_CTAID.X ;  /* 0x0000000000007919 */ /* 0x000e2e0000002500 */
[----:B------:R-:W0:Y:S01]  /*0020*/  LDC R5, c[0x0][0x3b0] ;  /* 0x0000ec00ff057b82 */ /* 0x000e220000000800 */
[----:B------:R-:W1:Y:S01]  /*0030*/  LDCU.64 UR6, c[0x0][0x358] ;  /* 0x00006b00ff0677ac */ /* 0x000e620008000a00 */
[----:B------:R-:W-:Y:S01]  /*0040*/  BSSY.RECONVERGENT B0, `(.L_x_55) ;  /* 0x000043f000007945 */ /* 0x000fe20003800200 */
[----:B0-----:R-:W-:-:S05]  /*0050*/  IMAD R22, R0, -0x400, R5 ;  /* 0xfffffc0000167824 */ /* 0x001fca00078e0205 */
[----:B------:R-:W-:-:S13]  /*0060*/  ISETP.GT.AND P0, PT, R22, 0x3ff, PT ;  /* 0x000003ff1600780c */ /* 0x000fda0003f04270 */
[----:B-1----:R-:W-:Y:S05]  /*0070*/  @P0 BRA `(.L_x_56) ;  /* 0x0000002400840947 */ /* 0x002fea0003800000 */
[----:B------:R-:W0:Y:S01]  /*0080*/  S2R R3, SR_TID.X ;  /* 0x0000000000037919 */ /* 0x000e220000002100 */
[----:B------:R-:W-:Y:S01]  /*0090*/  BSSY.RECONVERGENT B1, `(.L_x_57) ;  /* 0x000000b000017945 */ /* 0x000fe20003800200 */
[----:B0-----:R-:W-:Y:S01]  /*00a0*/  ISETP.GE.AND P0, PT, R3, R22, PT ;  /* 0x000000160300720c */ /* 0x001fe20003f06270 */
[----:B------:R-:W-:-:S12]  /*00b0*/  IMAD.MOV.U32 R7, RZ, RZ, R3 ;  /* 0x000000ffff077224 */ /* 0x000fd800078e0003 */
[----:B------:R-:W-:Y:S05]  /*00c0*/  @P0 BRA `(.L_x_58) ;  /* 0x00000000001c0947 */ /* 0x000fea0003800000 */
[----:B------:R-:W0:Y:S01]  /*00d0*/  LDC.64 R12, c[0x0][0x380] ;  /* 0x0000e000ff0c7b82 */ /* 0x000e220000000a00 */
[----:B------:R-:W1:Y:S01]  /*00e0*/  LDCU UR4, c[0x0][0x388] ;  /* 0x00007100ff0477ac */ /* 0x000e620008000800 */
[----:B------:R-:W-:-:S04]  /*00f0*/  IMAD R25, R0, 0x400, R3 ;  /* 0x0000040000197824 */ /* 0x000fc800078e0203 */
[----:B-1----:R-:W-:-:S04]  /*0100*/  VIADD R25, R25, UR4 ;  /* 0x0000000419197c36 */ /* 0x002fc80008000000 */
[----:B0-----:R-:W-:-:S06]  /*0110*/  IMAD.WIDE R12, R25, 0x8, R12 ;  /* 0x00000008190c7825 */ /* 0x001fcc00078e020c */
[----:B------:R-:W5:Y:S01]  /*0120*/  LDG.E.64 R12, desc[UR6][R12.64] ;  /* 0x000000060c0c7981 */ /* 0x000f62000c1e1b00 */
[----:B------:R-:W-:-:S07]  /*0130*/  VIADD R7, R3, 0x100 ;  /* 0x0000010003077836 */ /* 0x000fce0000000000 */
.L_x_58:
[----:B------:R-:W-:Y:S05]  /*0140*/  BSYNC.RECONVERGENT B1 ;  /* 0x0000000000017941 */ /* 0x000fea0003800200 */
.L_x_57:
[----:B------:R-:W-:Y:S01]  /*0150*/  ISETP.GE.AND P0, PT, R7, R22, PT ;  /* 0x000000160700720c */ /* 0x000fe20003f06270 */
[----:B------:R-:W-:-:S12]  /*0160*/  BSSY.RECONVERGENT B1, `(.L_x_59) ;  /* 0x00000d2000017945 */ /* 0x000fd80003800200 */
[----:B------:R-:W-:Y:S05]  /*0170*/  @P0 BRA `(.L_x_60) ;  /* 0x0000000c00400947 */ /* 0x000fea0003800000 */
[----:B------:R-:W-:Y:S01]  /*0180*/  LOP3.LUT R2, RZ, R7, RZ, 0x33, !PT ;  /* 0x00000007ff027212 */ /* 0x000fe200078e33ff */
[----:B------:R-:W0:Y:S01]  /*0190*/  LDC R11, c[0x0][0x388] ;  /* 0x0000e200ff0b7b82 */ /* 0x000e220000000800 */
[----:B------:R-:W-:Y:S03]  /*01a0*/  BSSY.RECONVERGENT B2, `(.L_x_61) ;  /* 0x0000069000027945 */ /* 0x000fe60003800200 */
[----:B------:R-:W-:-:S04]  /*01b0*/  IMAD.IADD R5, R2, 0x1, R5 ;  /* 0x0000000102057824 */ /* 0x000fc800078e0205 */
[----:B------:R-:W-:-:S05]  /*01c0*/  IMAD R2, R0, -0x400, R5 ;  /* 0xfffffc0000027824 */ /* 0x000fca00078e0205 */
[C---:B------:R-:W-:Y:S02]  /*01d0*/  ISETP.GE.U32.AND P0, PT, R2.reuse, 0x700, PT ;  /* 0x000007000200780c */ /* 0x040fe40003f06070 */
[----:B------:R-:W-:-:S04]  /*01e0*/  LEA.HI R2, R2, 0x1, RZ, 0x18 ;  /* 0x0000000102027811 */ /* 0x000fc800078fc0ff */
[----:B------:R-:W-:Y:S01]  /*01f0*/  LOP3.LUT R24, R2, 0x7, RZ, 0xc0, !PT ;  /* 0x0000000702187812 */ /* 0x000fe200078ec0ff */
[----:B0-----:R-:W-:-:S06]  /*0200*/  IMAD R4, R0, 0x400, R11 ;  /* 0x0000040000047824 */ /* 0x001fcc00078e020b */
[----:B------:R-:W-:Y:S05]  /*0210*/  @!P0 BRA `(.L_x_62) ;  /* 0x0000000400848947 */ /* 0x000fea0003800000 */
[----:B------:R-:W0:Y:S01]  /*0220*/  LDC.64 R8, c[0x0][0x380] ;  /* 0x0000e000ff087b82 */ /* 0x000e220000000a00 */
[----:B------:R-:W-:Y:S01]  /*0230*/  LOP3.LUT R23, R2, 0x1fffff8, RZ, 0xc0, !PT ;  /* 0x01fffff802177812 */ /* 0x000fe200078ec0ff */
[C---:B------:R-:W-:Y:S01]  /*0240*/  IMAD.IADD R11, R7.reuse, 0x1, R11 ;  /* 0x00000001070b7824 */ /* 0x040fe200078e020b */
[----:B------:R-:W-:Y:S01]  /*0250*/  BSSY.RECONVERGENT B3, `(.L_x_63) ;  /* 0x000005c000037945 */ /* 0x000fe20003800200 */
[----:B------:R-:W-:Y:S02]  /*0260*/  VIADD R7, R7, 0x400 ;  /* 0x0000040007077836 */ /* 0x000fe40000000000 */
[----:B------:R-:W-:Y:S02]  /*0270*/  IMAD R6, R0, 0x400, R11 ;  /* 0x0000040000067824 */ /* 0x000fe400078e020b */
[----:B------:R-:W-:Y:S01]  /*0280*/  IMAD.MOV R23, RZ, RZ, -R23 ;  /* 0x000000ffff177224 */ /* 0x000fe200078e0a17 */
[----:B0-----:R-:W-:-:S05]  /*0290*/  IADD3 R8, P0, PT, R8, 0x2000, RZ ;  /* 0x0000200008087810 */ /* 0x001fca0007f1e0ff */
[----:B------:R-:W-:-:S08]  /*02a0*/  IMAD.X R9, RZ, RZ, R9, P0 ;  /* 0x000000ffff097224 */ /* 0x000fd000000e0609 */
.L_x_64:
[----:B------:R-:W-:-:S05]  /*02b0*/  IMAD.WIDE R10, R6, 0x8, R8 ;  /* 0x00000008060a7825 */ /* 0x000fca00078e0208 */
[----:B------:R-:W2:Y:S04]  /*02c0*/  LDG.E.64 R18, desc[UR6][R10.64+-0x2000] ;  /* 0xffe000060a127981 */ /* 0x000ea8000c1e1b00 */
[----:B------:R-:W3:Y:S04]  /*02d0*/  LDG.E.64 R20, desc[UR6][R10.64+-0x1800] ;  /* 0xffe800060a147981 */ /* 0x000ee8000c1e1b00 */
[----:B------:R-:W4:Y:S04]  /*02e0*/  LDG.E.64 R14, desc[UR6][R10.64+-0x1000] ;  /* 0xfff000060a0e7981 */ /* 0x000f28000c1e1b00 */
[----:B------:R-:W4:Y:S01]  /*02f0*/  LDG.E.64 R16, desc[UR6][R10.64+-0x800] ;  /* 0xfff800060a107981 */ /* 0x000f22000c1e1b00 */
[----:B--2--5:R-:W-:-:S14]  /*0300*/  DSETP.GT.AND P1, PT, R18, R12, PT ;  /* 0x0000000c1200722a */ /* 0x024fdc0003f24000 */
[----:B------:R-:W-:-:S13]  /*0310*/  @!P1 ISETP.GE.AND P0, PT, R6, R25, PT ;  /* 0x000000190600920c */ /* 0x000fda0003f06270 */
[----:B------:R-:W-:-:S06]  /*0320*/  @!P1 DSETP.EQ.AND P0, PT, R12, R18, !P0 ;  /* 0x000000120c00922a */ /* 0x000fcc0004702000 */
[----:B------:R-:W-:Y:S02]  /*0330*/  @!P1 FSEL R12, R18, R12, P0 ;  /* 0x0000000c120c9208 */ /* 0x000fe40000000000 */
[----:B------:R-:W-:-:S03]  /*0340*/  @!P1 FSEL R13, R19, R13, P0 ;  /* 0x0000000d130d9208 */ /* 0x000fc60000000000 */
[----:B------:R-:W-:Y:S02]  /*0350*/  @!P1 IMAD.MOV.U32 R18, RZ, RZ, R12 ;  /* 0x000000ffff129224 */ /* 0x000fe400078e000c */
[----:B------:R-:W-:Y:S02]  /*0360*/  @!P1 IMAD.MOV.U32 R19, RZ, RZ, R13 ;  /* 0x000000ffff139224 */ /* 0x000fe400078e000d */
[----:B------:R-:W-:Y:S01]  /*0370*/  IMAD.MOV.U32 R13, RZ, RZ, R6 ;  /* 0x000000ffff0d7224 */ /* 0x000fe200078e0006 */
[C---:B------:R-:W-:Y:S01]  /*0380*/  @!P1 SEL R13, R6.reuse, R25, P0 ;  /* 0x00000019060d9207 */ /* 0x040fe20000000000 */
[----:B------:R-:W-:Y:S02]  /*0390*/  VIADD R12, R6, 0x100 ;  /* 0x00000100060c7836 */ /* 0x000fe40000000000 */
[----:B---3--:R-:W-:-:S14]  /*03a0*/  DSETP.GT.AND P2, PT, R20, R18, PT ;  /* 0x000000121400722a */ /* 0x008fdc0003f44000 */
[----:B------:R-:W-:-:S13]  /*03b0*/  @!P2 ISETP.GE.AND P0, PT, R12, R13, PT ;  /* 0x0000000d0c00a20c */ /* 0x000fda0003f06270 */
[----:B------:R-:W-:-:S06]  /*03c0*/  @!P2 DSETP.EQ.AND P0, PT, R18, R20, !P0 ;  /* 0x000000141200a22a */ /* 0x000fcc0004702000 */
[----:B------:R-:W-:Y:S02]  /*03d0*/  @!P2 FSEL R25, R20, R18, P0 ;  /* 0x000000121419a208 */ /* 0x000fe40000000000 */
[----:B------:R-:W-:Y:S02]  /*03e0*/  @!P2 FSEL R26, R21, R19, P0 ;  /* 0x00000013151aa208 */ /* 0x000fe40000000000 */
[----:B------:R-:W2:Y:S01]  /*03f0*/  LDG.E.64 R18, desc[UR6][R10.64] ;  /* 0x000000060a127981 */ /* 0x000ea2000c1e1b00 */
[----:B------:R-:W-:Y:S01]  /*0400*/  @!P2 IMAD.MOV.U32 R20, RZ, RZ, R25 ;  /* 0x000000ffff14a224 */ /* 0x000fe200078e0019 */
[----:B------:R-:W-:Y:S01]  /*0410*/  @!P2 SEL R12, R12, R13, P0 ;  /* 0x0000000d0c0ca207 */ /* 0x000fe20000000000 */
[----:B------:R-:W-:Y:S02]  /*0420*/  @!P2 IMAD.MOV.U32 R21, RZ, RZ, R26 ;  /* 0x000000ffff15a224 */ /* 0x000fe400078e001a */
[----:B------:R-:W-:-:S04]  /*0430*/  VIADD R25, R6, 0x200 ;  /* 0x0000020006197836 */ /* 0x000fc80000000000 */
[----:B----4-:R-:W-:-:S14]  /*0440*/  DSETP.GT.AND P1, PT, R14, R20, PT ;  /* 0x000000140e00722a */ /* 0x010fdc0003f24000 */
[----:B------:R-:W-:-:S13]  /*0450*/  @!P1 ISETP.GE.AND P0, PT, R25, R12, PT ;  /* 0x0000000c1900920c */ /* 0x000fda0003f06270 */
[----:B------:R-:W-:-:S06]  /*0460*/  @!P1 DSETP.EQ.AND P0, PT, R20, R14, !P0 ;  /* 0x0000000e1400922a */ /* 0x000fcc0004702000 */
[----:B------:R-:W-:Y:S02]  /*0470*/  @!P1 FSEL R13, R14, R20, P0 ;  /* 0x000000140e0d9208 */ /* 0x000fe40000000000 */
[----:B------:R-:W-:Y:S02]  /*0480*/  @!P1 FSEL R26, R15, R21, P0 ;  /* 0x000000150f1a9208 */ /* 0x000fe40000000000 */
[----:B------:R-:W3:Y:S01]  /*0490*/  LDG.E.64 R20, desc[UR6][R10.64+0x800] ;  /* 0x000800060a147981 */ /* 0x000ee2000c1e1b00 */
[----:B------:R-:W-:Y:S01]  /*04a0*/  @!P1 IMAD.MOV.U32 R14, RZ, RZ, R13 ;  /* 0x000000ffff0e9224 */ /* 0x000fe200078e000d */
[----:B------:R-:W-:Y:S01]  /*04b0*/  @!P1 SEL R25, R25, R12, P0 ;  /* 0x0000000c19199207 */ /* 0x000fe20000000000 */
[----:B------:R-:W-:Y:S01]  /*04c0*/  @!P1 IMAD.MOV.U32 R15, RZ, RZ, R26 ;  /* 0x000000ffff0f9224 */ /* 0x000fe200078e001a */
[----:B------:R-:W4:Y:S01]  /*04d0*/  LDG.E.64 R12, desc[UR6][R10.64+0x1800] ;  /* 0x001800060a0c7981 */ /* 0x000f22000c1e1b00 */
[----:B------:R-:W-:-:S04]  /*04e0*/  VIADD R26, R6, 0x300 ;  /* 0x00000300061a7836 */ /* 0x000fc80000000000 */
[----:B------:R-:W-:-:S14]  /*04f0*/  DSETP.GT.AND P2, PT, R16, R14, PT ;  /* 0x0000000e1000722a */ /* 0x000fdc0003f44000 */
[----:B------:R-:W-:-:S13]  /*0500*/  @!P2 ISETP.GE.AND P0, PT, R26, R25, PT ;  /* 0x000000191a00a20c */ /* 0x000fda0003f06270 */
[----:B------:R-:W-:-:S06]  /*0510*/  @!P2 DSETP.EQ.AND P0, PT, R14, R16, !P0 ;  /* 0x000000100e00a22a */ /* 0x000fcc0004702000 */
[----:B------:R-:W-:Y:S02]  /*0520*/  @!P2 FSEL R27, R16, R14, P0 ;  /* 0x0000000e101ba208 */ /* 0x000fe40000000000 */
[----:B------:R-:W-:Y:S02]  /*0530*/  @!P2 FSEL R28, R17, R15, P0 ;  /* 0x0000000f111ca208 */ /* 0x000fe40000000000 */
[----:B------:R0:W4:Y:S01]  /*0540*/  LDG.E.64 R14, desc[UR6][R10.64+0x1000] ;  /* 0x001000060a0e7981 */ /* 0x000122000c1e1b00 */
[----:B------:R-:W-:Y:S02]  /*0550*/  @!P2 IMAD.MOV.U32 R16, RZ, RZ, R27 ;  /* 0x000000ffff10a224 */ /* 0x000fe400078e001b */
[----:B------:R-:W-:Y:S01]  /*0560*/  @!P2 IMAD.MOV.U32 R17, RZ, RZ, R28 ;  /* 0x000000ffff11a224 */ /* 0x000fe200078e001c */
[----:B------:R-:W-:Y:S01]  /*0570*/  @!P2 SEL R26, R26, R25, P0 ;  /* 0x000000191a1aa207 */ /* 0x000fe20000000000 */
[C---:B------:R-:W-:Y:S02]  /*0580*/  VIADD R25, R6.reuse, 0x400 ;  /* 0x0000040006197836 */ /* 0x040fe40000000000 */
[----:B0-----:R-:W-:-:S02]  /*0590*/  VIADD R10, R6, 0x500 ;  /* 0x00000500060a7836 */ /* 0x001fc40000000000 */
[----:B------:R-:W-:Y:S02]  /*05a0*/  VIADD R23, R23, 0x8 ;  /* 0x0000000817177836 */ /* 0x000fe40000000000 */
[----:B------:R-:W-:Y:S01]  /*05b0*/  VIADD R7, R7, 0x800 ;  /* 0x0000080007077836 */ /* 0x000fe20000000000 */
[----:B--2---:R-:W-:-:S14]  /*05c0*/  DSETP.GT.AND P1, PT, R18, R16, PT ;  /* 0x000000101200722a */ /* 0x004fdc0003f24000 */
[----:B------:R-:W-:-:S13]  /*05d0*/  @!P1 ISETP.GE.AND P0, PT, R25, R26, PT ;  /* 0x0000001a1900920c */ /* 0x000fda0003f06270 */
[----:B------:R-:W-:-:S06]  /*05e0*/  @!P1 DSETP.EQ.AND P0, PT, R16, R18, !P0 ;  /* 0x000000121000922a */ /* 0x000fcc0004702000 */
[----:B------:R-:W-:Y:S02]  /*05f0*/  @!P1 FSEL R16, R18, R16, P0 ;  /* 0x0000001012109208 */ /* 0x000fe40000000000 */
[----:B------:R-:W-:-:S03]  /*0600*/  @!P1 FSEL R17, R19, R17, P0 ;  /* 0x0000001113119208 */ /* 0x000fc60000000000 */
[----:B------:R-:W-:Y:S02]  /*0610*/  @!P1 IMAD.MOV.U32 R18, RZ, RZ, R16 ;  /* 0x000000ffff129224 */ /* 0x000fe400078e0010 */
[----:B------:R-:W-:-:S06]  /*0620*/  @!P1 IMAD.MOV.U32 R19, RZ, RZ, R17 ;  /* 0x000000ffff139224 */ /* 0x000fcc00078e0011 */
[----:B---3--:R-:W-:Y:S01]  /*0630*/  DSETP.GT.AND P2, PT, R20, R18, PT ;  /* 0x000000121400722a */ /* 0x008fe20003f44000 */
[----:B------:R-:W-:-:S13]  /*0640*/  @!P1 SEL R25, R25, R26, P0 ;  /* 0x0000001a19199207 */ /* 0x000fda0000000000 */
[----:B------:R-:W-:-:S13]  /*0650*/  @!P2 ISETP.GE.AND P0, PT, R10, R25, PT ;  /* 0x000000190a00a20c */ /* 0x000fda0003f06270 */
[----:B------:R-:W-:-:S06]  /*0660*/  @!P2 DSETP.EQ.AND P0, PT, R18, R20, !P0 ;  /* 0x000000141200a22a */ /* 0x000fcc0004702000 */
[----:B------:R-:W-:Y:S02]  /*0670*/  @!P2 FSEL R11, R20, R18, P0 ;  /* 0x00000012140ba208 */ /* 0x000fe40000000000 */
[----:B------:R-:W-:-:S03]  /*0680*/  @!P2 FSEL R18, R21, R19, P0 ;  /* 0x000000131512a208 */ /* 0x000fc60000000000 */
[----:B------:R-:W-:Y:S02]  /*0690*/  @!P2 IMAD.MOV.U32 R20, RZ, RZ, R11 ;  /* 0x000000ffff14a224 */ /* 0x000fe400078e000b */
[----:B------:R-:W-:-:S06]  /*06a0*/  @!P2 IMAD.MOV.U32 R21, RZ, RZ, R18 ;  /* 0x000000ffff15a224 */ /* 0x000fcc00078e0012 */
[----:B----4-:R-:W-:Y:S01]  /*06b0*/  DSETP.GT.AND P1, PT, R14, R20, PT ;  /* 0x000000140e00722a */ /* 0x010fe20003f24000 */
[----:B------:R-:W-:Y:S01]  /*06c0*/  VIADD R11, R6, 0x600 ;  /* 0x00000600060b7836 */ /* 0x000fe20000000000 */
[----:B------:R-:W-:-:S12]  /*06d0*/  @!P2 SEL R10, R10, R25, P0 ;  /* 0x000000190a0aa207 */ /* 0x000fd80000000000 */
[----:B------:R-:W-:-:S13]  /*06e0*/  @!P1 ISETP.GE.AND P0, PT, R11, R10, PT ;  /* 0x0000000a0b00920c */ /* 0x000fda0003f06270 */
[----:B------:R-:W-:-:S06]  /*06f0*/  @!P1 DSETP.EQ.AND P0, PT, R20, R14, !P0 ;  /* 0x0000000e1400922a */ /* 0x000fcc0004702000 */
[----:B------:R-:W-:Y:S02]  /*0700*/  @!P1 FSEL R16, R14, R20, P0 ;  /* 0x000000140e109208 */ /* 0x000fe40000000000 */
[----:B------:R-:W-:-:S03]  /*0710*/  @!P1 FSEL R21, R15, R21, P0 ;  /* 0x000000150f159208 */ /* 0x000fc60000000000 */
[----:B------:R-:W-:Y:S02]  /*0720*/  @!P1 IMAD.MOV.U32 R14, RZ, RZ, R16 ;  /* 0x000000ffff0e9224 */ /* 0x000fe400078e0010 */
[----:B------:R-:W-:-:S06]  /*0730*/  @!P1 IMAD.MOV.U32 R15, RZ, RZ, R21 ;  /* 0x000000ffff0f9224 */ /* 0x000fcc00078e0015 */
[----:B------:R-:W-:Y:S01]  /*0740*/  DSETP.GT.AND P2, PT, R12, R14, PT ;  /* 0x0000000e0c00722a */ /* 0x000fe20003f44000 */
[----:B------:R-:W-:Y:S01]  /*0750*/  VIADD R25, R6, 0x700 ;  /* 0x0000070006197836 */ /* 0x000fe20000000000 */
[----:B------:R-:W-:Y:S02]  /*0760*/  @!P1 SEL R11, R11, R10, P0 ;  /* 0x0000000a0b0b9207 */ /* 0x000fe40000000000 */
[----:B------:R-:W-:-:S10]  /*0770*/  ISETP.NE.AND P1, PT, R23, RZ, PT ;  /* 0x000000ff1700720c */ /* 0x000fd40003f25270 */
[----:B------:R-:W-:Y:S01]  /*0780*/  @!P2 ISETP.GE.AND P0, PT, R25, R11, PT ;  /* 0x0000000b1900a20c */ /* 0x000fe20003f06270 */
[----:B------:R-:W-:-:S12]  /*0790*/  VIADD R6, R6, 0x800 ;  /* 0x0000080006067836 */ /* 0x000fd80000000000 */
[----:B------:R-:W-:-:S06]  /*07a0*/  @!P2 DSETP.EQ.AND P0, PT, R14, R12, !P0 ;  /* 0x0000000c0e00a22a */ /* 0x000fcc0004702000 */
[----:B------:R-:W-:Y:S02]  /*07b0*/  @!P2 FSEL R10, R12, R14, P0 ;  /* 0x0000000e0c0aa208 */ /* 0x000fe40000000000 */
[----:B------:R-:W-:Y:S02]  /*07c0*/  @!P2 FSEL R15, R13, R15, P0 ;  /* 0x0000000f0d0fa208 */ /* 0x000fe40000000000 */
[----:B------:R-:W-:Y:S01]  /*07d0*/  @!P2 SEL R25, R25, R11, P0 ;  /* 0x0000000b1919a207 */ /* 0x000fe20000000000 */
[----:B------:R-:W-:Y:S02]  /*07e0*/  @!P2 IMAD.MOV.U32 R12, RZ, RZ, R10 ;  /* 0x000000ffff0ca224 */ /* 0x000fe400078e000a */
[----:B------:R-:W-:Y:S01]  /*07f0*/  @!P2 IMAD.MOV.U32 R13, RZ, RZ, R15 ;  /* 0x000000ffff0da224 */ /* 0x000fe200078e000f */
[----:B------:R-:W-:Y:S06]  /*0800*/  @P1 BRA `(.L_x_64) ;  /* 0xfffffff800a81947 */ /* 0x000fec000383ffff */
[----:B------:R-:W-:Y:S05]  /*0810*/  BSYNC.RECONVERGENT B3 ;  /* 0x0000000000037941 */ /* 0x000fea0003800200 */
.L_x_63:
[----:B------:R-:W-:-:S07]  /*0820*/  VIADD R7, R7, 0xfffffc00 ;  /* 0xfffffc0007077836 */ /* 0x000fce0000000000 */
.L_x_62:
[----:B------:R-:W-:Y:S05]  /*0830*/  BSYNC.RECONVERGENT B2 ;  /* 0x0000000000027941 */ /* 0x000fea0003800200 */
.L_x_61:
[----:B------:R-:W-:-:S13]  /*0840*/  ISETP.NE.AND P0, PT, R24, RZ, PT ;  /* 0x000000ff1800720c */ /* 0x000fda0003f05270 */
[----:B------:R-:W-:Y:S05]  /*0850*/  @!P0 BRA `(.L_x_60) ;  /* 0x0000000400888947 */ /* 0x000fea0003800000 */
[----:B------:R-:W-:Y:S01]  /*0860*/  ISETP.GE.U32.AND P0, PT, R24, 0x4, PT ;  /* 0x000000041800780c */ /* 0x000fe20003f06070 */
[----:B------:R-:W-:Y:S01]  /*0870*/  BSSY.RECONVERGENT B2, `(.L_x_65) ;  /* 0x000002f000027945 */ /* 0x000fe20003800200 */
[----:B------:R-:W-:-:S11]  /*0880*/  LOP3.LUT P1, R2, R2, 0x3, RZ, 0xc0, !PT ;  /* 0x0000000302027812 */ /* 0x000fd6000782c0ff */
[----:B------:R-:W-:Y:S05]  /*0890*/  @!P0 BRA `(.L_x_66) ;  /* 0x0000000000b08947 */ /* 0x000fea0003800000 */
[----:B------:R-:W0:Y:S01]  /*08a0*/  LDC.64 R16, c[0x0][0x380] ;  /* 0x0000e000ff107b82 */ /* 0x000e220000000a00 */
[----:B------:R-:W-:-:S04]  /*08b0*/  IMAD.IADD R6, R7, 0x1, R4 ;  /* 0x0000000107067824 */ /* 0x000fc800078e0204 */
[----:B0-----:R-:W-:-:S05]  /*08c0*/  IMAD.WIDE R16, R6, 0x8, R16 ;  /* 0x0000000806107825 */ /* 0x001fca00078e0210 */
[----:B------:R-:W2:Y:S04]  /*08d0*/  LDG.E.64 R10, desc[UR6][R16.64] ;  /* 0x00000006100a7981 */ /* 0x000ea8000c1e1b00 */
[----:B------:R-:W3:Y:S04]  /*08e0*/  LDG.E.64 R8, desc[UR6][R16.64+0x800] ;  /* 0x0008000610087981 */ /* 0x000ee8000c1e1b00 */
[----:B------:R-:W4:Y:S01]  /*08f0*/  LDG.E.64 R14, desc[UR6][R16.64+0x1000] ;  /* 0x00100006100e7981 */ /* 0x000f22000c1e1b00 */
[----:B--2--5:R-:W-:-:S14]  /*0900*/  DSETP.GT.AND P2, PT, R10, R12, PT ;  /* 0x0000000c0a00722a */ /* 0x024fdc0003f44000 */
[----:B------:R-:W-:-:S13]  /*0910*/  @!P2 ISETP.GE.AND P0, PT, R6, R25, PT ;  /* 0x000000190600a20c */ /* 0x000fda0003f06270 */
[----:B------:R-:W-:-:S06]  /*0920*/  @!P2 DSETP.EQ.AND P0, PT, R12, R10, !P0 ;  /* 0x0000000a0c00a22a */ /* 0x000fcc0004702000 */
[----:B------:R-:W-:Y:S02]  /*0930*/  @!P2 FSEL R18, R10, R12, P0 ;  /* 0x0000000c0a12a208 */ /* 0x000fe40000000000 */
[----:B------:R-:W-:Y:S02]  /*0940*/  @!P2 FSEL R19, R11, R13, P0 ;  /* 0x0000000d0b13a208 */ /* 0x000fe40000000000 */
[----:B------:R-:W2:Y:S01]  /*0950*/  LDG.E.64 R12, desc[UR6][R16.64+0x1800] ;  /* 0x00180006100c7981 */ /* 0x000ea2000c1e1b00 */
[----:B------:R-:W-:Y:S02]  /*0960*/  @!P2 IMAD.MOV.U32 R10, RZ, RZ, R18 ;  /* 0x000000ffff0aa224 */ /* 0x000fe400078e0012 */
[----:B------:R-:W-:Y:S02]  /*0970*/  @!P2 IMAD.MOV.U32 R11, RZ, RZ, R19 ;  /* 0x000000ffff0ba224 */ /* 0x000fe400078e0013 */
[----:B------:R-:W-:Y:S01]  /*0980*/  IMAD.MOV.U32 R18, RZ, RZ, R6 ;  /* 0x000000ffff127224 */ /* 0x000fe200078e0006 */
[C---:B------:R-:W-:Y:S01]  /*0990*/  @!P2 SEL R18, R6.reuse, R25, P0 ;  /* 0x000000190612a207 */ /* 0x040fe20000000000 */
[----:B------:R-:W-:-:S02]  /*09a0*/  VIADD R19, R6, 0x100 ;  /* 0x0000010006137836 */ /* 0x000fc40000000000 */
[----:B---3--:R-:W-:Y:S01]  /*09b0*/  DSETP.GT.AND P3, PT, R8, R10, PT ;  /* 0x0000000a0800722a */ /* 0x008fe20003f64000 */
[----:B------:R-:W-:Y:S02]  /*09c0*/  VIADD R25, R6, 0x300 ;  /* 0x0000030006197836 */ /* 0x000fe40000000000 */
[----:B------:R-:W-:-:S11]  /*09d0*/  VIADD R7, R7, 0x400 ;  /* 0x0000040007077836 */ /* 0x000fd60000000000 */
[----:B------:R-:W-:-:S13]  /*09e0*/  @!P3 ISETP.GE.AND P0, PT, R19, R18, PT ;  /* 0x000000121300b20c */ /* 0x000fda0003f06270 */
[----:B------:R-:W-:-:S06]  /*09f0*/  @!P3 DSETP.EQ.AND P0, PT, R10, R8, !P0 ;  /* 0x000000080a00b22a */ /* 0x000fcc0004702000 */
[----:B------:R-:W-:Y:S02]  /*0a00*/  @!P3 FSEL R10, R8, R10, P0 ;  /* 0x0000000a080ab208 */ /* 0x000fe40000000000 */
[----:B------:R-:W-:Y:S02]  /*0a10*/  @!P3 FSEL R11, R9, R11, P0 ;  /* 0x0000000b090bb208 */ /* 0x000fe40000000000 */
[----:B------:R-:W-:Y:S01]  /*0a20*/  @!P3 SEL R19, R19, R18, P0 ;  /* 0x000000121313b207 */ /* 0x000fe20000000000 */
[----:B------:R-:W-:Y:S02]  /*0a30*/  @!P3 IMAD.MOV.U32 R8, RZ, RZ, R10 ;  /* 0x000000ffff08b224 */ /* 0x000fe400078e000a */
[----:B------:R-:W-:Y:S02]  /*0a40*/  @!P3 IMAD.MOV.U32 R9, RZ, RZ, R11 ;  /* 0x000000ffff09b224 */ /* 0x000fe400078e000b */
[----:B------:R-:W-:-:S04]  /*0a50*/  VIADD R10, R6, 0x200 ;  /* 0x00000200060a7836 */ /* 0x000fc80000000000 */
[----:B----4-:R-:W-:-:S14]  /*0a60*/  DSETP.GT.AND P2, PT, R14, R8, PT ;  /* 0x000000080e00722a */ /* 0x010fdc0003f44000 */
[----:B------:R-:W-:-:S13]  /*0a70*/  @!P2 ISETP.GE.AND P0, PT, R10, R19, PT ;  /* 0x000000130a00a20c */ /* 0x000fda0003f06270 */
[----:B------:R-:W-:-:S06]  /*0a80*/  @!P2 DSETP.EQ.AND P0, PT, R8, R14, !P0 ;  /* 0x0000000e0800a22a */ /* 0x000fcc0004702000 */
[----:B------:R-:W-:Y:S02]  /*0a90*/  @!P2 FSEL R8, R14, R8, P0 ;  /* 0x000000080e08a208 */ /* 0x000fe40000000000 */
[----:B------:R-:W-:Y:S02]  /*0aa0*/  @!P2 FSEL R9, R15, R9, P0 ;  /* 0x000000090f09a208 */ /* 0x000fe40000000000 */
[----:B------:R-:W-:Y:S01]  /*0ab0*/  @!P2 SEL R10, R10, R19, P0 ;  /* 0x000000130a0aa207 */ /* 0x000fe20000000000 */
[----:B------:R-:W-:Y:S02]  /*0ac0*/  @!P2 IMAD.MOV.U32 R14, RZ, RZ, R8 ;  /* 0x000000ffff0ea224 */ /* 0x000fe400078e0008 */
[----:B------:R-:W-:-:S06]  /*0ad0*/  @!P2 IMAD.MOV.U32 R15, RZ, RZ, R9 ;  /* 0x000000ffff0fa224 */ /* 0x000fcc00078e0009 */
[----:B--2---:R-:W-:-:S14]  /*0ae0*/  DSETP.GT.AND P3, PT, R12, R14, PT ;  /* 0x0000000e0c00722a */ /* 0x004fdc0003f64000 */
[----:B------:R-:W-:-:S13]  /*0af0*/  @!P3 ISETP.GE.AND P0, PT, R25, R10, PT ;  /* 0x0000000a1900b20c */ /* 0x000fda0003f06270 */
[----:B------:R-:W-:-:S06]  /*0b00*/  @!P3 DSETP.EQ.AND P0, PT, R14, R12, !P0 ;  /* 0x0000000c0e00b22a */ /* 0x000fcc0004702000 */
[----:B------:R-:W-:Y:S02]  /*0b10*/  @!P3 FSEL R6, R12, R14, P0 ;  /* 0x0000000e0c06b208 */ /* 0x000fe40000000000 */
[----:B------:R-:W-:Y:S02]  /*0b20*/  @!P3 FSEL R15, R13, R15, P0 ;  /* 0x0000000f0d0fb208 */ /* 0x000fe40000000000 */
[----:B------:R-:W-:Y:S01]  /*0b30*/  @!P3 SEL R25, R25, R10, P0 ;  /* 0x0000000a1919b207 */ /* 0x000fe20000000000 */
[----:B------:R-:W-:Y:S02]  /*0b40*/  @!P3 IMAD.MOV.U32 R12, RZ, RZ, R6 ;  /* 0x000000ffff0cb224 */ /* 0x000fe400078e0006 */
[----:B------:R-:W-:-:S07]  /*0b50*/  @!P3 IMAD.MOV.U32 R13, RZ, RZ, R15 ;  /* 0x000000ffff0db224 */ /* 0x000fce00078e000f */
.L_x_66:
[----:B------:R-:W-:Y:S05]  /*0b60*/  BSYNC.RECONVERGENT B2 ;  /* 0x0000000000027941 */ /* 0x000fea0003800200 */
.L_x_65:
[----:B------:R-:W-:Y:S05]  /*0b70*/  @!P1 BRA `(.L_x_60) ;  /* 0x0000000000c09947 */ /* 0x000fea0003800000 */
[----:B------:R-:W-:Y:S01]  /*0b80*/  ISETP.NE.AND P0, PT, R2, 0x1, PT ;  /* 0x000000010200780c */ /* 0x000fe20003f05270 */
[----:B------:R-:W-:Y:S01]  /*0b90*/  BSSY.RECONVERGENT B2, `(.L_x_67) ;  /* 0x0000021000027945 */ /* 0x000fe20003800200 */
[----:B------:R-:W-:Y:S01]  /*0ba0*/  LOP3.LUT P1, RZ, R5, 0x100, RZ, 0xc0, !PT ;  /* 0x0000010005ff7812 */ /* 0x000fe2000782c0ff */
[----:B------:R-:W-:Y:S02]  /*0bb0*/  IMAD.MOV.U32 R2, RZ, RZ, R25 ;  /* 0x000000ffff027224 */ /* 0x000fe400078e0019 */
[----:B-----5:R-:W-:Y:S02]  /*0bc0*/  IMAD.MOV.U32 R8, RZ, RZ, R12 ;  /* 0x000000ffff087224 */ /* 0x020fe400078e000c */
[----:B------:R-:W-:-:S06]  /*0bd0*/  IMAD.MOV.U32 R9, RZ, RZ, R13 ;  /* 0x000000ffff097224 */ /* 0x000fcc00078e000d */
[----:B------:R-:W-:Y:S05]  /*0be0*/  @!P0 BRA `(.L_x_68) ;  /* 0x00000000006c8947 */ /* 0x000fea0003800000 */
[----:B------:R-:W0:Y:S01]  /*0bf0*/  LDC.64 R10, c[0x0][0x380] ;  /* 0x0000e000ff0a7b82 */ /* 0x000e220000000a00 */
[----:B------:R-:W-:-:S04]  /*0c00*/  IMAD.IADD R6, R7, 0x1, R4 ;  /* 0x0000000107067824 */ /* 0x000fc800078e0204 */
[----:B0-----:R-:W-:-:S05]  /*0c10*/  IMAD.WIDE R10, R6, 0x8, R10 ;  /* 0x00000008060a7825 */ /* 0x001fca00078e020a */
[----:B------:R-:W2:Y:S02]  /*0c20*/  LDG.E.64 R8, desc[UR6][R10.64] ;  /* 0x000000060a087981 */ /* 0x000ea4000c1e1b00 */
[----:B--2---:R-:W-:-:S14]  /*0c30*/  DSETP.GT.AND P2, PT, R8, R12, PT ;  /* 0x0000000c0800722a */ /* 0x004fdc0003f44000 */
        /* <DEDUP_REMOVED lines=10> */
[----:B------:R-:W-:Y:S01]  /*0ce0*/  VIADD R7, R7, 0x200 ;  /* 0x0000020007077836 */ /* 0x000fe20000000000 */
[----:B--2---:R-:W-:-:S14]  /*0cf0*/  DSETP.GT.AND P3, PT, R12, R8, PT ;  /* 0x000000080c00722a */ /* 0x004fdc0003f64000 */
[----:B------:R-:W-:-:S13]  /*0d00*/  @!P3 ISETP.GE.AND P0, PT, R25, R2, PT ;  /* 0x000000021900b20c */ /* 0x000fda0003f06270 */
        /* <DEDUP_REMOVED lines=8> */
[----:B------:R-:W-:-:S07]  /*0d90*/  IMAD.MOV.U32 R9, RZ, RZ, R13 ;  /* 0x000000ffff097224 */ /* 0x000fce00078e000d */
.L_x_68:
[----:B------:R-:W-:Y:S05]  /*0da0*/  BSYNC.RECONVERGENT B2 ;  /* 0x0000000000027941 */ /* 0x000fea0003800200 */
.L_x_67:
[----:B------:R-:W-:Y:S05]  /*0db0*/  @P1 BRA `(.L_x_60) ;  /* 0x0000000000301947 */ /* 0x000fea0003800000 */
[----:B------:R-:W0:Y:S01]  /*0dc0*/  LDC.64 R12, c[0x0][0x380] ;  /* 0x0000e000ff0c7b82 */ /* 0x000e220000000a00 */
[----:B------:R-:W-:-:S04]  /*0dd0*/  IMAD.IADD R25, R4, 0x1, R7 ;  /* 0x0000000104197824 */ /* 0x000fc800078e0207 */
[----:B0-----:R-:W-:-:S06]  /*0de0*/  IMAD.WIDE R12, R25, 0x8, R12 ;  /* 0x00000008190c7825 */ /* 0x001fcc00078e020c */
[----:B------:R-:W2:Y:S02]  /*0df0*/  LDG.E.64 R12, desc[UR6][R12.64] ;  /* 0x000000060c0c7981 */ /* 0x000ea4000c1e1b00 */
[----:B--2---:R-:W-:-:S14]  /*0e00*/  DSETP.GT.AND P1, PT, R12, R8, PT ;  /* 0x000000080c00722a */ /* 0x004fdc0003f24000 */
[----:B------:R-:W-:-:S13]  /*0e10*/  @!P1 ISETP.GE.AND P0, PT, R25, R2, PT ;  /* 0x000000021900920c */ /* 0x000fda0003f06270 */
[----:B------:R-:W-:-:S06]  /*0e20*/  @!P1 DSETP.EQ.AND P0, PT, R8, R12, !P0 ;  /* 0x0000000c0800922a */ /* 0x000fcc0004702000 */
[----:B------:R-:W-:Y:S02]  /*0e30*/  @!P1 SEL R25, R25, R2, P0 ;  /* 0x0000000219199207 */ /* 0x000fe40000000000 */
[----:B------:R-:W-:Y:S02]  /*0e40*/  @!P1 FSEL R2, R12, R8, P0 ;  /* 0x000000080c029208 */ /* 0x000fe40000000000 */
[----:B------:R-:W-:-:S03]  /*0e50*/  @!P1 FSEL R5, R13, R9, P0 ;  /* 0x000000090d059208 */ /* 0x000fc60000000000 */
[----:B------:R-:W-:Y:S02]  /*0e60*/  @!P1 IMAD.MOV.U32 R12, RZ, RZ, R2 ;  /* 0x000000ffff0c9224 */ /* 0x000fe400078e0002 */
[----:B------:R-:W-:-:S07]  /*0e70*/  @!P1 IMAD.MOV.U32 R13, RZ, RZ, R5 ;  /* 0x000000ffff0d9224 */ /* 0x000fce00078e0005 */
.L_x_60:
[----:B------:R-:W-:Y:S05]  /*0e80*/  BSYNC.RECONVERGENT B1 ;  /* 0x0000000000017941 */ /* 0x000fea0003800200 */
.L_x_59:
[----:B------:R-:W-:-:S13]  /*0e90*/  ISETP.GE.AND P0, PT, R22, 0x100, PT ;  /* 0x000001001600780c */ /* 0x000fda0003f06270 */
[----:B------:R-:W-:Y:S05]  /*0ea0*/  @!P0 BRA `(.L_x_69) ;  /* 0x0000000800c48947 */ /* 0x000fea0003800000 */
[----:B------:R-:W0:Y:S01]  /*0eb0*/  S2R R14, SR_LANEID ;  /* 0x00000000000e7919 */ /* 0x000e220000000000 */
[----:B------:R-:W-:Y:S01]  /*0ec0*/  BSSY.RECONVERGENT B1, `(.L_x_70) ;  /* 0x0000017000017945 */ /* 0x000fe20003800200 */
[----:B------:R-:W-:Y:S01]  /*0ed0*/  IMAD.MOV.U32 R2, RZ, RZ, R25 ;  /* 0x000000ffff027224 */ /* 0x000fe200078e0019 */
[----:B------:R1:W2:Y:S01]  /*0ee0*/  SHFL.DOWN PT, R10, R25, 0x1, 0x1f ;  /* 0x08201f00190a7f89 */ /* 0x0002a200000e0000 */
[----:B-----5:R-:W-:Y:S02]  /*0ef0*/  IMAD.MOV.U32 R4, RZ, RZ, R12 ;  /* 0x000000ffff047224 */ /* 0x020fe400078e000c */
        /* <DEDUP_REMOVED lines=19> */
.L_x_71:
[----:B------:R-:W-:Y:S05]  /*1030*/  BSYNC.RECONVERGENT B1 ;  /* 0x0000000000017941 */ /* 0x000fea0003800200 */
.L_x_70:
        /* <DEDUP_REMOVED lines=14> */
[----:B------:R-:W-:Y:S02]  /*1120*/  @P3 SEL R10, R11, R2, P0 ;  /* 0x000000020b0a3207 */ /* 0x000fe40000000000 */
[----:B0-----:R-:W-:Y:S02]  /*1130*/  @P3 FSEL R2, R8, R4, P0 ;  /* 0x0000000408023208 */ /* 0x001fe40000000000 */
[----:B------:R-:W-:-:S03]  /*1140*/  @P3 FSEL R5, R9, R5, P0 ;  /* 0x0000000509053208 */ /* 0x000fc60000000000 */
[----:B------:R-:W-:Y:S02]  /*1150*/  @P3 IMAD.MOV.U32 R6, RZ, RZ, R2 ;  /* 0x000000ffff063224 */ /* 0x000fe400078e0002 */
[----:B------:R-:W-:-:S07]  /*1160*/  @P3 IMAD.MOV.U32 R7, RZ, RZ, R5 ;  /* 0x000000ffff073224 */ /* 0x000fce00078e0005 */
.L_x_73:
[----:B------:R-:W-:Y:S05]  /*1170*/  BSYNC.RECONVERGENT B1 ;  /* 0x0000000000017941 */ /* 0x000fea0003800200 */
.L_x_72:
[----:B------:R4:W4:Y:S01]  /*1180*/  SHFL.DOWN PT, R13, R10, 0x4, 0x1f ;  /* 0x08801f000a0d7f89 */ /* 0x00092200000e0000 */
[----:B------:R-:W-:Y:S01]  /*1190*/  BSSY.RECONVERGENT B1, `(.L_x_74) ;  /* 0x0000012000017945 */ /* 0x000fe20003800200 */
[----:B-1----:R-:W-:Y:S02]  /*11a0*/  IMAD.MOV.U32 R11, RZ, RZ, R10 ;  /* 0x000000ffff0b7224 */ /* 0x002fe400078e000a */
[----:B0-----:R0:W1:Y:S01]  /*11b0*/  SHFL.DOWN PT, R4, R6, 0x4, 0x1f ;  /* 0x08801f0006047f89 */ /* 0x00106200000e0000 */
[----:B--2---:R-:W-:Y:S02]  /*11c0*/  IMAD.MOV.U32 R8, RZ, RZ, R6 ;  /* 0x000000ffff087224 */ /* 0x004fe400078e0006 */
[----:B---3--:R-:W-:Y:S01]  /*11d0*/  IMAD.MOV.U32 R9, RZ, RZ, R7 ;  /* 0x000000ffff097224 */ /* 0x008fe200078e0007 */
[----:B------:R0:W2:Y:S01]  /*11e0*/  SHFL.DOWN PT, R5, R7, 0x4, 0x1f ;  /* 0x08801f0007057f89 */ /* 0x0000a200000e0000 */
[----:B------:R-:W-:Y:S05]  /*11f0*/  @P2 BRA `(.L_x_75) ;  /* 0x00000000002c2947 */ /* 0x000fea0003800000 */
[----:B-12---:R-:W-:Y:S01]  /*1200*/  DSETP.GEU.AND P2, PT, R6, R4, PT ;  /* 0x000000040600722a */ /* 0x006fe20003f4e000 */
[----:B----4-:R-:W-:Y:S02]  /*1210*/  IMAD.MOV.U32 R11, RZ, RZ, R13 ;  /* 0x000000ffff0b7224 */ /* 0x010fe400078e000d */
[----:B------:R-:W-:Y:S02]  /*1220*/  IMAD.MOV.U32 R8, RZ, RZ, R4 ;  /* 0x000000ffff087224 */ /* 0x000fe400078e0004 */
[----:B------:R-:W-:-:S09]  /*1230*/  IMAD.MOV.U32 R9, RZ, RZ, R5 ;  /* 0x000000ffff097224 */ /* 0x000fd200078e0005 */
[----:B------:R-:W-:-:S13]  /*1240*/  @P2 ISETP.GE.AND P0, PT, R13, R10, PT ;  /* 0x0000000a0d00220c */ /* 0x000fda0003f06270 */
[----:B------:R-:W-:-:S06]  /*1250*/  @P2 DSETP.EQ.AND P0, PT, R6, R4, !P0 ;  /* 0x000000040600222a */ /* 0x000fcc0004702000 */
[----:B------:R-:W-:Y:S02]  /*1260*/  @P2 FSEL R2, R4, R6, P0 ;  /* 0x0000000604022208 */ /* 0x000fe40000000000 */
[----:B0-----:R-:W-:Y:S02]  /*1270*/  @P2 FSEL R7, R5, R7, P0 ;  /* 0x0000000705072208 */ /* 0x001fe40000000000 */
[----:B------:R-:W-:Y:S01]  /*1280*/  @P2 SEL R11, R13, R10, P0 ;  /* 0x0000000a0d0b2207 */ /* 0x000fe20000000000 */
[----:B------:R-:W-:Y:S02]  /*1290*/  @P2 IMAD.MOV.U32 R8, RZ, RZ, R2 ;  /* 0x000000ffff082224 */ /* 0x000fe400078e0002 */
[----:B------:R-:W-:-:S07]  /*12a0*/  @P2 IMAD.MOV.U32 R9, RZ, RZ, R7 ;  /* 0x000000ffff092224 */ /* 0x000fce00078e0007 */
.L_x_75:
[----:B------:R-:W-:Y:S05]  /*12b0*/  BSYNC.RECONVERGENT B1 ;  /* 0x0000000000017941 */ /* 0x000fea0003800200 */
.L_x_74:
[----:B----4-:R3:W4:Y:S01]  /*12c0*/  SHFL.DOWN PT, R10, R11, 0x8, 0x1f ;  /* 0x09001f000b0a7f89 */ /* 0x01072200000e0000 */
[----:B------:R-:W-:Y:S01]  /*12d0*/  BSSY.RECONVERGENT B1, `(.L_x_76) ;  /* 0x0000012000017945 */ /* 0x000fe20003800200 */
[----:B------:R-:W-:Y:S02]  /*12e0*/  IMAD.MOV.U32 R2, RZ, RZ, R11 ;  /* 0x000000ffff027224 */ /* 0x000fe400078e000b */
[----:B0-----:R3:W0:Y:S01]  /*12f0*/  SHFL.DOWN PT, R6, R8, 0x8, 0x1f ;  /* 0x09001f0008067f89 */ /* 0x00162200000e0000 */
[----:B-1----:R-:W-:Y:S02]  /*1300*/  IMAD.MOV.U32 R4, RZ, RZ, R8 ;  /* 0x000000ffff047224 */ /* 0x002fe400078e0008 */
[----:B--2---:R-:W-:Y:S01]  /*1310*/  IMAD.MOV.U32 R5, RZ, RZ, R9 ;  /* 0x000000ffff057224 */ /* 0x004fe200078e0009 */
[----:B------:R3:W1:Y:S01]  /*1320*/  SHFL.DOWN PT, R7, R9, 0x8, 0x1f ;  /* 0x09001f0009077f89 */ /* 0x00066200000e0000 */
[----:B------:R-:W-:Y:S05]  /*1330*/  @P1 BRA `(.L_x_77) ;  /* 0x00000000002c1947 */ /* 0x000fea0003800000 */
[----:B01----:R-:W-:Y:S01]  /*1340*/  DSETP.GEU.AND P1, PT, R8, R6, PT ;  /* 0x000000060800722a */ /* 0x003fe20003f2e000 */
[----:B----4-:R-:W-:Y:S02]  /*1350*/  IMAD.MOV.U32 R2, RZ, RZ, R10 ;  /* 0x000000ffff027224 */ /* 0x010fe400078e000a */
[----:B------:R-:W-:Y:S02]  /*1360*/  IMAD.MOV.U32 R4, RZ, RZ, R6 ;  /* 0x000000ffff047224 */ /* 0x000fe400078e0006 */
[----:B------:R-:W-:-:S09]  /*1370*/  IMAD.MOV.U32 R5, RZ, RZ, R7 ;  /* 0x000000ffff057224 */ /* 0x000fd200078e0007 */
[----:B------:R-:W-:-:S13]  /*1380*/  @P1 ISETP.GE.AND P0, PT, R10, R11, PT ;  /* 0x0000000b0a00120c */ /* 0x000fda0003f06270 */
[----:B------:R-:W-:-:S06]  /*1390*/  @P1 DSETP.EQ.AND P0, PT, R8, R6, !P0 ;  /* 0x000000060800122a */ /* 0x000fcc0004702000 */
[----:B---3--:R-:W-:Y:S02]  /*13a0*/  @P1 FSEL R8, R6, R8, P0 ;  /* 0x0000000806081208 */ /* 0x008fe40000000000 */
[----:B------:R-:W-:Y:S02]  /*13b0*/  @P1 FSEL R9, R7, R9, P0 ;  /* 0x0000000907091208 */ /* 0x000fe40000000000 */
[----:B------:R-:W-:Y:S01]  /*13c0*/  @P1 SEL R2, R10, R11, P0 ;  /* 0x0000000b0a021207 */ /* 0x000fe20000000000 */
[----:B------:R-:W-:Y:S02]  /*13d0*/  @P1 IMAD.MOV.U32 R4, RZ, RZ, R8 ;  /* 0x000000ffff041224 */ /* 0x000fe400078e0008 */
[----:B------:R-:W-:-:S07]  /*13e0*/  @P1 IMAD.MOV.U32 R5, RZ, RZ, R9 ;  /* 0x000000ffff051224 */ /* 0x000fce00078e0009 */
.L_x_77:
[----:B------:R-:W-:Y:S05]  /*13f0*/  BSYNC.RECONVERGENT B1 ;  /* 0x0000000000017941 */ /* 0x000fea0003800200 */
.L_x_76:
[----:B------:R-:W-:Y:S01]  /*1400*/  ISETP.GT.AND P0, PT, R14, 0xf, PT ;  /* 0x0000000f0e00780c */ /* 0x000fe20003f04270 */
[----:B0-----:R0:W2:Y:S01]  /*1410*/  SHFL.DOWN PT, R6, R4, 0x10, 0x1f ;  /* 0x0a001f0004067f89 */ /* 0x0010a200000e0000 */
[----:B------:R-:W-:Y:S03]  /*1420*/  BSSY.RECONVERGENT B1, `(.L_x_78) ;  /* 0x0000018000017945 */ /* 0x000fe60003800200 */
[----:B-1----:R0:W1:Y:S04]  /*1430*/  SHFL.DOWN PT, R7, R5, 0x10, 0x1f ;  /* 0x0a001f0005077f89 */ /* 0x00206800000e0000 */
[----:B---3--:R0:W3:Y:S04]  /*1440*/  SHFL.DOWN PT, R9, R2, 0x10, 0x1f ;  /* 0x0a001f0002097f89 */ /* 0x0080e800000e0000 */
[----:B------:R-:W-:Y:S05]  /*1450*/  @P0 BRA `(.L_x_79) ;  /* 0x0000000000500947 */ /* 0x000fea0003800000 */
[----:B------:R-:W-:Y:S01]  /*1460*/  ISETP.NE.AND P2, PT, R14, RZ, PT ;  /* 0x000000ff0e00720c */ /* 0x000fe20003f45270 */
[----:B-12---:R-:W-:-:S12]  /*1470*/  DSETP.GEU.AND P1, PT, R4, R6, PT ;  /* 0x000000060400722a */ /* 0x006fd80003f2e000 */
[----:B------:R-:W1:Y:S01]  /*1480*/  @!P2 S2R R11, SR_CgaCtaId ;  /* 0x00000000000ba919 */ /* 0x000e620000008800 */
[----:B----4-:R-:W-:Y:S02]  /*1490*/  @!P2 MOV R10, 0x400 ;  /* 0x00000400000aa802 */ /* 0x010fe40000000f00 */
[----:B---3--:R-:W-:Y:S02]  /*14a0*/  @P1 ISETP.GE.AND P0, PT, R9, R2, PT ;  /* 0x000000020900120c */ /* 0x008fe40003f06270 */
[----:B------:R-:W-:-:S04]  /*14b0*/  @!P2 SHF.R.U32.HI R8, RZ, 0x1, R3 ;  /* 0x00000001ff08a819 */ /* 0x000fc80000011603 */
[----:B------:R-:W-:-:S07]  /*14c0*/  @!P2 LOP3.LUT R8, R8, 0x1f0, RZ, 0xc0, !PT ;  /* 0x000001f00808a812 */ /* 0x000fce00078ec0ff */
[----:B------:R-:W-:-:S06]  /*14d0*/  @P1 DSETP.EQ.AND P0, PT, R4, R6, !P0 ;  /* 0x000000060400122a */ /* 0x000fcc0004702000 */
[----:B0-----:R-:W-:Y:S02]  /*14e0*/  @P1 FSEL R4, R6, R4, P0 ;  /* 0x0000000406041208 */ /* 0x001fe40000000000 */
        /* <DEDUP_REMOVED lines=11> */
.L_x_79:
[----:B------:R-:W-:Y:S05]  /*15a0*/  BSYNC.RECONVERGENT B1 ;  /* 0x0000000000017941 */ /* 0x000fea0003800200 */
.L_x_78:
[----:B------:R-:W-:Y:S01]  /*15b0*/  BAR.SYNC.DEFER_BLOCKING 0x0 ;  /* 0x0000000000007b1d */ /* 0x000fe20000010000 */
[----:B------:R-:W-:-:S13]  /*15c0*/  ISETP.NE.AND P0, PT, R3, RZ, PT ;  /* 0x000000ff0300720c */ /* 0x000fda0003f05270 */
[----:B------:R-:W-:Y:S05]  /*15d0*/  @P0 BRA `(.L_x_80) ;  /* 0x0000002c00940947 */ /* 0x000fea0003800000 */
[----:B------:R-:W5:Y:S01]  /*15e0*/  S2UR UR5, SR_CgaCtaId ;  /* 0x00000000000579c3 */ /* 0x000f620000008800 */
[----:B------:R-:W-:Y:S02]  /*15f0*/  UMOV UR4, 0x400 ;  /* 0x0000040000047882 */ /* 0x000fe40000000000 */
[----:B-----5:R-:W-:-:S09]  /*1600*/  ULEA UR4, UR5, UR4, 0x18 ;  /* 0x0000000405047291 */ /* 0x020fd2000f8ec0ff */
[----:B0--3--:R-:W0:Y:S04]  /*1610*/  LDS.64 R8, [UR4+0x20] ;  /* 0x00002004ff087984 */ /* 0x009e280008000a00 */
[----:B------:R-:W3:Y:S04]  /*1620*/  LDS R3, [UR4+0x18] ;  /* 0x00001804ff037984 */ /* 0x000ee80008000800 */
[----:B------:R-:W5:Y:S04]  /*1630*/  LDS R12, [UR4+0x28] ;  /* 0x00002804ff0c7984 */ /* 0x000f680008000800 */
[----:B----4-:R-:W4:Y:S04]  /*1640*/  LDS.64 R10, [UR4+0x30] ;  /* 0x00003004ff0a7984 */ /* 0x010f280008000a00 */
[----:B------:R-:W4:Y:S04]  /*1650*/  LDS R13, [UR4+0x38] ;  /* 0x00003804ff0d7984 */ /* 0x000f280008000800 */
[----:B-12---:R-:W1:Y:S04]  /*1660*/  LDS.64 R6, [UR4+0x40] ;  /* 0x00004004ff067984 */ /* 0x006e680008000a00 */
[----:B------:R-:W2:Y:S01]  /*1670*/  LDS R15, [UR4+0x48] ;  /* 0x00004804ff0f7984 */ /* 0x000ea20008000800 */
[----:B0-----:R-:W-:-:S14]  /*1680*/  DSETP.GT.AND P2, PT, R8, R4, PT ;  /* 0x000000040800722a */ /* 0x001fdc0003f44000 */
[----:B---3--:R-:W-:-:S13]  /*1690*/  @!P2 ISETP.GE.AND P0, PT, R3, R2, PT ;  /* 0x000000020300a20c */ /* 0x008fda0003f06270 */
[----:B------:R-:W-:-:S06]  /*16a0*/  @!P2 DSETP.EQ.AND P0, PT, R4, R8, !P0 ;  /* 0x000000080400a22a */ /* 0x000fcc0004702000 */
[----:B------:R-:W-:Y:S02]  /*16b0*/  @!P2 SEL R3, R3, R2, P0 ;  /* 0x000000020303a207 */ /* 0x000fe40000000000 */
[----:B------:R-:W-:Y:S02]  /*16c0*/  @!P2 FSEL R2, R8, R4, P0 ;  /* 0x000000040802a208 */ /* 0x000fe40000000000 */
[----:B-----5:R-:W-:Y:S02]  /*16d0*/  ISETP.GE.AND P1, PT, R12, R3, PT ;  /* 0x000000030c00720c */ /* 0x020fe40003f26270 */
[----:B------:R-:W-:Y:S01]  /*16e0*/  @!P2 FSEL R5, R9, R5, P0 ;  /* 0x000000050905a208 */ /* 0x000fe20000000000 */
[----:B------:R-:W-:-:S04]  /*16f0*/  @!P2 IMAD.MOV.U32 R8, RZ, RZ, R2 ;  /* 0x000000ffff08a224 */ /* 0x000fc800078e0002 */
[----:B------:R-:W-:Y:S02]  /*1700*/  @!P2 IMAD.MOV.U32 R9, RZ, RZ, R5 ;  /* 0x000000ffff09a224 */ /* 0x000fe400078e0005 */
[----:B------:R-:W-:Y:S04]  /*1710*/  LDS.64 R4, [UR4+0x60] ;  /* 0x00006004ff047984 */ /* 0x000fe80008000a00 */
[----:B----4-:R-:W-:-:S06]  /*1720*/  DSETP.EQ.AND P0, PT, R8, R10, !P1 ;  /* 0x0000000a0800722a */ /* 0x010fcc0004f02000 */
[----:B------:R-:W-:-:S06]  /*1730*/  DSETP.GT.OR P0, PT, R10, R8, P0 ;  /* 0x000000080a00722a */ /* 0x000fcc0000704400 */
[----:B------:R-:W-:Y:S02]  /*1740*/  SEL R12, R12, R3, P0 ;  /* 0x000000030c0c7207 */ /* 0x000fe40000000000 */
[----:B------:R-:W0:Y:S01]  /*1750*/  LDS.64 R2, [UR4+0x50] ;  /* 0x00005004ff027984 */ /* 0x000e220008000a00 */
[----:B------:R-:W-:Y:S02]  /*1760*/  FSEL R8, R10, R8, P0 ;  /* 0x000000080a087208 */ /* 0x000fe40000000000 */
[----:B------:R-:W-:Y:S01]  /*1770*/  ISETP.GE.AND P1, PT, R13, R12, PT ;  /* 0x0000000c0d00720c */ /* 0x000fe20003f26270 */
[----:B------:R-:W-:Y:S01]  /*1780*/  LDS R10, [UR4+0x68] ;  /* 0x00006804ff0a7984 */ /* 0x000fe20008000800 */
[----:B------:R-:W-:-:S03]  /*1790*/  FSEL R9, R11, R9, P0 ;  /* 0x000000090b097208 */ /* 0x000fc60000000000 */
[----:B------:R-:W3:Y:S08]  /*17a0*/  LDS R11, [UR4+0x58] ;  /* 0x00005804ff0b7984 */ /* 0x000ef00008000800 */
[----:B-1----:R-:W-:-:S06]  /*17b0*/  DSETP.EQ.AND P0, PT, R8, R6, !P1 ;  /* 0x000000060800722a */ /* 0x002fcc0004f02000 */
[----:B------:R-:W-:-:S06]  /*17c0*/  DSETP.GT.OR P0, PT, R6, R8, P0 ;  /* 0x000000080600722a */ /* 0x000fcc0000704400 */
[----:B------:R-:W-:Y:S02]  /*17d0*/  SEL R12, R13, R12, P0 ;  /* 0x0000000c0d0c7207 */ /* 0x000fe40000000000 */
[----:B------:R-:W-:Y:S01]  /*17e0*/  FSEL R6, R6, R8, P0 ;  /* 0x0000000806067208 */ /* 0x000fe20000000000 */
[----:B------:R-:W-:Y:S01]  /*17f0*/  LDS R13, [UR4+0x78] ;  /* 0x00007804ff0d7984 */ /* 0x000fe20008000800 */
[----:B--2---:R-:W-:Y:S02]  /*1800*/  ISETP.GE.AND P1, PT, R15, R12, PT ;  /* 0x0000000c0f00720c */ /* 0x004fe40003f26270 */
[----:B------:R-:W-:Y:S02]  /*1810*/  FSEL R7, R7, R9, P0 ;  /* 0x0000000907077208 */ /* 0x000fe40000000000 */
[----:B------:R-:W1:Y:S09]  /*1820*/  LDS.64 R8, [UR4+0x70] ;  /* 0x00007004ff087984 */ /* 0x000e720008000a00 */
[----:B0-----:R-:W-:-:S06]  /*1830*/  DSETP.EQ.AND P0, PT, R6, R2, !P1 ;  /* 0x000000020600722a */ /* 0x001fcc0004f02000 */
[----:B------:R-:W-:-:S06]  /*1840*/  DSETP.GT.OR P0, PT, R2, R6, P0 ;  /* 0x000000060200722a */ /* 0x000fcc0000704400 */
[----:B------:R-:W-:Y:S02]  /*1850*/  SEL R12, R15, R12, P0 ;  /* 0x0000000c0f0c7207 */ /* 0x000fe40000000000 */
[----:B------:R-:W-:Y:S02]  /*1860*/  FSEL R2, R2, R6, P0 ;  /* 0x0000000602027208 */ /* 0x000fe40000000000 */
[----:B---3--:R-:W-:Y:S02]  /*1870*/  ISETP.GE.AND P1, PT, R11, R12, PT ;  /* 0x0000000c0b00720c */ /* 0x008fe40003f26270 */
        /* <DEDUP_REMOVED lines=8> */
[----:B-1----:R-:W-:-:S06]  /*1900*/  DSETP.EQ.AND P0, PT, R2, R8, !P1 ;  /* 0x000000080200722a */ /* 0x002fcc0004f02000 */
        /* <DEDUP_REMOVED lines=11> */
.L_x_69:
[----:B------:R-:W0:Y:S01]  /*19c0*/  S2R R6, SR_LANEID ;  /* 0x0000000000067919 */ /* 0x000e220000000000 */
[----:B------:R-:W-:Y:S01]  /*19d0*/  LOP3.LUT R2, R3, 0x3e0, RZ, 0xc0, !PT ;  /* 0x000003e003027812 */ /* 0x000fe200078ec0ff */
[----:B------:R-:W-:Y:S03]  /*19e0*/  BSSY.RECONVERGENT B1, `(.L_x_81) ;  /* 0x0000026000017945 */ /* 0x000fe60003800200 */
[----:B------:R-:W-:Y:S01]  /*19f0*/  LOP3.LUT R7, RZ, R2, RZ, 0x33, !PT ;  /* 0x00000002ff077212 */ /* 0x000fe200078e33ff */
[----:B------:R-:W-:-:S04]  /*1a00*/  VIADD R5, R2, 0x20 ;  /* 0x0000002002057836 */ /* 0x000fc80000000000 */
[----:B------:R-:W-:Y:S01]  /*1a10*/  IMAD.IADD R7, R22, 0x1, R7 ;  /* 0x0000000116077824 */ /* 0x000fe200078e0207 */
[----:B------:R-:W-:-:S04]  /*1a20*/  ISETP.GT.AND P0, PT, R5, R22, PT ;  /* 0x000000160500720c */ /* 0x000fc80003f04270 */
[----:B------:R-:W-:Y:S02]  /*1a30*/  SEL R9, R7, 0x1f, P0 ;  /* 0x0000001f07097807 */ /* 0x000fe40000000000 */
[C---:B0-----:R-:W-:Y:S01]  /*1a40*/  ISETP.NE.AND P1, PT, R6.reuse, RZ, PT ;  /* 0x000000ff0600720c */ /* 0x041fe20003f25270 */
[C---:B------:R-:W-:Y:S01]  /*1a50*/  VIADD R2, R6.reuse, 0x2 ;  /* 0x0000000206027836 */ /* 0x040fe20000000000 */
[----:B------:R-:W-:-:S04]  /*1a60*/  ISETP.GE.AND P0, PT, R6, R9, PT ;  /* 0x000000090600720c */ /* 0x000fc80003f06270 */
[----:B------:R-:W-:Y:S01]  /*1a70*/  ISETP.GT.AND P5, PT, R2, R9, PT ;  /* 0x000000090200720c */ /* 0x000fe20003fa4270 */
[----:B------:R-:W-:-:S05]  /*1a80*/  VIADD R2, R6, 0x8 ;  /* 0x0000000806027836 */ /* 0x000fca0000000000 */
[----:B------:R-:W-:Y:S01]  /*1a90*/  ISETP.GT.AND P3, PT, R2, R9, PT ;  /* 0x000000090200720c */ /* 0x000fe20003f64270 */
[----:B------:R-:W0:Y:S01]  /*1aa0*/  @!P1 S2R R11, SR_CgaCtaId ;  /* 0x00000000000b9919 */ /* 0x000e220000008800 */
[----:B------:R-:W-:Y:S01]  /*1ab0*/  @!P1 MOV R4, 0x400 ;  /* 0x0000040000049802 */ /* 0x000fe20000000f00 */
[----:B------:R-:W-:Y:S01]  /*1ac0*/  IMAD.MOV.U32 R2, RZ, RZ, R25 ;  /* 0x000000ffff027224 */ /* 0x000fe200078e0019 */
        /* <DEDUP_REMOVED lines=8> */
[----:B------:R-:W-:-:S03]  /*1b50*/  ISETP.GT.AND P2, PT, R6, R9, PT ;  /* 0x000000090600720c */ /* 0x000fc60003f44270 */
        /* <DEDUP_REMOVED lines=8> */
[----:B------:R-:W-:Y:S01]  /*1be0*/  @P6 FSEL R6, R4, R12, P0 ;  /* 0x0000000c04066208 */ /* 0x000fe20000000000 */
[----:B0-----:R-:W-:Y:S01]  /*1bf0*/  IMAD.MOV.U32 R12, RZ, RZ, R4 ;  /* 0x000000ffff0c7224 */ /* 0x001fe200078e0004 */
[----:B------:R-:W-:Y:S01]  /*1c00*/  @P6 FSEL R11, R5, R13, P0 ;  /* 0x0000000d050b6208 */ /* 0x000fe20000000000 */
[----:B------:R-:W-:Y:S02]  /*1c10*/  IMAD.MOV.U32 R13, RZ, RZ, R5 ;  /* 0x000000ffff0d7224 */ /* 0x000fe400078e0005 */
[----:B------:R-:W-:Y:S02]  /*1c20*/  @P6 IMAD.MOV.U32 R12, RZ, RZ, R6 ;  /* 0x000000ffff0c6224 */ /* 0x000fe400078e0006 */
[----:B------:R-:W-:-:S07]  /*1c30*/  @P6 IMAD.MOV.U32 R13, RZ, RZ, R11 ;  /* 0x000000ffff0d6224 */ /* 0x000fce00078e000b */
.L_x_82:
[----:B------:R-:W-:Y:S05]  /*1c40*/  BSYNC.RECONVERGENT B1 ;  /* 0x0000000000017941 */ /* 0x000fea0003800200 */
.L_x_81:
[----:B------:R4:W0:Y:S01]  /*1c50*/  SHFL.DOWN PT, R15, R2, 0x2, R9 ;  /* 0x08400000020f7989 */ /* 0x00082200000e0009 */
[----:B------:R-:W-:Y:S01]  /*1c60*/  BSSY.RECONVERGENT B1, `(.L_x_83) ;  /* 0x0000012000017945 */ /* 0x000fe20003800200 */
[----:B--2---:R-:W-:Y:S02]  /*1c70*/  IMAD.MOV.U32 R6, RZ, RZ, R2 ;  /* 0x000000ffff067224 */ /* 0x004fe400078e0002 */
[----:B------:R4:W2:Y:S01]  /*1c80*/  SHFL.DOWN PT, R10, R12, 0x2, R9 ;  /* 0x084000000c0a7989 */ /* 0x0008a200000e0009 */
[----:B---3--:R-:W-:Y:S02]  /*1c90*/  IMAD.MOV.U32 R4, RZ, RZ, R12 ;  /* 0x000000ffff047224 */ /* 0x008fe400078e000c */
[----:B-1----:R-:W-:Y:S01]  /*1ca0*/  IMAD.MOV.U32 R5, RZ, RZ, R13 ;  /* 0x000000ffff057224 */ /* 0x002fe200078e000d */
[----:B------:R4:W1:Y:S01]  /*1cb0*/  SHFL.DOWN PT, R11, R13, 0x2, R9 ;  /* 0x084000000d0b7989 */ /* 0x00086200000e0009 */
[----:B------:R-:W-:Y:S05]  /*1cc0*/  @P5 BRA `(.L_x_84) ;  /* 0x00000000002c5947 */ /* 0x000fea0003800000 */
[----:B-12---:R-:W-:Y:S01]  /*1cd0*/  DSETP.GEU.AND P5, PT, R12, R10, PT ;  /* 0x0000000a0c00722a */ /* 0x006fe20003fae000 */
[----:B0-----:R-:W-:Y:S02]  /*1ce0*/  IMAD.MOV.U32 R6, RZ, RZ, R15 ;  /* 0x000000ffff067224 */ /* 0x001fe400078e000f */
[----:B------:R-:W-:Y:S02]  /*1cf0*/  IMAD.MOV.U32 R4, RZ, RZ, R10 ;  /* 0x000000ffff047224 */ /* 0x000fe400078e000a */
[----:B------:R-:W-:-:S09]  /*1d00*/  IMAD.MOV.U32 R5, RZ, RZ, R11 ;  /* 0x000000ffff057224 */ /* 0x000fd200078e000b */
[----:B------:R-:W-:-:S13]  /*1d10*/  @P5 ISETP.GE.AND P0, PT, R15, R2, PT ;  /* 0x000000020f00520c */ /* 0x000fda0003f06270 */
[----:B------:R-:W-:-:S06]  /*1d20*/  @P5 DSETP.EQ.AND P0, PT, R12, R10, !P0 ;  /* 0x0000000a0c00522a */ /* 0x000fcc0004702000 */
[----:B------:R-:W-:Y:S02]  /*1d30*/  @P5 SEL R6, R15, R2, P0 ;  /* 0x000000020f065207 */ /* 0x000fe40000000000 */
[----:B----4-:R-:W-:Y:S02]  /*1d40*/  @P5 FSEL R2, R10, R12, P0 ;  /* 0x0000000c0a025208 */ /* 0x010fe40000000000 */
[----:B------:R-:W-:-:S03]  /*1d50*/  @P5 FSEL R13, R11, R13, P0 ;  /* 0x0000000d0b0d5208 */ /* 0x000fc60000000000 */
[----:B------:R-:W-:Y:S02]  /*1d60*/  @P5 IMAD.MOV.U32 R4, RZ, RZ, R2 ;  /* 0x000000ffff045224 */ /* 0x000fe400078e0002 */
[----:B------:R-:W-:-:S07]  /*1d70*/  @P5 IMAD.MOV.U32 R5, RZ, RZ, R13 ;  /* 0x000000ffff055224 */ /* 0x000fce00078e000d */
.L_x_84:
[----:B------:R-:W-:Y:S05]  /*1d80*/  BSYNC.RECONVERGENT B1 ;  /* 0x0000000000017941 */ /* 0x000fea0003800200 */
.L_x_83:
[----:B0-----:R0:W3:Y:S01]  /*1d90*/  SHFL.DOWN PT, R15, R6, 0x4, R9 ;  /* 0x08800000060f7989 */ /* 0x0010e200000e0009 */
[----:B------:R-:W-:Y:S01]  /*1da0*/  BSSY.RECONVERGENT B1, `(.L_x_85) ;  /* 0x0000012000017945 */ /* 0x000fe20003800200 */
[----:B----4-:R-:W-:Y:S02]  /*1db0*/  IMAD.MOV.U32 R2, RZ, RZ, R6 ;  /* 0x000000ffff027224 */ /* 0x010fe400078e0006 */
[----:B------:R0:W4:Y:S01]  /*1dc0*/  SHFL.DOWN PT, R12, R4, 0x4, R9 ;  /* 0x08800000040c7989 */ /* 0x00012200000e0009 */
[----:B--2---:R-:W-:Y:S02]  /*1dd0*/  IMAD.MOV.U32 R10, RZ, RZ, R4 ;  /* 0x000000ffff0a7224 */ /* 0x004fe400078e0004 */
[----:B-1----:R-:W-:Y:S01]  /*1de0*/  IMAD.MOV.U32 R11, RZ, RZ, R5 ;  /* 0x000000ffff0b7224 */ /* 0x002fe200078e0005 */
[----:B------:R0:W1:Y:S01]  /*1df0*/  SHFL.DOWN PT, R13, R5, 0x4, R9 ;  /* 0x08800000050d7989 */ /* 0x00006200000e0009 */
        /* <DEDUP_REMOVED lines=12> */
.L_x_86:
[----:B------:R-:W-:Y:S05]  /*1ec0*/  BSYNC.RECONVERGENT B1 ;  /* 0x0000000000017941 */ /* 0x000fea0003800200 */
.L_x_85:
[----:B---3--:R2:W3:Y:S01]  /*1ed0*/  SHFL.DOWN PT, R15, R2, 0x8, R9 ;  /* 0x09000000020f7989 */ /* 0x0084e200000e0009 */
[----:B------:R-:W-:Y:S01]  /*1ee0*/  BSSY.RECONVERGENT B1, `(.L_x_87) ;  /* 0x0000012000017945 */ /* 0x000fe20003800200 */
[----:B0-----:R-:W-:Y:S02]  /*1ef0*/  IMAD.MOV.U32 R6, RZ, RZ, R2 ;  /* 0x000000ffff067224 */ /* 0x001fe400078e0002 */
[----:B------:R2:W0:Y:S01]  /*1f00*/  SHFL.DOWN PT, R4, R10, 0x8, R9 ;  /* 0x090000000a047989 */ /* 0x00042200000e0009 */
[----:B----4-:R-:W-:Y:S02]  /*1f10*/  IMAD.MOV.U32 R12, RZ, RZ, R10 ;  /* 0x000000ffff0c7224 */ /* 0x010fe400078e000a */
[----:B-1----:R-:W-:Y:S01]  /*1f20*/  IMAD.MOV.U32 R13, RZ, RZ, R11 ;  /* 0x000000ffff0d7224 */ /* 0x002fe200078e000b */
[----:B------:R2:W1:Y:S01]  /*1f30*/  SHFL.DOWN PT, R5, R11, 0x8, R9 ;  /* 0x090000000b057989 */ /* 0x00046200000e0009 */
[----:B------:R-:W-:Y:S05]  /*1f40*/  @P3 BRA `(.L_x_88) ;  /* 0x00000000002c3947 */ /* 0x000fea0003800000 */
[----:B01----:R-:W-:Y:S01]  /*1f50*/  DSETP.GEU.AND P3, PT, R10, R4, PT ;  /* 0x000000040a00722a */ /* 0x003fe20003f6e000 */
[----:B---3--:R-:W-:Y:S02]  /*1f60*/  IMAD.MOV.U32 R6, RZ, RZ, R15 ;  /* 0x000000ffff067224 */ /* 0x008fe400078e000f */
[----:B------:R-:W-:Y:S02]  /*1f70*/  IMAD.MOV.U32 R12, RZ, RZ, R4 ;  /* 0x000000ffff0c7224 */ /* 0x000fe400078e0004 */
[----:B------:R-:W-:-:S09]  /*1f80*/  IMAD.MOV.U32 R13, RZ, RZ, R5 ;  /* 0x000000ffff0d7224 */ /* 0x000fd200078e0005 */
[----:B------:R-:W-:-:S13]  /*1f90*/  @P3 ISETP.GE.AND P0, PT, R15, R2, PT ;  /* 0x000000020f00320c */ /* 0x000fda0003f06270 */
[----:B------:R-:W-:-:S06]  /*1fa0*/  @P3 DSETP.EQ.AND P0, PT, R10, R4, !P0 ;  /* 0x000000040a00322a */ /* 0x000fcc0004702000 */
[----:B------:R-:W-:Y:S02]  /*1fb0*/  @P3 SEL R6, R15, R2, P0 ;  /* 0x000000020f063207 */ /* 0x000fe40000000000 */
[----:B--2---:R-:W-:Y:S02]  /*1fc0*/  @P3 FSEL R2, R4, R10, P0 ;  /* 0x0000000a04023208 */ /* 0x004fe40000000000 */
[----:B------:R-:W-:-:S03]  /*1fd0*/  @P3 FSEL R11, R5, R11, P0 ;  /* 0x0000000b050b3208 */ /* 0x000fc60000000000 */
[----:B------:R-:W-:Y:S02]  /*1fe0*/  @P3 IMAD.MOV.U32 R12, RZ, RZ, R2 ;  /* 0x000000ffff0c3224 */ /* 0x000fe400078e0002 */
[----:B------:R-:W-:-:S07]  /*1ff0*/  @P3 IMAD.MOV.U32 R13, RZ, RZ, R11 ;  /* 0x000000ffff0d3224 */ /* 0x000fce00078e000b */
.L_x_88:
[----:B------:R-:W-:Y:S05]  /*2000*/  BSYNC.RECONVERGENT B1 ;  /* 0x0000000000017941 */ /* 0x000fea0003800200 */
.L_x_87:
[----:B---3--:R3:W4:Y:S01]  /*2010*/  SHFL.DOWN PT, R15, R6, 0x10, R9 ;  /* 0x0a000000060f7989 */ /* 0x00872200000e0009 */
[----:B------:R-:W-:Y:S01]  /*2020*/  BSSY.RECONVERGENT B1, `(.L_x_89) ;  /* 0x0000012000017945 */ /* 0x000fe20003800200 */
[----:B--2---:R-:W-:Y:S02]  /*2030*/  IMAD.MOV.U32 R2, RZ, RZ, R6 ;  /* 0x000000ffff027224 */ /* 0x004fe400078e0006 */
[----:B------:R3:W2:Y:S01]  /*2040*/  SHFL.DOWN PT, R10, R12, 0x10, R9 ;  /* 0x0a0000000c0a7989 */ /* 0x0006a200000e0009 */
[----:B0-----:R-:W-:Y:S02]  /*2050*/  IMAD.MOV.U32 R4, RZ, RZ, R12 ;  /* 0x000000ffff047224 */ /* 0x001fe400078e000c */
[----:B-1----:R-:W-:Y:S01]  /*2060*/  IMAD.MOV.U32 R5, RZ, RZ, R13 ;  /* 0x000000ffff057224 */ /* 0x002fe200078e000d */
[----:B------:R3:W0:Y:S01]  /*2070*/  SHFL.DOWN PT, R11, R13, 0x10, R9 ;  /* 0x0a0000000d0b7989 */ /* 0x00062200000e0009 */
[----:B------:R-:W-:Y:S05]  /*2080*/  @P2 BRA `(.L_x_90) ;  /* 0x00000000002c2947 */ /* 0x000fea0003800000 */
[----:B0-2---:R-:W-:Y:S01]  /*2090*/  DSETP.GEU.AND P2, PT, R12, R10, PT ;  /* 0x0000000a0c00722a */ /* 0x005fe20003f4e000 */
[----:B----4-:R-:W-:Y:S02]  /*20a0*/  IMAD.MOV.U32 R2, RZ, RZ, R15 ;  /* 0x000000ffff027224 */ /* 0x010fe400078e000f */
[----:B------:R-:W-:Y:S02]  /*20b0*/  IMAD.MOV.U32 R4, RZ, RZ, R10 ;  /* 0x000000ffff047224 */ /* 0x000fe400078e000a */
[----:B------:R-:W-:-:S09]  /*20c0*/  IMAD.MOV.U32 R5, RZ, RZ, R11 ;  /* 0x000000ffff057224 */ /* 0x000fd200078e000b */
[----:B------:R-:W-:-:S13]  /*20d0*/  @P2 ISETP.GE.AND P0, PT, R15, R6, PT ;  /* 0x000000060f00220c */ /* 0x000fda0003f06270 */
[----:B------:R-:W-:-:S06]  /*20e0*/  @P2 DSETP.EQ.AND P0, PT, R12, R10, !P0 ;  /* 0x0000000a0c00222a */ /* 0x000fcc0004702000 */
[----:B------:R-:W-:Y:S02]  /*20f0*/  @P2 SEL R2, R15, R6, P0 ;  /* 0x000000060f022207 */ /* 0x000fe40000000000 */
[----:B---3--:R-:W-:Y:S02]  /*2100*/  @P2 FSEL R6, R10, R12, P0 ;  /* 0x0000000c0a062208 */ /* 0x008fe40000000000 */
[----:B------:R-:W-:-:S03]  /*2110*/  @P2 FSEL R13, R11, R13, P0 ;  /* 0x0000000d0b0d2208 */ /* 0x000fc60000000000 */
[----:B------:R-:W-:Y:S02]  /*2120*/  @P2 IMAD.MOV.U32 R4, RZ, RZ, R6 ;  /* 0x000000ffff042224 */ /* 0x000fe400078e0006 */
[----:B------:R-:W-:-:S07]  /*2130*/  @P2 IMAD.MOV.U32 R5, RZ, RZ, R13 ;  /* 0x000000ffff052224 */ /* 0x000fce00078e000d */
.L_x_90:
[----:B------:R-:W-:Y:S05]  /*2140*/  BSYNC.RECONVERGENT B1 ;  /* 0x0000000000017941 */ /* 0x000fea0003800200 */
.L_x_89:
[----:B------:R-:W-:Y:S01]  /*2150*/  ISETP.GE.AND P0, PT, R22, 0x21, PT ;  /* 0x000000211600780c */ /* 0x000fe20003f06270 */
[----:B------:R1:W-:Y:S03]  /*2160*/  @!P1 STS [R7+0x8], R2 ;  /* 0x0000080207009388 */ /* 0x0003e60000000800 */
[----:B------:R-:W-:Y:S01]  /*2170*/  ISETP.NE.OR P0, PT, R3, RZ, !P0 ;  /* 0x000000ff0300720c */ /* 0x000fe20004705670 */
[----:B------:R1:W-:Y:S01]  /*2180*/  @!P1 STS.64 [R7+0x10], R4 ;  /* 0x0000100407009388 */ /* 0x0003e20000000a00 */
[----:B------:R-:W-:Y:S11]  /*2190*/  BAR.SYNC.DEFER_BLOCKING 0x0 ;  /* 0x0000000000007b1d */ /* 0x000ff60000010000 */
[----:B-1----:R-:W-:Y:S05]  /*21a0*/  @P0 BRA `(.L_x_80) ;  /* 0x0000002000a00947 */ /* 0x002fea0003800000 */
[----:B------:R-:W1:Y:S01]  /*21b0*/  S2UR UR5, SR_CgaCtaId ;  /* 0x00000000000579c3 */ /* 0x000e620000008800 */
[----:B------:R-:W-:Y:S01]  /*21c0*/  UMOV UR4, 0x400 ;  /* 0x0000040000047882 */ /* 0x000fe20000000000 */
[----:B------:R-:W-:Y:S01]  /*21d0*/  ISETP.GE.U32.AND P2, PT, R22, 0x41, PT ;  /* 0x000000411600780c */ /* 0x000fe20003f46070 */
[----:B-1----:R-:W-:-:S09]  /*21e0*/  ULEA UR4, UR5, UR4, 0x18 ;  /* 0x0000000405047291 */ /* 0x002fd2000f8ec0ff */
[----:B---3--:R-:W1:Y:S04]  /*21f0*/  LDS.64 R6, [UR4+0x20] ;  /* 0x00002004ff067984 */ /* 0x008e680008000a00 */
[----:B------:R-:W3:Y:S01]  /*2200*/  LDS R9, [UR4+0x18] ;  /* 0x00001804ff097984 */ /* 0x000ee20008000800 */
[----:B-1----:R-:W-:-:S14]  /*2210*/  DSETP.GT.AND P1, PT, R6, R4, PT ;  /* 0x000000040600722a */ /* 0x002fdc0003f24000 */
[----:B---3--:R-:W-:-:S13]  /*2220*/  @!P1 ISETP.GE.AND P0, PT, R9, R2, PT ;  /* 0x000000020900920c */ /* 0x008fda0003f06270 */
        /* <DEDUP_REMOVED lines=10> */
[----:B------:R-:W1:Y:S01]  /*22d0*/  LDS R4, [UR4+0x28] ;  /* 0x00002804ff047984 */ /* 0x000e620008000800 */
[----:B------:R-:W-:-:S03]  /*22e0*/  ISETP.GE.U32.AND P1, PT, R22, 0x61, PT ;  /* 0x000000611600780c */ /* 0x000fc60003f26070 */
[----:B------:R-:W3:Y:S01]  /*22f0*/  LDS.64 R2, [UR4+0x30] ;  /* 0x00003004ff027984 */ /* 0x000ee20008000a00 */
[----:B-1----:R-:W-:-:S13]  /*2300*/  ISETP.GE.AND P0, PT, R4, R9, PT ;  /* 0x000000090400720c */ /* 0x002fda0003f06270 */
[----:B---3--:R-:W-:-:S06]  /*2310*/  DSETP.EQ.AND P0, PT, R6, R2, !P0 ;  /* 0x000000020600722a */ /* 0x008fcc0004702000 */
[----:B------:R-:W-:-:S06]  /*2320*/  DSETP.GT.OR P0, PT, R2, R6, P0 ;  /* 0x000000060200722a */ /* 0x000fcc0000704400 */
[----:B------:R-:W-:Y:S02]  /*2330*/  FSEL R6, R2, R6, P0 ;  /* 0x0000000602067208 */ /* 0x000fe40000000000 */
[----:B------:R-:W-:Y:S02]  /*2340*/  SEL R2, R4, R9, P0 ;  /* 0x0000000904027207 */ /* 0x000fe40000000000 */
[----:B------:R-:W-:Y:S01]  /*2350*/  FSEL R5, R3, R7, P0 ;  /* 0x0000000703057208 */ /* 0x000fe20000000000 */
        /* <DEDUP_REMOVED lines=9> */
[----:B------:R-:W-:Y:S02]  /*23f0*/  FSEL R5, R7, R5, P0 ;  /* 0x0000000507057208 */ /* 0x000fe40000000000 */
[----:B------:R-:W-:Y:S01]  /*2400*/  SEL R2, R3, R2, P0 ;  /* 0x0000000203027207 */ /* 0x000fe20000000000 */
        /* <DEDUP_REMOVED lines=31> */
[----:B------:R-:W1:Y:S04]  /*2600*/  LDS R3, [UR4+0x78] ;  /* 0x00007804ff037984 */ /* 0x000e680008000800 */
[----:B------:R-:W3:Y:S01]  /*2610*/  LDS.64 R6, [UR4+0x80] ;  /* 0x00008004ff067984 */ /* 0x000ee20008000a00 */
[----:B-1----:R-:W-:-:S13]  /*2620*/  ISETP.GE.AND P0, PT, R3, R2, PT ;  /* 0x000000020300720c */ /* 0x002fda0003f06270 */
[----:B---3--:R-:W-:-:S06]  /*2630*/  DSETP.EQ.AND P0, PT, R4, R6, !P0 ;  /* 0x000000060400722a */ /* 0x008fcc0004702000 */
[----:B------:R-:W-:-:S06]  /*2640*/  DSETP.GT.OR P0, PT, R6, R4, P0 ;  /* 0x000000040600722a */ /* 0x000fcc0000704400 */
[----:B------:R-:W-:Y:S02]  /*2650*/  FSEL R4, R6, R4, P0 ;  /* 0x0000000406047208 */ /* 0x000fe40000000000 */
[----:B------:R-:W-:Y:S02]  /*2660*/  FSEL R5, R7, R5, P0 ;  /* 0x0000000507057208 */ /* 0x000fe40000000000 */
[----:B------:R-:W-:Y:S01]  /*2670*/  SEL R2, R3, R2, P0 ;  /* 0x0000000203027207 */ /* 0x000fe20000000000 */
[----:B------:R-:W-:Y:S06]  /*2680*/  BRA `(.L_x_80) ;  /* 0x0000001c00687947 */ /* 0x000fec0003800000 */
.L_x_56:
[----:B------:R-:W0:Y:S01]  /*2690*/  S2R R3, SR_TID.X ;  /* 0x0000000000037919 */ /* 0x000e220000002100 */
[----:B------:R-:W1:Y:S01]  /*26a0*/  LDCU.64 UR8, c[0x0][0x380] ;  /* 0x00007000ff0877ac */ /* 0x000e620008000a00 */
[----:B------:R-:W2:Y:S01]  /*26b0*/  LDCU UR5, c[0x0][0x388] ;  /* 0x00007100ff0577ac */ /* 0x000ea20008000800 */
[----:B-1----:R-:W-:Y:S02]  /*26c0*/  IMAD.U32 R20, RZ, RZ, UR8 ;  /* 0x00000008ff147e24 */ /* 0x002fe4000f8e00ff */
[----:B------:R-:W-:Y:S02]  /*26d0*/  IMAD.U32 R21, RZ, RZ, UR9 ;  /* 0x00000009ff157e24 */ /* 0x000fe4000f8e00ff */
[----:B0-----:R-:W-:-:S04]  /*26e0*/  IMAD R2, R0, 0x400, R3 ;  /* 0x0000040000027824 */ /* 0x001fc800078e0203 */
[----:B--2---:R-:W-:Y:S02]  /*26f0*/  VIADD R19, R2, UR5 ;  /* 0x0000000502137c36 */ /* 0x004fe40008000000 */
[----:B------:R-:W0:Y:S02]  /*2700*/  LDC R2, c[0x0][0x3b4] ;  /* 0x0000ed00ff027b82 */ /* 0x000e240000000800 */
[----:B------:R-:W-:-:S05]  /*2710*/  IMAD.WIDE R14, R19, 0x8, R20 ;  /* 0x00000008130e7825 */ /* 0x000fca00078e0214 */
[----:B------:R-:W2:Y:S04]  /*2720*/  LDG.E.64 R8, desc[UR6][R14.64] ;  /* 0x000000060e087981 */ /* 0x000ea8000c1e1b00 */
[----:B------:R-:W2:Y:S04]  /*2730*/  LDG.E.64 R12, desc[UR6][R14.64+0x800] ;  /* 0x000800060e0c7981 */ /* 0x000ea8000c1e1b00 */
[----:B------:R-:W3:Y:S04]  /*2740*/  LDG.E.64 R10, desc[UR6][R14.64+0x1000] ;  /* 0x001000060e0a7981 */ /* 0x000ee8000c1e1b00 */
[----:B------:R-:W4:Y:S01]  /*2750*/  LDG.E.64 R6, desc[UR6][R14.64+0x1800] ;  /* 0x001800060e067981 */ /* 0x000f22000c1e1b00 */
[----:B------:R-:W-:Y:S01]  /*2760*/  ISETP.GE.AND P0, PT, R19, 0x7fffff00, PT ;  /* 0x7fffff001300780c */ /* 0x000fe20003f06270 */
[----:B------:R-:W-:-:S02]  /*2770*/  IMAD.MOV.U32 R24, RZ, RZ, R19 ;  /* 0x000000ffff187224 */ /* 0x000fc400078e0013 */
[----:B------:R-:W-:-:S10]  /*2780*/  VIADD R17, R19, 0x200 ;  /* 0x0000020013117836 */ /* 0x000fd40000000000 */
[----:B--2---:R-:W-:-:S06]  /*2790*/  DSETP.NEU.OR P0, PT, R8, R12, !P0 ;  /* 0x0000000c0800722a */ /* 0x004fcc000470d400 */
[----:B------:R-:W-:-:S14]  /*27a0*/  DSETP.LEU.AND P1, PT, R12, R8, P0 ;  /* 0x000000080c00722a */ /* 0x000fdc000072b000 */
[----:B------:R-:W-:Y:S02]  /*27b0*/  @!P1 VIADD R24, R24, 0x100 ;  /* 0x0000010018189836 */ /* 0x000fe40000000000 */
[----:B------:R-:W-:Y:S02]  /*27c0*/  @!P1 IMAD.MOV.U32 R8, RZ, RZ, R12 ;  /* 0x000000ffff089224 */ /* 0x000fe400078e000c */
[----:B------:R-:W-:Y:S01]  /*27d0*/  @!P1 IMAD.MOV.U32 R9, RZ, RZ, R13 ;  /* 0x000000ffff099224 */ /* 0x000fe200078e000d */
[----:B------:R-:W-:Y:S01]  /*27e0*/  ISETP.GE.AND P0, PT, R17, R24, PT ;  /* 0x000000181100720c */ /* 0x000fe20003f06270 */
[----:B------:R-:W-:-:S12]  /*27f0*/  VIADD R13, R19, 0x300 ;  /* 0x00000300130d7836 */ /* 0x000fd80000000000 */
[----:B---3--:R-:W-:-:S06]  /*2800*/  DSETP.NEU.OR P0, PT, R8, R10, P0 ;  /* 0x0000000a0800722a */ /* 0x008fcc000070d400 */
[----:B------:R-:W-:-:S14]  /*2810*/  DSETP.LEU.AND P1, PT, R10, R8, P0 ;  /* 0x000000080a00722a */ /* 0x000fdc000072b000 */
[----:B------:R-:W-:Y:S02]  /*2820*/  @!P1 IMAD.MOV.U32 R24, RZ, RZ, R17 ;  /* 0x000000ffff189224 */ /* 0x000fe400078e0011 */
[----:B------:R-:W-:Y:S02]  /*2830*/  @!P1 IMAD.MOV.U32 R8, RZ, RZ, R10 ;  /* 0x000000ffff089224 */ /* 0x000fe400078e000a */
[----:B------:R-:W-:Y:S01]  /*2840*/  @!P1 IMAD.MOV.U32 R9, RZ, RZ, R11 ;  /* 0x000000ffff099224 */ /* 0x000fe200078e000b */
[----:B------:R-:W-:Y:S01]  /*2850*/  ISETP.GE.AND P0, PT, R13, R24, PT ;  /* 0x000000180d00720c */ /* 0x000fe20003f06270 */
[----:B0-----:R-:W-:-:S05]  /*2860*/  IMAD.SHL.U32 R11, R2, 0x400, RZ ;  /* 0x00000400020b7824 */ /* 0x001fca00078e00ff */
[----:B------:R-:W-:-:S07]  /*2870*/  ISETP.GE.AND P1, PT, R22, R11, PT ;  /* 0x0000000b1600720c */ /* 0x000fce0003f26270 */
[----:B----4-:R-:W-:-:S06]  /*2880*/  DSETP.NEU.OR P0, PT, R8, R6, P0 ;  /* 0x000000060800722a */ /* 0x010fcc000070d400 */
[----:B------:R-:W-:-:S14]  /*2890*/  DSETP.LEU.AND P0, PT, R6, R8, P0 ;  /* 0x000000080600722a */ /* 0x000fdc000070b000 */
[----:B------:R-:W-:Y:S02]  /*28a0*/  @!P0 IMAD.MOV.U32 R8, RZ, RZ, R6 ;  /* 0x000000ffff088224 */ /* 0x000fe400078e0006 */
[----:B------:R-:W-:Y:S02]  /*28b0*/  @!P0 IMAD.MOV.U32 R9, RZ, RZ, R7 ;  /* 0x000000ffff098224 */ /* 0x000fe400078e0007 */
[----:B------:R-:W-:Y:S01]  /*28c0*/  @!P0 IMAD.MOV.U32 R24, RZ, RZ, R13 ;  /* 0x000000ffff188224 */ /* 0x000fe200078e000d */
[----:B------:R-:W-:Y:S06]  /*28d0*/  @!P1 BRA `(.L_x_91) ;  /* 0x0000001000149947 */ /* 0x000fec0003800000 */
[----:B------:R-:W-:Y:S01]  /*28e0*/  VIADD R19, R5, 0xfffffc00 ;  /* 0xfffffc0005137836 */ /* 0x000fe20000000000 */
[----:B------:R-:W-:Y:S01]  /*28f0*/  UMOV UR4, URZ ;  /* 0x000000ff00047c82 */ /* 0x000fe20008000000 */
[----:B------:R-:W-:-:S05]  /*2900*/  IMAD R10, R0, 0x400, R11 ;  /* 0x00000400000a7824 */ /* 0x000fca00078e020b */
[----:B------:R-:W-:-:S13]  /*2910*/  ISETP.GT.AND P0, PT, R10, R19, PT ;  /* 0x000000130a00720c */ /* 0x000fda0003f04270 */
[----:B------:R-:W-:Y:S05]  /*2920*/  @P0 BRA `(.L_x_92) ;  /* 0x0000000000bc0947 */ /* 0x000fea0003800000 */
[----:B------:R-:W0:Y:S01]  /*2930*/  LDC R18, c[0x0][0x3b0] ;  /* 0x0000ec00ff127b82 */ /* 0x000e220000000800 */
[----:B------:R-:W-:Y:S01]  /*2940*/  VIADD R23, R3, UR5 ;  /* 0x0000000503177c36 */ /* 0x000fe20008000000 */
[----:B------:R-:W1:Y:S01]  /*2950*/  LDCU.64 UR8, c[0x0][0x380] ;  /* 0x00007000ff0877ac */ /* 0x000e620008000a00 */
[----:B------:R-:W-:-:S05]  /*2960*/  NOP ;  /* 0x0000000000007918 */ /* 0x000fca0000000000 */
.L_x_93:
[----:B------:R-:W-:Y:S02]  /*2970*/  IMAD.IADD R25, R23, 0x1, R10 ;  /* 0x0000000117197824 */ /* 0x000fe400078e020a */
[----:B-1----:R-:W-:Y:S02]  /*2980*/  IMAD.U32 R20, RZ, RZ, UR8 ;  /* 0x00000008ff147e24 */ /* 0x002fe4000f8e00ff */
[----:B------:R-:W-:Y:S02]  /*2990*/  IMAD.U32 R21, RZ, RZ, UR9 ;  /* 0x00000009ff157e24 */ /* 0x000fe4000f8e00ff */
[----:B------:R-:W-:-:S05]  /*29a0*/  IMAD.WIDE R16, R25, 0x8, R20 ;  /* 0x0000000819107825 */ /* 0x000fca00078e0214 */
[----:B------:R-:W2:Y:S04]  /*29b0*/  LDG.E.64 R4, desc[UR6][R16.64] ;  /* 0x0000000610047981 */ /* 0x000ea8000c1e1b00 */
[----:B------:R-:W3:Y:S04]  /*29c0*/  LDG.E.64 R12, desc[UR6][R16.64+0x800] ;  /* 0x00080006100c7981 */ /* 0x000ee8000c1e1b00 */
[----:B------:R-:W4:Y:S04]  /*29d0*/  LDG.E.64 R14, desc[UR6][R16.64+0x1000] ;  /* 0x00100006100e7981 */ /* 0x000f28000c1e1b00 */
[----:B------:R-:W5:Y:S01]  /*29e0*/  LDG.E.64 R6, desc[UR6][R16.64+0x1800] ;  /* 0x0018000610067981 */ /* 0x000f62000c1e1b00 */
[C---:B------:R-:W-:Y:S01]  /*29f0*/  ISETP.GE.AND P0, PT, R25.reuse, R24, PT ;  /* 0x000000181900720c */ /* 0x040fe20003f06270 */
[----:B------:R-:W-:-:S12]  /*2a00*/  VIADD R27, R25, 0x100 ;  /* 0x00000100191b7836 */ /* 0x000fd80000000000 */
[----:B--2---:R-:W-:-:S06]  /*2a10*/  DSETP.NEU.OR P0, PT, R8, R4, P0 ;  /* 0x000000040800722a */ /* 0x004fcc000070d400 */
[----:B------:R-:W-:-:S14]  /*2a20*/  DSETP.LEU.AND P1, PT, R4, R8, P0 ;  /* 0x000000080400722a */ /* 0x000fdc000072b000 */
[----:B------:R-:W-:Y:S02]  /*2a30*/  @!P1 IMAD.MOV.U32 R24, RZ, RZ, R25 ;  /* 0x000000ffff189224 */ /* 0x000fe400078e0019 */
[----:B------:R-:W-:Y:S02]  /*2a40*/  @!P1 IMAD.MOV.U32 R8, RZ, RZ, R4 ;  /* 0x000000ffff089224 */ /* 0x000fe400078e0004 */
[----:B------:R-:W-:Y:S01]  /*2a50*/  @!P1 IMAD.MOV.U32 R9, RZ, RZ, R5 ;  /* 0x000000ffff099224 */ /* 0x000fe200078e0005 */
[----:B------:R-:W-:Y:S01]  /*2a60*/  ISETP.GE.AND P0, PT, R27, R24, PT ;  /* 0x000000181b00720c */ /* 0x000fe20003f06270 */
[C---:B------:R-:W-:Y:S02]  /*2a70*/  VIADD R5, R25.reuse, 0x200 ;  /* 0x0000020019057836 */ /* 0x040fe40000000000 */
[----:B------:R-:W-:-:S10]  /*2a80*/  VIADD R25, R25, 0x300 ;  /* 0x0000030019197836 */ /* 0x000fd40000000000 */
[----:B---3--:R-:W-:-:S06]  /*2a90*/  DSETP.NEU.OR P0, PT, R8, R12, P0 ;  /* 0x0000000c0800722a */ /* 0x008fcc000070d400 */
[----:B------:R-:W-:-:S14]  /*2aa0*/  DSETP.LEU.AND P1, PT, R12, R8, P0 ;  /* 0x000000080c00722a */ /* 0x000fdc000072b000 */
[----:B------:R-:W-:Y:S02]  /*2ab0*/  @!P1 IMAD.MOV.U32 R24, RZ, RZ, R27 ;  /* 0x000000ffff189224 */ /* 0x000fe400078e001b */
[----:B------:R-:W-:Y:S02]  /*2ac0*/  @!P1 IMAD.MOV.U32 R8, RZ, RZ, R12 ;  /* 0x000000ffff089224 */ /* 0x000fe400078e000c */
[----:B------:R-:W-:Y:S01]  /*2ad0*/  @!P1 IMAD.MOV.U32 R9, RZ, RZ, R13 ;  /* 0x000000ffff099224 */ /* 0x000fe200078e000d */
[----:B------:R-:W-:-:S13]  /*2ae0*/  ISETP.GE.AND P0, PT, R5, R24, PT ;  /* 0x000000180500720c */ /* 0x000fda0003f06270 */
[----:B----4-:R-:W-:-:S06]  /*2af0*/  DSETP.NEU.OR P0, PT, R8, R14, P0 ;  /* 0x0000000e0800722a */ /* 0x010fcc000070d400 */
[----:B------:R-:W-:-:S14]  /*2b00*/  DSETP.LEU.AND P1, PT, R14, R8, P0 ;  /* 0x000000080e00722a */ /* 0x000fdc000072b000 */
[----:B------:R-:W-:Y:S02]  /*2b10*/  @!P1 IMAD.MOV.U32 R24, RZ, RZ, R5 ;  /* 0x000000ffff189224 */ /* 0x000fe400078e0005 */
[----:B------:R-:W-:Y:S02]  /*2b20*/  @!P1 IMAD.MOV.U32 R8, RZ, RZ, R14 ;  /* 0x000000ffff089224 */ /* 0x000fe400078e000e */
[----:B------:R-:W-:Y:S01]  /*2b30*/  @!P1 IMAD.MOV.U32 R9, RZ, RZ, R15 ;  /* 0x000000ffff099224 */ /* 0x000fe200078e000f */
[----:B------:R-:W-:Y:S01]  /*2b40*/  ISETP.GE.AND P0, PT, R25, R24, PT ;  /* 0x000000181900720c */ /* 0x000fe20003f06270 */
[----:B0-----:R-:W-:-:S04]  /*2b50*/  IMAD.MOV.U32 R5, RZ, RZ, R18 ;  /* 0x000000ffff057224 */ /* 0x001fc800078e0012 */
[----:B------:R-:W-:-:S05]  /*2b60*/  IMAD.IADD R2, R5, 0x1, -R10 ;  /* 0x0000000105027824 */ /* 0x000fca00078e0a0a */
[----:B------:R-:W-:-:S03]  /*2b70*/  ISETP.GE.AND P1, PT, R2, R11, PT ;  /* 0x0000000b0200720c */ /* 0x000fc60003f26270 */
[----:B-----5:R-:W-:-:S06]  /*2b80*/  DSETP.NEU.OR P0, PT, R8, R6, P0 ;  /* 0x000000060800722a */ /* 0x020fcc000070d400 */
[----:B------:R-:W-:-:S14]  /*2b90*/  DSETP.LEU.AND P0, PT, R6, R8, P0 ;  /* 0x000000080600722a */ /* 0x000fdc000070b000 */
[----:B------:R-:W-:Y:S02]  /*2ba0*/  @!P0 IMAD.MOV.U32 R8, RZ, RZ, R6 ;  /* 0x000000ffff088224 */ /* 0x000fe400078e0006 */
[----:B------:R-:W-:Y:S02]  /*2bb0*/  @!P0 IMAD.MOV.U32 R9, RZ, RZ, R7 ;  /* 0x000000ffff098224 */ /* 0x000fe400078e0007 */
[----:B------:R-:W-:Y:S01]  /*2bc0*/  @!P0 IMAD.MOV.U32 R24, RZ, RZ, R25 ;  /* 0x000000ffff188224 */ /* 0x000fe200078e0019 */
[----:B------:R-:W-:Y:S06]  /*2bd0*/  @!P1 BRA `(.L_x_91) ;  /* 0x0000000c00549947 */ /* 0x000fec0003800000 */
[----:B------:R-:W-:Y:S01]  /*2be0*/  IMAD.IADD R10, R10, 0x1, R11 ;  /* 0x000000010a0a7824 */ /* 0x000fe200078e020b */
[----:B------:R-:W-:-:S04]  /*2bf0*/  UIADD3 UR4, UPT, UPT, UR4, 0x1, URZ ;  /* 0x0000000104047890 */ /* 0x000fc8000fffe0ff */
[----:B------:R-:W-:-:S13]  /*2c00*/  ISETP.GT.AND P0, PT, R10, R19, PT ;  /* 0x000000130a00720c */ /* 0x000fda0003f04270 */
[----:B------:R-:W-:Y:S05]  /*2c10*/  @!P0 BRA `(.L_x_93) ;  /* 0xfffffffc00548947 */ /* 0x000fea000383ffff */
.L_x_92:
[----:B------:R-:W-:Y:S01]  /*2c20*/  IMAD.IADD R2, R5, 0x1, -R10 ;  /* 0x0000000105027824 */ /* 0x000fe200078e0a0a */
[----:B------:R-:W-:Y:S04]  /*2c30*/  BSSY.RECONVERGENT B1, `(.L_x_91) ;  /* 0x00000cf000017945 */ /* 0x000fe80003800200 */
[----:B------:R-:W-:-:S04]  /*2c40*/  ISETP.GE.AND P0, PT, R3, R2, PT ;  /* 0x000000020300720c */ /* 0x000fc80003f06270 */
[----:B------:R-:W-:-:S13]  /*2c50*/  ISETP.GE.OR P0, PT, R10, R5, P0 ;  /* 0x000000050a00720c */ /* 0x000fda0000706670 */
[----:B------:R-:W-:Y:S05]  /*2c60*/  @P0 BRA `(.L_x_94) ;  /* 0x0000000c002c0947 */ /* 0x000fea0003800000 */
[----:B------:R-:W0:Y:S01]  /*2c70*/  LDC R6, c[0x0][0x3b4] ;  /* 0x0000ed00ff067b82 */ /* 0x000e220000000800 */
[----:B------:R-:W-:Y:S01]  /*2c80*/  LOP3.LUT R2, RZ, R3, RZ, 0x33, !PT ;  /* 0x00000003ff027212 */ /* 0x000fe200078e33ff */
[----:B------:R-:W-:Y:S01]  /*2c90*/  IMAD R11, R0, 0x400, R11 ;  /* 0x00000400000b7824 */ /* 0x000fe200078e020b */
[----:B------:R-:W1:Y:S01]  /*2ca0*/  LDCU UR5, c[0x0][0x388] ;  /* 0x00007100ff0577ac */ /* 0x000e620008000800 */
[----:B------:R-:W-:Y:S01]  /*2cb0*/  BSSY.RECONVERGENT B2, `(.L_x_95) ;  /* 0x0000066000027945 */ /* 0x000fe20003800200 */
[----:B------:R-:W-:Y:S02]  /*2cc0*/  IMAD.MOV.U32 R23, RZ, RZ, R3 ;  /* 0x000000ffff177224 */ /* 0x000fe400078e0003 */
[----:B------:R-:W-:-:S04]  /*2cd0*/  IMAD.IADD R2, R2, 0x1, R5 ;  /* 0x0000000102027824 */ /* 0x000fc800078e0205 */
[----:B------:R-:W-:Y:S02]  /*2ce0*/  IMAD.IADD R4, R2, 0x1, -R11 ;  /* 0x0000000102047824 */ /* 0x000fe400078e0a0b */
[----:B0-----:R-:W-:-:S04]  /*2cf0*/  IMAD R5, R6, UR4, RZ ;  /* 0x0000000406057c24 */ /* 0x001fc8000f8e02ff */
[----:B------:R-:W-:-:S05]  /*2d00*/  IMAD R6, R5, -0x400, R4 ;  /* 0xfffffc0005067824 */ /* 0x000fca00078e0204 */
[C---:B------:R-:W-:Y:S02]  /*2d10*/  ISETP.GE.U32.AND P0, PT, R6.reuse, 0x700, PT ;  /* 0x000007000600780c */ /* 0x040fe40003f06070 */
[----:B------:R-:W-:Y:S01]  /*2d20*/  LEA.HI R4, R6, 0x1, RZ, 0x18 ;  /* 0x0000000106047811 */ /* 0x000fe200078fc0ff */
[----:B-1----:R-:W-:-:S03]  /*2d30*/  VIADD R6, R10, UR5 ;  /* 0x000000050a067c36 */ /* 0x002fc60008000000 */
[----:B------:R-:W-:-:S04]  /*2d40*/  LOP3.LUT R5, R4, 0x7, RZ, 0xc0, !PT ;  /* 0x0000000704057812 */ /* 0x000fc800078ec0ff */
[----:B------:R-:W-:-:S03]  /*2d50*/  ISETP.NE.AND P1, PT, R5, RZ, PT ;  /* 0x000000ff0500720c */ /* 0x000fc60003f25270 */
[----:B------:R-:W-:Y:S10]  /*2d60*/  @!P0 BRA `(.L_x_96) ;  /* 0x0000000400688947 */ /* 0x000ff40003800000 */
[----:B------:R-:W0:Y:S01]  /*2d70*/  LDC.64 R20, c[0x0][0x380] ;  /* 0x0000e000ff147b82 */ /* 0x000e220000000a00 */
[----:B------:R-:W-:Y:S01]  /*2d80*/  LOP3.LUT R7, R4, 0x1fffff8, RZ, 0xc0, !PT ;  /* 0x01fffff804077812 */ /* 0x000fe200078ec0ff */
[----:B------:R-:W-:Y:S02]  /*2d90*/  IMAD.MOV.U32 R22, RZ, RZ, RZ ;  /* 0x000000ffff167224 */ /* 0x000fe400078e00ff */
[----:B------:R-:W-:-:S07]  /*2da0*/  IMAD.MOV.U32 R23, RZ, RZ, R3 ;  /* 0x000000ffff177224 */ /* 0x000fce00078e0003 */
.L_x_97:
[----:B------:R-:W-:-:S04]  /*2db0*/  IMAD.IADD R25, R6, 0x1, R23 ;  /* 0x0000000106197824 */ /* 0x000fc800078e0217 */
[----:B0-----:R-:W-:-:S05]  /*2dc0*/  IMAD.WIDE R10, R25, 0x8, R20 ;  /* 0x00000008190a7825 */ /* 0x001fca00078e0214 */
[----:B------:R-:W2:Y:S04]  /*2dd0*/  LDG.E.64 R18, desc[UR6][R10.64] ;  /* 0x000000060a127981 */ /* 0x000ea8000c1e1b00 */
[----:B------:R-:W3:Y:S04]  /*2de0*/  LDG.E.64 R14, desc[UR6][R10.64+0x800] ;  /* 0x000800060a0e7981 */ /* 0x000ee8000c1e1b00 */
[----:B------:R-:W4:Y:S04]  /*2df0*/  LDG.E.64 R16, desc[UR6][R10.64+0x1000] ;  /* 0x001000060a107981 */ /* 0x000f28000c1e1b00 */
[----:B------:R-:W5:Y:S01]  /*2e00*/  LDG.E.64 R12, desc[UR6][R10.64+0x1800] ;  /* 0x001800060a0c7981 */ /* 0x000f62000c1e1b00 */
[----:B------:R-:W-:Y:S01]  /*2e10*/  VIADD R27, R25, 0x300 ;  /* 0x00000300191b7836 */ /* 0x000fe20000000000 */
[----:B--2---:R-:W-:-:S14]  /*2e20*/  DSETP.GT.AND P2, PT, R18, R8, PT ;  /* 0x000000081200722a */ /* 0x004fdc0003f44000 */
        /* <DEDUP_REMOVED lines=8> */
[C---:B------:R-:W-:Y:S02]  /*2eb0*/  VIADD R9, R25.reuse, 0x100 ;  /* 0x0000010019097836 */ /* 0x040fe40000000000 */
[----:B---3--:R-:W-:Y:S01]  /*2ec0*/  DSETP.GT.AND P3, PT, R14, R18, PT ;  /* 0x000000120e00722a */ /* 0x008fe20003f64000 */
[----:B------:R-:W-:-:S13]  /*2ed0*/  VIADD R24, R25, 0x200 ;  /* 0x0000020019187836 */ /* 0x000fda0000000000 */
[----:B------:R-:W-:-:S13]  /*2ee0*/  @!P3 ISETP.GE.AND P0, PT, R9, R8, PT ;  /* 0x000000080900b20c */ /* 0x000fda0003f06270 */
[----:B------:R-:W-:-:S06]  /*2ef0*/  @!P3 DSETP.EQ.AND P0, PT, R18, R14, !P0 ;  /* 0x0000000e1200b22a */ /* 0x000fcc0004702000 */
[----:B------:R-:W-:Y:S02]  /*2f00*/  @!P3 FSEL R18, R14, R18, P0 ;  /* 0x000000120e12b208 */ /* 0x000fe40000000000 */
[----:B------:R-:W-:Y:S02]  /*2f10*/  @!P3 FSEL R19, R15, R19, P0 ;  /* 0x000000130f13b208 */ /* 0x000fe40000000000 */
[----:B------:R-:W-:Y:S01]  /*2f20*/  @!P3 SEL R9, R9, R8, P0 ;  /* 0x000000080909b207 */ /* 0x000fe20000000000 */
[----:B------:R-:W-:Y:S02]  /*2f30*/  @!P3 IMAD.MOV.U32 R14, RZ, RZ, R18 ;  /* 0x000000ffff0eb224 */ /* 0x000fe400078e0012 */
[----:B------:R-:W-:-:S06]  /*2f40*/  @!P3 IMAD.MOV.U32 R15, RZ, RZ, R19 ;  /* 0x000000ffff0fb224 */ /* 0x000fcc00078e0013 */
[----:B----4-:R-:W-:-:S14]  /*2f50*/  DSETP.GT.AND P2, PT, R16, R14, PT ;  /* 0x0000000e1000722a */ /* 0x010fdc0003f44000 */
        /* <DEDUP_REMOVED lines=8> */
[----:B------:R-:W3:Y:S04]  /*2fe0*/  LDG.E.64 R18, desc[UR6][R10.64+0x3000] ;  /* 0x003000060a127981 */ /* 0x000ee8000c1e1b00 */
[----:B-----5:R-:W-:-:S14]  /*2ff0*/  DSETP.GT.AND P3, PT, R12, R16, PT ;  /* 0x000000100c00722a */ /* 0x020fdc0003f64000 */
[----:B------:R-:W-:-:S13]  /*3000*/  @!P3 ISETP.GE.AND P0, PT, R27, R24, PT ;  /* 0x000000181b00b20c */ /* 0x000fda0003f06270 */
[----:B------:R-:W-:-:S06]  /*3010*/  @!P3 DSETP.EQ.AND P0, PT, R16, R12, !P0 ;  /* 0x0000000c1000b22a */ /* 0x000fcc0004702000 */
[----:B------:R-:W-:Y:S02]  /*3020*/  @!P3 FSEL R8, R12, R16, P0 ;  /* 0x000000100c08b208 */ /* 0x000fe40000000000 */
[----:B------:R-:W-:Y:S02]  /*3030*/  @!P3 FSEL R9, R13, R17, P0 ;  /* 0x000000110d09b208 */ /* 0x000fe40000000000 */
[----:B------:R-:W4:Y:S01]  /*3040*/  LDG.E.64 R16, desc[UR6][R10.64+0x2800] ;  /* 0x002800060a107981 */ /* 0x000f22000c1e1b00 */
[----:B------:R-:W-:Y:S02]  /*3050*/  @!P3 IMAD.MOV.U32 R12, RZ, RZ, R8 ;  /* 0x000000ffff0cb224 */ /* 0x000fe400078e0008 */
[----:B------:R-:W-:Y:S02]  /*3060*/  @!P3 IMAD.MOV.U32 R13, RZ, RZ, R9 ;  /* 0x000000ffff0db224 */ /* 0x000fe400078e0009 */
[----:B------:R0:W5:Y:S01]  /*3070*/  LDG.E.64 R8, desc[UR6][R10.64+0x3800] ;  /* 0x003800060a087981 */ /* 0x000162000c1e1b00 */
[----:B------:R-:W-:Y:S01]  /*3080*/  @!P3 SEL R27, R27, R24, P0 ;  /* 0x000000181b1bb207 */ /* 0x000fe20000000000 */
[----:B------:R-:W-:-:S02]  /*3090*/  VIADD R24, R25, 0x400 ;  /* 0x0000040019187836 */ /* 0x000fc40000000000 */
[----:B0-----:R-:W-:Y:S02]  /*30a0*/  VIADD R10, R25, 0x500 ;  /* 0x00000500190a7836 */ /* 0x001fe40000000000 */
        /* <DEDUP_REMOVED lines=9> */
[----:B----4-:R-:W-:Y:S01]  /*3140*/  DSETP.GT.AND P3, PT, R16, R14, PT ;  /* 0x0000000e1000722a */ /* 0x010fe20003f64000 */
[----:B------:R-:W-:-:S13]  /*3150*/  @!P2 SEL R24, R24, R27, P0 ;  /* 0x0000001b1818a207 */ /* 0x000fda0000000000 */
[----:B------:R-:W-:-:S13]  /*3160*/  @!P3 ISETP.GE.AND P0, PT, R10, R24, PT ;  /* 0x000000180a00b20c */ /* 0x000fda0003f06270 */
[----:B------:R-:W-:-:S06]  /*3170*/  @!P3 DSETP.EQ.AND P0, PT, R14, R16, !P0 ;  /* 0x000000100e00b22a */ /* 0x000fcc0004702000 */
[----:B------:R-:W-:Y:S02]  /*3180*/  @!P3 FSEL R11, R16, R14, P0 ;  /* 0x0000000e100bb208 */ /* 0x000fe40000000000 */
[----:B------:R-:W-:-:S03]  /*3190*/  @!P3 FSEL R14, R17, R15, P0 ;  /* 0x0000000f110eb208 */ /* 0x000fc60000000000 */
[----:B------:R-:W-:Y:S02]  /*31a0*/  @!P3 IMAD.MOV.U32 R16, RZ, RZ, R11 ;  /* 0x000000ffff10b224 */ /* 0x000fe400078e000b */
[----:B------:R-:W-:-:S06]  /*31b0*/  @!P3 IMAD.MOV.U32 R17, RZ, RZ, R14 ;  /* 0x000000ffff11b224 */ /* 0x000fcc00078e000e */
[----:B---3--:R-:W-:Y:S01]  /*31c0*/  DSETP.GT.AND P2, PT, R18, R16, PT ;  /* 0x000000101200722a */ /* 0x008fe20003f44000 */
        /* <DEDUP_REMOVED lines=8> */
[----:B-----5:R-:W-:Y:S01]  /*3250*/  DSETP.GT.AND P3, PT, R8, R18, PT ;  /* 0x000000120800722a */ /* 0x020fe20003f64000 */
[----:B------:R-:W-:Y:S01]  /*3260*/  VIADD R24, R25, 0x700 ;  /* 0x0000070019187836 */ /* 0x000fe20000000000 */
[----:B------:R-:W-:Y:S02]  /*3270*/  @!P2 SEL R11, R11, R10, P0 ;  /* 0x0000000a0b0ba207 */ /* 0x000fe40000000000 */
[----:B------:R-:W-:-:S10]  /*3280*/  ISETP.NE.AND P2, PT, R22, R7, PT ;  /* 0x000000071600720c */ /* 0x000fd40003f45270 */
[----:B------:R-:W-:-:S13]  /*3290*/  @!P3 ISETP.GE.AND P0, PT, R24, R11, PT ;  /* 0x0000000b1800b20c */ /* 0x000fda0003f06270 */
[----:B------:R-:W-:-:S06]  /*32a0*/  @!P3 DSETP.EQ.AND P0, PT, R18, R8, !P0 ;  /* 0x000000081200b22a */ /* 0x000fcc0004702000 */
[----:B------:R-:W-:Y:S02]  /*32b0*/  @!P3 FSEL R10, R8, R18, P0 ;  /* 0x00000012080ab208 */ /* 0x000fe40000000000 */
[----:B------:R-:W-:Y:S02]  /*32c0*/  @!P3 FSEL R19, R9, R19, P0 ;  /* 0x000000130913b208 */ /* 0x000fe40000000000 */
[----:B------:R-:W-:Y:S01]  /*32d0*/  @!P3 SEL R24, R24, R11, P0 ;  /* 0x0000000b1818b207 */ /* 0x000fe20000000000 */
[----:B------:R-:W-:Y:S02]  /*32e0*/  @!P3 IMAD.MOV.U32 R8, RZ, RZ, R10 ;  /* 0x000000ffff08b224 */ /* 0x000fe400078e000a */
[----:B------:R-:W-:Y:S01]  /*32f0*/  @!P3 IMAD.MOV.U32 R9, RZ, RZ, R19 ;  /* 0x000000ffff09b224 */ /* 0x000fe200078e0013 */
[----:B------:R-:W-:Y:S06]  /*3300*/  @P2 BRA `(.L_x_97) ;  /* 0xfffffff800a82947 */ /* 0x000fec000383ffff */
.L_x_96:
[----:B------:R-:W-:Y:S05]  /*3310*/  BSYNC.RECONVERGENT B2 ;  /* 0x0000000000027941 */ /* 0x000fea0003800200 */
.L_x_95:
[----:B------:R-:W-:Y:S05]  /*3320*/  @!P1 BRA `(.L_x_94) ;  /* 0x00000004007c9947 */ /* 0x000fea0003800000 */
[----:B------:R-:W-:Y:S01]  /*3330*/  ISETP.GE.U32.AND P0, PT, R5, 0x4, PT ;  /* 0x000000040500780c */ /* 0x000fe20003f06070 */
[----:B------:R-:W-:Y:S01]  /*3340*/  BSSY.RECONVERGENT B2, `(.L_x_98) ;  /* 0x000002e000027945 */ /* 0x000fe20003800200 */
[----:B------:R-:W-:-:S11]  /*3350*/  LOP3.LUT P1, R7, R4, 0x3, RZ, 0xc0, !PT ;  /* 0x0000000304077812 */ /* 0x000fd6000782c0ff */
[----:B------:R-:W-:Y:S05]  /*3360*/  @!P0 BRA `(.L_x_99) ;  /* 0x0000000000ac8947 */ /* 0x000fea0003800000 */
[----:B------:R-:W-:-:S04]  /*3370*/  IMAD.IADD R19, R6, 0x1, R23 ;  /* 0x0000000106137824 */ /* 0x000fc800078e0217 */
[----:B------:R-:W-:-:S05]  /*3380*/  IMAD.WIDE R14, R19, 0x8, R20 ;  /* 0x00000008130e7825 */ /* 0x000fca00078e0214 */
[----:B------:R-:W2:Y:S04]  /*3390*/  LDG.E.64 R12, desc[UR6][R14.64] ;  /* 0x000000060e0c7981 */ /* 0x000ea8000c1e1b00 */
[----:B------:R-:W3:Y:S04]  /*33a0*/  LDG.E.64 R10, desc[UR6][R14.64+0x800] ;  /* 0x000800060e0a7981 */ /* 0x000ee8000c1e1b00 */
[----:B------:R-:W4:Y:S01]  /*33b0*/  LDG.E.64 R4, desc[UR6][R14.64+0x1000] ;  /* 0x001000060e047981 */ /* 0x000f22000c1e1b00 */
        /* <DEDUP_REMOVED lines=38> */
.L_x_99:
[----:B------:R-:W-:Y:S05]  /*3620*/  BSYNC.RECONVERGENT B2 ;  /* 0x0000000000027941 */ /* 0x000fea0003800200 */
.L_x_98:
[----:B------:R-:W-:Y:S05]  /*3630*/  @!P1 BRA `(.L_x_94) ;  /* 0x0000000000b89947 */ /* 0x000fea0003800000 */
[----:B------:R-:W-:Y:S01]  /*3640*/  ISETP.NE.AND P0, PT, R7, 0x1, PT ;  /* 0x000000010700780c */ /* 0x000fe20003f05270 */
[----:B------:R-:W-:Y:S01]  /*3650*/  BSSY.RECONVERGENT B2, `(.L_x_100) ;  /* 0x0000020000027945 */ /* 0x000fe20003800200 */
[----:B------:R-:W-:Y:S01]  /*3660*/  LOP3.LUT P1, RZ, R2, 0x100, RZ, 0xc0, !PT ;  /* 0x0000010002ff7812 */ /* 0x000fe2000782c0ff */
[----:B------:R-:W-:Y:S02]  /*3670*/  IMAD.MOV.U32 R7, RZ, RZ, R24 ;  /* 0x000000ffff077224 */ /* 0x000fe400078e0018 */
[----:B------:R-:W-:Y:S02]  /*3680*/  IMAD.MOV.U32 R4, RZ, RZ, R8 ;  /* 0x000000ffff047224 */ /* 0x000fe400078e0008 */
[----:B------:R-:W-:-:S06]  /*3690*/  IMAD.MOV.U32 R5, RZ, RZ, R9 ;  /* 0x000000ffff057224 */ /* 0x000fcc00078e0009 */
[----:B------:R-:W-:Y:S05]  /*36a0*/  @!P0 BRA `(.L_x_101) ;  /* 0x0000000000688947 */ /* 0x000fea0003800000 */
[----:B------:R-:W-:-:S04]  /*36b0*/  IMAD.IADD R13, R6, 0x1, R23 ;  /* 0x00000001060d7824 */ /* 0x000fc800078e0217 */
[----:B------:R-:W-:-:S05]  /*36c0*/  IMAD.WIDE R10, R13, 0x8, R20 ;  /* 0x000000080d0a7825 */ /* 0x000fca00078e0214 */
        /* <DEDUP_REMOVED lines=24> */
.L_x_101:
[----:B------:R-:W-:Y:S05]  /*3850*/  BSYNC.RECONVERGENT B2 ;  /* 0x0000000000027941 */ /* 0x000fea0003800200 */
.L_x_100:
[----:B------:R-:W-:Y:S05]  /*3860*/  @P1 BRA `(.L_x_94) ;  /* 0x00000000002c1947 */ /* 0x000fea0003800000 */
[----:B------:R-:W-:-:S04]  /*3870*/  IMAD.IADD R24, R6, 0x1, R23 ;  /* 0x0000000106187824 */ /* 0x000fc800078e0217 */
[----:B------:R-:W-:-:S06]  /*3880*/  IMAD.WIDE R8, R24, 0x8, R20 ;  /* 0x0000000818087825 */ /* 0x000fcc00078e0214 */
[----:B------:R-:W2:Y:S02]  /*3890*/  LDG.E.64 R8, desc[UR6][R8.64] ;  /* 0x0000000608087981 */ /* 0x000ea4000c1e1b00 */
        /* <DEDUP_REMOVED lines=8> */
.L_x_94:
[----:B------:R-:W-:Y:S05]  /*3920*/  BSYNC.RECONVERGENT B1 ;  /* 0x0000000000017941 */ /* 0x000fea0003800200 */
.L_x_91:
        /* <DEDUP_REMOVED lines=24> */
.L_x_103:
[----:B------:R-:W-:Y:S05]  /*3ab0*/  BSYNC.RECONVERGENT B1 ;  /* 0x0000000000017941 */ /* 0x000fea0003800200 */
.L_x_102:
        /* <DEDUP_REMOVED lines=19> */
.L_x_105:
[----:B------:R-:W-:Y:S05]  /*3bf0*/  BSYNC.RECONVERGENT B1 ;  /* 0x0000000000017941 */ /* 0x000fea0003800200 */
.L_x_104:
        /* <DEDUP_REMOVED lines=19> */
.L_x_107:
[----:B------:R-:W-:Y:S05]  /*3d30*/  BSYNC.RECONVERGENT B1 ;  /* 0x0000000000017941 */ /* 0x000fea0003800200 */
.L_x_106:
        /* <DEDUP_REMOVED lines=19> */
.L_x_109:
[----:B------:R-:W-:Y:S05]  /*3e70*/  BSYNC.RECONVERGENT B1 ;  /* 0x0000000000017941 */ /* 0x000fea0003800200 */
.L_x_108:
        /* <DEDUP_REMOVED lines=26> */
.L_x_111:
[----:B------:R-:W-:Y:S05]  /*4020*/  BSYNC.RECONVERGENT B1 ;  /* 0x0000000000017941 */ /* 0x000fea0003800200 */
.L_x_110:
        /* <DEDUP_REMOVED lines=64> */
.L_x_80:
[----:B------:R-:W-:Y:S05]  /*4430*/  BSYNC.RECONVERGENT B0 ;  /* 0x0000000000007941 */ /* 0x000fea0003800200 */
.L_x_55:
[----:B------:R-:W5:Y:S02]  /*4440*/  S2R R3, SR_TID.X ;  /* 0x0000000000037919 */ /* 0x000f640000002100 */
[----:B-----5:R-:W-:-:S13]  /*4450*/  ISETP.NE.AND P0, PT, R3, RZ, PT ;  /* 0x000000ff0300720c */ /* 0x020fda0003f05270 */
[----:B------:R-:W-:Y:S05]  /*4460*/  @P0 EXIT ;  /* 0x000000000000094d */ /* 0x000fea0003800000 */
[----:B0123--:R-:W0:Y:S02]  /*4470*/  LDC.64 R6, c[0x0][0x390] ;  /* 0x0000e400ff067b82 */ /* 0x00fe240000000a00 */
[----:B0-----:R-:W-:-:S05]  /*4480*/  IMAD.WIDE.U32 R6, R0, 0x10, R6 ;  /* 0x0000001000067825 */ /* 0x001fca00078e0006 */
[----:B------:R-:W-:Y:S04]  /*4490*/  STG.E.64 desc[UR6][R6.64+0x8], R4 ;  /* 0x0000080406007986 */ /* 0x000fe8000c101b06 */
[----:B------:R-:W-:Y:S01]  /*44a0*/  STG.E desc[UR6][R6.64], R2 ;  /* 0x0000000206007986 */ /* 0x000fe2000c101906 */
[----:B------:R-:W-:Y:S05]  /*44b0*/  EXIT ;  /* 0x000000000000794d */ /* 0x000fea0003800000 */
.L_x_112:
        /* <DEDUP_REMOVED lines=12> */
.L_x_205:


//--------------------- .text._ZN3cub18CUB_300001_SM_10006detail6reduce28DeviceReduceSingleTileKernelINS2_10policy_hubINS0_12KeyValuePairIidEEiNS0_6ArgMaxEE10Policy1000ENS0_21ArgIndexInputIteratorIPdidEEPS6_iS7_NS2_20empty_problem_init_tIS6_EES6_N4cuda3std3__410__identityEEEvT0_T1_T2_T3_T4_T6_ --------------------------
	.section	.text._ZN3cub18CUB_300001_SM_10006detail6reduce28DeviceReduceSingleTileKernelINS2_10policy_hubINS0_12KeyValuePairIidEEiNS0_6ArgMaxEE10Policy1000ENS0_21ArgIndexInputIteratorIPdidEEPS6_iS7_NS2_20empty_problem_init_tIS6_EES6_N4cuda3std3__410__identityEEEvT0_T1_T2_T3_T4_T6_,"ax",@progbits
	.align	128
        .global         _ZN3cub18CUB_300001_SM_10006detail6reduce28DeviceReduceSingleTileKernelINS2_10policy_hubINS0_12KeyValuePairIidEEiNS0_6ArgMaxEE10Policy1000ENS0_21ArgIndexInputIteratorIPdidEEPS6_iS7_NS2_20empty_problem_init_tIS6_EES6_N4cuda3std3__410__identityEEEvT0_T1_T2_T3_T4_T6_
        .type           _ZN3cub18CUB_300001_SM_10006detail6reduce28DeviceReduceSingleTileKernelINS2_10policy_hubINS0_12KeyValuePairIidEEiNS0_6ArgMaxEE10Policy1000ENS0_21ArgIndexInputIteratorIPdidEEPS6_iS7_NS2_20empty_problem_init_tIS6_EES6_N4cuda3std3__410__identityEEEvT0_T1_T2_T3_T4_T6_,@function
        .size           _ZN3cub18CUB_300001_SM_10006detail6reduce28DeviceReduceSingleTileKernelINS2_10policy_hubINS0_12KeyValuePairIidEEiNS0_6ArgMaxEE10Policy1000ENS0_21ArgIndexInputIteratorIPdidEEPS6_iS7_NS2_20empty_problem_init_tIS6_EES6_N4cuda3std3__410__identityEEEvT0_T1_T2_T3_T4_T6_,(.L_x_206 - _ZN3cub18CUB_300001_SM_10006detail6reduce28DeviceReduceSingleTileKernelINS2_10policy_hubINS0_12KeyValuePairIidEEiNS0_6ArgMaxEE10Policy1000ENS0_21ArgIndexInputIteratorIPdidEEPS6_iS7_NS2_20empty_problem_init_tIS6_EES6_N4cuda3std3__410__identityEEEvT0_T1_T2_T3_T4_T6_)
        .other          _ZN3cub18CUB_300001_SM_10006detail6reduce28DeviceReduceSingleTileKernelINS2_10policy_hubINS0_12KeyValuePairIidEEiNS0_6ArgMaxEE10Policy1000ENS0_21ArgIndexInputIteratorIPdidEEPS6_iS7_NS2_20empty_problem_init_tIS6_EES6_N4cuda3std3__410__identityEEEvT0_T1_T2_T3_T4_T6_,@"STO_CUDA_ENTRY STV_DEFAULT"
_ZN3cub18CUB_300001_SM_10006detail6reduce28DeviceReduceSingleTileKernelINS2_10policy_hubINS0_12KeyValuePairIidEEiNS0_6ArgMaxEE10Policy1000ENS0_21ArgIndexInputIteratorIPdidEEPS6_iS7_NS2_20empty_problem_init_tIS6_EES6_N4cuda3std3__410__identityEEEvT0_T1_T2_T3_T4_T6_:
.text._ZN3cub18CUB_300001_SM_10006detail6reduce28DeviceReduceSingleTileKernelINS2_10policy_hubINS0_12KeyValuePairIidEEiNS0_6ArgMaxEE10Policy1000ENS0_21ArgIndexInputIteratorIPdidEEPS6_iS7_NS2_20empty_problem_init_tIS6_EES6_N4cuda3std3__410__identityEEEvT0_T1_T2_T3_T4_T6_:
        /* <DEDUP_REMOVED lines=14> */
.L_x_113:
[----:B------:R-:W-:Y:S01]  /*00e0*/  UISETP.GT.AND UP0, UPT, UR4, 0x3ff, UPT ;  /* 0x000003ff0400788c */ /* 0x000fe2000bf04270 */
[----:B------:R-:W-:Y:S08]  /*00f0*/  BSSY.RECONVERGENT B0, `(.L_x_114) ;  /* 0x0000438000007945 */ /* 0x000ff00003800200 */
[----:B------:R-:W-:Y:S05]  /*0100*/  BRA.U UP0, `(.L_x_115) ;  /* 0x0000002500807547 */ /* 0x000fea000b800000 */
[----:B------:R-:W0:Y:S01]  /*0110*/  S2R R2, SR_TID.X ;  /* 0x0000000000027919 */ /* 0x000e220000002100 */
[----:B------:R-:W-:Y:S01]  /*0120*/  BSSY.RECONVERGENT B1, `(.L_x_116) ;  /* 0x000000a000017945 */ /* 0x000fe20003800200 */
[----:B0-----:R-:W-:Y:S01]  /*0130*/  ISETP.GE.AND P0, PT, R2, UR4, PT ;  /* 0x0000000402007c0c */ /* 0x001fe2000bf06270 */
[----:B------:R-:W-:-:S12]  /*0140*/  IMAD.MOV.U32 R8, RZ, RZ, R2 ;  /* 0x000000ffff087224 */ /* 0x000fd800078e0002 */
[----:B------:R-:W-:Y:S05]  /*0150*/  @P0 BRA `(.L_x_117) ;  /* 0x0000000000180947 */ /* 0x000fea0003800000 */
[----:B------:R-:W0:Y:S01]  /*0160*/  LDC.64 R30, c[0x0][0x380] ;  /* 0x0000e000ff1e7b82 */ /* 0x000e220000000a00 */
[----:B------:R-:W1:Y:S02]  /*0170*/  LDCU UR5, c[0x0][0x388] ;  /* 0x00007100ff0577ac */ /* 0x000e640008000800 */
[----:B-1----:R-:W-:-:S04]  /*0180*/  VIADD R0, R2, UR5 ;  /* 0x0000000502007c36 */ /* 0x002fc80008000000 */
[----:B0-----:R-:W-:-:S06]  /*0190*/  IMAD.WIDE R30, R0, 0x8, R30 ;  /* 0x00000008001e7825 */ /* 0x001fcc00078e021e */
[----:B------:R-:W5:Y:S01]  /*01a0*/  LDG.E.64 R30, desc[UR8][R30.64] ;  /* 0x000000081e1e7981 */ /* 0x000f62000c1e1b00 */
[----:B------:R-:W-:-:S07]  /*01b0*/  VIADD R8, R2, 0x100 ;  /* 0x0000010002087836 */ /* 0x000fce0000000000 */
.L_x_117:
[----:B------:R-:W-:Y:S05]  /*01c0*/  BSYNC.RECONVERGENT B1 ;  /* 0x0000000000017941 */ /* 0x000fea0003800200 */
.L_x_116:
[----:B------:R-:W-:Y:S01]  /*01d0*/  ISETP.GE.AND P0, PT, R8, UR4, PT ;  /* 0x0000000408007c0c */ /* 0x000fe2000bf06270 */
[----:B------:R-:W-:-:S12]  /*01e0*/  BSSY.RECONVERGENT B1, `(.L_x_118) ;  /* 0x00000d2000017945 */ /* 0x000fd80003800200 */
[----:B------:R-:W-:Y:S05]  /*01f0*/  @P0 BRA `(.L_x_119) ;  /* 0x0000000c00400947 */ /* 0x000fea0003800000 */
[----:B------:R-:W-:Y:S01]  /*0200*/  LOP3.LUT R3, RZ, R8, RZ, 0x33, !PT ;  /* 0x00000008ff037212 */ /* 0x000fe200078e33ff */
[----:B------:R-:W-:Y:S04]  /*0210*/  BSSY.RECONVERGENT B2, `(.L_x_120) ;  /* 0x0000067000027945 */ /* 0x000fe80003800200 */
[----:B------:R-:W-:-:S05]  /*0220*/  VIADD R3, R3, UR4 ;  /* 0x0000000403037c36 */ /* 0x000fca0008000000 */
[C---:B------:R-:W-:Y:S02]  /*0230*/  ISETP.GE.U32.AND P0, PT, R3.reuse, 0x700, PT ;  /* 0x000007000300780c */ /* 0x040fe40003f06070 */
[----:B------:R-:W-:-:S04]  /*0240*/  LEA.HI R4, R3, 0x1, RZ, 0x18 ;  /* 0x0000000103047811 */ /* 0x000fc800078fc0ff */
[----:B------:R-:W-:-:S07]  /*0250*/  LOP3.LUT R28, R4, 0x7, RZ, 0xc0, !PT ;  /* 0x00000007041c7812 */ /* 0x000fce00078ec0ff */
[----:B------:R-:W-:Y:S05]  /*0260*/  @!P0 BRA `(.L_x_121) ;  /* 0x0000000400848947 */ /* 0x000fea0003800000 */
[----:B------:R-:W0:Y:S01]  /*0270*/  LDC.64 R6, c[0x0][0x380] ;  /* 0x0000e000ff067b82 */ /* 0x000e220000000a00 */
[----:B------:R-:W1:Y:S01]  /*0280*/  LDCU UR5, c[0x0][0x388] ;  /* 0x00007100ff0577ac */ /* 0x000e620008000800 */
[----:B------:R-:W-:Y:S01]  /*0290*/  LOP3.LUT R24, R4, 0x1fffff8, RZ, 0xc0, !PT ;  /* 0x01fffff804187812 */ /* 0x000fe200078ec0ff */
[----:B------:R-:W-:Y:S01]  /*02a0*/  BSSY.RECONVERGENT B3, `(.L_x_122) ;  /* 0x000005c000037945 */ /* 0x000fe20003800200 */
[----:B------:R-:W-:-:S03]  /*02b0*/  VIADD R5, R8, 0x400 ;  /* 0x0000040008057836 */ /* 0x000fc60000000000 */
[----:B------:R-:W-:Y:S02]  /*02c0*/  IMAD.MOV R24, RZ, RZ, -R24 ;  /* 0x000000ffff187224 */ /* 0x000fe400078e0a18 */
[----:B-1----:R-:W-:Y:S01]  /*02d0*/  VIADD R25, R8, UR5 ;  /* 0x0000000508197c36 */ /* 0x002fe20008000000 */
[----:B0-----:R-:W-:-:S05]  /*02e0*/  IADD3 R6, P0, PT, R6, 0x2000, RZ ;  /* 0x0000200006067810 */ /* 0x001fca0007f1e0ff */
[----:B------:R-:W-:-:S08]  /*02f0*/  IMAD.X R7, RZ, RZ, R7, P0 ;  /* 0x000000ffff077224 */ /* 0x000fd000000e0607 */
.L_x_123:
[----:B------:R-:W-:-:S05]  /*0300*/  IMAD.WIDE R8, R25, 0x8, R6 ;  /* 0x0000000819087825 */ /* 0x000fca00078e0206 */
[----:B------:R-:W2:Y:S04]  /*0310*/  LDG.E.64 R10, desc[UR8][R8.64+-0x2000] ;  /* 0xffe00008080a7981 */ /* 0x000ea8000c1e1b00 */
[----:B------:R-:W3:Y:S04]  /*0320*/  LDG.E.64 R12, desc[UR8][R8.64+-0x1800] ;  /* 0xffe80008080c7981 */ /* 0x000ee8000c1e1b00 */
[----:B------:R-:W4:Y:S04]  /*0330*/  LDG.E.64 R14, desc[UR8][R8.64+-0x1000] ;  /* 0xfff00008080e7981 */ /* 0x000f28000c1e1b00 */
[----:B------:R-:W4:Y:S04]  /*0340*/  LDG.E.64 R16, desc[UR8][R8.64+-0x800] ;  /* 0xfff8000808107981 */ /* 0x000f28000c1e1b00 */
[----:B------:R-:W4:Y:S04]  /*0350*/  LDG.E.64 R18, desc[UR8][R8.64] ;  /* 0x0000000808127981 */ /* 0x000f28000c1e1b00 */
[----:B------:R-:W4:Y:S04]  /*0360*/  LDG.E.64 R20, desc[UR8][R8.64+0x800] ;  /* 0x0008000808147981 */ /* 0x000f28000c1e1b00 */
[----:B------:R-:W4:Y:S01]  /*0370*/  LDG.E.64 R22, desc[UR8][R8.64+0x1000] ;  /* 0x0010000808167981 */ /* 0x000f22000c1e1b00 */
[----:B--2--5:R-:W-:-:S14]  /*0380*/  DSETP.GT.AND P1, PT, R10, R30, PT ;  /* 0x0000001e0a00722a */ /* 0x024fdc0003f24000 */
[----:B------:R-:W-:-:S13]  /*0390*/  @!P1 ISETP.GE.AND P0, PT, R25, R0, PT ;  /* 0x000000001900920c */ /* 0x000fda0003f06270 */
[----:B------:R-:W-:-:S06]  /*03a0*/  @!P1 DSETP.EQ.AND P0, PT, R30, R10, !P0 ;  /* 0x0000000a1e00922a */ /* 0x000fcc0004702000 */
[----:B------:R-:W-:Y:S02]  /*03b0*/  @!P1 FSEL R26, R10, R30, P0 ;  /* 0x0000001e0a1a9208 */ /* 0x000fe40000000000 */
[----:B------:R-:W-:Y:S02]  /*03c0*/  @!P1 FSEL R27, R11, R31, P0 ;  /* 0x0000001f0b1b9208 */ /* 0x000fe40000000000 */
[----:B------:R0:W2:Y:S01]  /*03d0*/  LDG.E.64 R30, desc[UR8][R8.64+0x1800] ;  /* 0x00180008081e7981 */ /* 0x0000a2000c1e1b00 */
[----:B------:R-:W-:Y:S02]  /*03e0*/  @!P1 IMAD.MOV.U32 R10, RZ, RZ, R26 ;  /* 0x000000ffff0a9224 */ /* 0x000fe400078e001a */
[----:B------:R-:W-:Y:S02]  /*03f0*/  @!P1 IMAD.MOV.U32 R11, RZ, RZ, R27 ;  /* 0x000000ffff0b9224 */ /* 0x000fe400078e001b */
[----:B------:R-:W-:Y:S01]  /*0400*/  IMAD.MOV.U32 R26, RZ, RZ, R25 ;  /* 0x000000ffff1a7224 */ /* 0x000fe200078e0019 */
[C---:B------:R-:W-:Y:S01]  /*0410*/  @!P1 SEL R26, R25.reuse, R0, P0 ;  /* 0x00000000191a9207 */ /* 0x040fe20000000000 */
[----:B------:R-:W-:-:S02]  /*0420*/  VIADD R27, R25, 0x100 ;  /* 0x00000100191b7836 */ /* 0x000fc40000000000 */
[----:B---3--:R-:W-:Y:S01]  /*0430*/  DSETP.GT.AND P2, PT, R12, R10, PT ;  /* 0x0000000a0c00722a */ /* 0x008fe20003f44000 */
[----:B0-----:R-:W-:Y:S02]  /*0440*/  VIADD R9, R25, 0x300 ;  /* 0x0000030019097836 */ /* 0x001fe40000000000 */
[----:B------:R-:W-:Y:S02]  /*0450*/  VIADD R24, R24, 0x8 ;  /* 0x0000000818187836 */ /* 0x000fe40000000000 */
[----:B------:R-:W-:-:S09]  /*0460*/  VIADD R5, R5, 0x800 ;  /* 0x0000080005057836 */ /* 0x000fd20000000000 */
        /* <DEDUP_REMOVED lines=16> */
[----:B------:R-:W-:-:S14]  /*0570*/  DSETP.GT.AND P2, PT, R16, R14, PT ;  /* 0x0000000e1000722a */ /* 0x000fdc0003f44000 */
        /* <DEDUP_REMOVED lines=33> */
[----:B------:R-:W-:Y:S01]  /*0790*/  @!P1 IMAD.MOV.U32 R23, RZ, RZ, R21 ;  /* 0x000000ffff179224 */ /* 0x000fe200078e0015 */
[----:B------:R-:W-:Y:S01]  /*07a0*/  ISETP.NE.AND P1, PT, R24, RZ, PT ;  /* 0x000000ff1800720c */ /* 0x000fe20003f25270 */
[C---:B------:R-:W-:Y:S02]  /*07b0*/  VIADD R0, R25.reuse, 0x700 ;  /* 0x0000070019007836 */ /* 0x040fe40000000000 */
[----:B------:R-:W-:-:S02]  /*07c0*/  VIADD R25, R25, 0x800 ;  /* 0x0000080019197836 */ /* 0x000fc40000000000 */
[----:B--2---:R-:W-:-:S14]  /*07d0*/  DSETP.GT.AND P2, PT, R30, R22, PT ;  /* 0x000000161e00722a */ /* 0x004fdc0003f44000 */
        /* <DEDUP_REMOVED lines=9> */
.L_x_122:
[----:B------:R-:W-:-:S07]  /*0870*/  VIADD R8, R5, 0xfffffc00 ;  /* 0xfffffc0005087836 */ /* 0x000fce0000000000 */
.L_x_121:
[----:B------:R-:W-:Y:S05]  /*0880*/  BSYNC.RECONVERGENT B2 ;  /* 0x0000000000027941 */ /* 0x000fea0003800200 */
.L_x_120:
[----:B------:R-:W-:-:S13]  /*0890*/  ISETP.NE.AND P0, PT, R28, RZ, PT ;  /* 0x000000ff1c00720c */ /* 0x000fda0003f05270 */
[----:B------:R-:W-:Y:S05]  /*08a0*/  @!P0 BRA `(.L_x_119) ;  /* 0x0000000400948947 */ /* 0x000fea0003800000 */
[----:B------:R-:W-:Y:S01]  /*08b0*/  ISETP.GE.U32.AND P0, PT, R28, 0x4, PT ;  /* 0x000000041c00780c */ /* 0x000fe20003f06070 */
[----:B------:R-:W-:Y:S01]  /*08c0*/  BSSY.RECONVERGENT B2, `(.L_x_124) ;  /* 0x0000030000027945 */ /* 0x000fe20003800200 */
[----:B------:R-:W-:-:S11]  /*08d0*/  LOP3.LUT P1, R15, R4, 0x3, RZ, 0xc0, !PT ;  /* 0x00000003040f7812 */ /* 0x000fd6000782c0ff */
[----:B------:R-:W-:Y:S05]  /*08e0*/  @!P0 BRA `(.L_x_125) ;  /* 0x0000000000b48947 */ /* 0x000fea0003800000 */
[----:B------:R-:W0:Y:S01]  /*08f0*/  LDC.64 R12, c[0x0][0x380] ;  /* 0x0000e000ff0c7b82 */ /* 0x000e220000000a00 */
[----:B------:R-:W1:Y:S02]  /*0900*/  LDCU UR5, c[0x0][0x388] ;  /* 0x00007100ff0577ac */ /* 0x000e640008000800 */
[----:B-1----:R-:W-:-:S04]  /*0910*/  VIADD R17, R8, UR5 ;  /* 0x0000000508117c36 */ /* 0x002fc80008000000 */
        /* <DEDUP_REMOVED lines=42> */
.L_x_125:
[----:B------:R-:W-:Y:S05]  /*0bc0*/  BSYNC.RECONVERGENT B2 ;  /* 0x0000000000027941 */ /* 0x000fea0003800200 */
.L_x_124:
        /* <DEDUP_REMOVED lines=9> */
[----:B------:R-:W1:Y:S02]  /*0c60*/  LDCU UR5, c[0x0][0x388] ;  /* 0x00007100ff0577ac */ /* 0x000e640008000800 */
[----:B-1----:R-:W-:-:S04]  /*0c70*/  VIADD R9, R8, UR5 ;  /* 0x0000000508097c36 */ /* 0x002fc80008000000 */
        /* <DEDUP_REMOVED lines=25> */
.L_x_127:
[----:B------:R-:W-:Y:S05]  /*0e10*/  BSYNC.RECONVERGENT B2 ;  /* 0x0000000000027941 */ /* 0x000fea0003800200 */
.L_x_126:
[----:B------:R-:W-:Y:S05]  /*0e20*/  @P1 BRA `(.L_x_119) ;  /* 0x0000000000341947 */ /* 0x000fea0003800000 */
[----:B------:R-:W0:Y:S01]  /*0e30*/  LDC.64 R30, c[0x0][0x380] ;  /* 0x0000e000ff1e7b82 */ /* 0x000e220000000a00 */
[----:B------:R-:W1:Y:S02]  /*0e40*/  LDCU UR5, c[0x0][0x388] ;  /* 0x00007100ff0577ac */ /* 0x000e640008000800 */
[----:B-1----:R-:W-:-:S04]  /*0e50*/  VIADD R0, R8, UR5 ;  /* 0x0000000508007c36 */ /* 0x002fc80008000000 */
        /* <DEDUP_REMOVED lines=10> */
.L_x_119:
[----:B------:R-:W-:Y:S05]  /*0f00*/  BSYNC.RECONVERGENT B1 ;  /* 0x0000000000017941 */ /* 0x000fea0003800200 */
.L_x_118:
[----:B------:R-:W0:Y:S02]  /*0f10*/  LDC R3, c[0x0][0x398] ;  /* 0x0000e600ff037b82 */ /* 0x000e240000000800 */
[----:B0-----:R-:W-:-:S13]  /*0f20*/  ISETP.GE.AND P0, PT, R3, 0x100, PT ;  /* 0x000001000300780c */ /* 0x001fda0003f06270 */
        /* <DEDUP_REMOVED lines=25> */
.L_x_130:
[----:B------:R-:W-:Y:S05]  /*10c0*/  BSYNC.RECONVERGENT B1 ;  /* 0x0000000000017941 */ /* 0x000fea0003800200 */
.L_x_129:
        /* <DEDUP_REMOVED lines=19> */
.L_x_132:
[----:B------:R-:W-:Y:S05]  /*1200*/  BSYNC.RECONVERGENT B1 ;  /* 0x0000000000017941 */ /* 0x000fea0003800200 */
.L_x_131:
[----:B------:R4:W1:Y:S01]  /*1210*/  SHFL.DOWN PT, R11, R0, 0x4, 0x1f ;  /* 0x08801f00000b7f89 */ /* 0x00086200000e0000 */
[----:B------:R-:W-:Y:S01]  /*1220*/  BSSY.RECONVERGENT B1, `(.L_x_133) ;  /* 0x0000012000017945 */ /* 0x000fe20003800200 */
[----:B0-----:R-:W-:Y:S02]  /*1230*/  IMAD.MOV.U32 R3, RZ, RZ, R0 ;  /* 0x000000ffff037224 */ /* 0x001fe400078e0000 */
[----:B------:R4:W0:Y:S01]  /*1240*/  SHFL.DOWN PT, R4, R6, 0x4, 0x1f ;  /* 0x08801f0006047f89 */ /* 0x00082200000e0000 */
[----:B--2---:R-:W-:Y:S02]  /*1250*/  IMAD.MOV.U32 R8, RZ, RZ, R6 ;  /* 0x000000ffff087224 */ /* 0x004fe400078e0006 */
[----:B---3--:R-:W-:Y:S01]  /*1260*/  IMAD.MOV.U32 R9, RZ, RZ, R7 ;  /* 0x000000ffff097224 */ /* 0x008fe200078e0007 */
[----:B------:R4:W2:Y:S01]  /*1270*/  SHFL.DOWN PT, R5, R7, 0x4, 0x1f ;  /* 0x08801f0007057f89 */ /* 0x0008a200000e0000 */
[----:B------:R-:W-:Y:S05]  /*1280*/  @P2 BRA `(.L_x_134) ;  /* 0x00000000002c2947 */ /* 0x000fea0003800000 */
[----:B0-2---:R-:W-:Y:S01]  /*1290*/  DSETP.GEU.AND P2, PT, R6, R4, PT ;  /* 0x000000040600722a */ /* 0x005fe20003f4e000 */
[----:B-1----:R-:W-:Y:S02]  /*12a0*/  IMAD.MOV.U32 R3, RZ, RZ, R11 ;  /* 0x000000ffff037224 */ /* 0x002fe400078e000b */
        /* <DEDUP_REMOVED lines=9> */
.L_x_134:
[----:B------:R-:W-:Y:S05]  /*1340*/  BSYNC.RECONVERGENT B1 ;  /* 0x0000000000017941 */ /* 0x000fea0003800200 */
.L_x_133:
[----:B----4-:R3:W4:Y:S01]  /*1350*/  SHFL.DOWN PT, R0, R3, 0x8, 0x1f ;  /* 0x09001f0003007f89 */ /* 0x01072200000e0000 */
[----:B------:R-:W-:Y:S01]  /*1360*/  BSSY.RECONVERGENT B1, `(.L_x_135) ;  /* 0x0000012000017945 */ /* 0x000fe20003800200 */
[----:B------:R-:W-:Y:S02]  /*1370*/  IMAD.MOV.U32 R6, RZ, RZ, R3 ;  /* 0x000000ffff067224 */ /* 0x000fe400078e0003 */
[----:B-1----:R3:W1:Y:S01]  /*1380*/  SHFL.DOWN PT, R10, R8, 0x8, 0x1f ;  /* 0x09001f00080a7f89 */ /* 0x00266200000e0000 */
[----:B0-----:R-:W-:Y:S02]  /*1390*/  IMAD.MOV.U32 R4, RZ, RZ, R8 ;  /* 0x000000ffff047224 */ /* 0x001fe400078e0008 */
[----:B--2---:R-:W-:Y:S01]  /*13a0*/  IMAD.MOV.U32 R5, RZ, RZ, R9 ;  /* 0x000000ffff057224 */ /* 0x004fe200078e0009 */
[----:B------:R3:W0:Y:S01]  /*13b0*/  SHFL.DOWN PT, R11, R9, 0x8, 0x1f ;  /* 0x09001f00090b7f89 */ /* 0x00062200000e0000 */
        /* <DEDUP_REMOVED lines=12> */
.L_x_136:
[----:B------:R-:W-:Y:S05]  /*1480*/  BSYNC.RECONVERGENT B1 ;  /* 0x0000000000017941 */ /* 0x000fea0003800200 */
.L_x_135:
[----:B------:R-:W-:Y:S01]  /*1490*/  ISETP.GT.AND P0, PT, R12, 0xf, PT ;  /* 0x0000000f0c00780c */ /* 0x000fe20003f04270 */
[----:B---3--:R2:W3:Y:S01]  /*14a0*/  SHFL.DOWN PT, R8, R4, 0x10, 0x1f ;  /* 0x0a001f0004087f89 */ /* 0x0084e200000e0000 */
[----:B------:R-:W-:Y:S03]  /*14b0*/  BSSY.RECONVERGENT B1, `(.L_x_137) ;  /* 0x0000018000017945 */ /* 0x000fe60003800200 */
[----:B------:R2:W0:Y:S04]  /*14c0*/  SHFL.DOWN PT, R9, R5, 0x10, 0x1f ;  /* 0x0a001f0005097f89 */ /* 0x00042800000e0000 */
[----:B------:R2:W0:Y:S04]  /*14d0*/  SHFL.DOWN PT, R3, R6, 0x10, 0x1f ;  /* 0x0a001f0006037f89 */ /* 0x00042800000e0000 */
[----:B------:R-:W-:Y:S05]  /*14e0*/  @P0 BRA `(.L_x_138) ;  /* 0x0000000000500947 */ /* 0x000fea0003800000 */
[----:B------:R-:W-:Y:S01]  /*14f0*/  ISETP.NE.AND P2, PT, R12, RZ, PT ;  /* 0x000000ff0c00720c */ /* 0x000fe20003f45270 */
[----:B0--3--:R-:W-:-:S12]  /*1500*/  DSETP.GEU.AND P1, PT, R4, R8, PT ;  /* 0x000000080400722a */ /* 0x009fd80003f2e000 */
[----:B-1----:R-:W0:Y:S01]  /*1510*/  @!P2 S2R R10, SR_CgaCtaId ;  /* 0x00000000000aa919 */ /* 0x002e220000008800 */
[----:B------:R-:W-:Y:S02]  /*1520*/  @!P2 MOV R7, 0x400 ;  /* 0x000004000007a802 */ /* 0x000fe40000000f00 */
[----:B------:R-:W-:Y:S02]  /*1530*/  @P1 ISETP.GE.AND P0, PT, R3, R6, PT ;  /* 0x000000060300120c */ /* 0x000fe40003f06270 */
[----:B----4-:R-:W-:-:S04]  /*1540*/  @!P2 SHF.R.U32.HI R0, RZ, 0x1, R2 ;  /* 0x00000001ff00a819 */ /* 0x010fc80000011602 */
[----:B------:R-:W-:-:S07]  /*1550*/  @!P2 LOP3.LUT R0, R0, 0x1f0, RZ, 0xc0, !PT ;  /* 0x000001f00000a812 */ /* 0x000fce00078ec0ff */
[----:B------:R-:W-:-:S06]  /*1560*/  @P1 DSETP.EQ.AND P0, PT, R4, R8, !P0 ;  /* 0x000000080400122a */ /* 0x000fcc0004702000 */
[----:B--2---:R-:W-:Y:S02]  /*1570*/  @P1 FSEL R4, R8, R4, P0 ;  /* 0x0000000408041208 */ /* 0x004fe40000000000 */
[----:B------:R-:W-:Y:S02]  /*1580*/  @P1 FSEL R5, R9, R5, P0 ;  /* 0x0000000509051208 */ /* 0x000fe40000000000 */
[----:B------:R-:W-:Y:S01]  /*1590*/  @P1 SEL R3, R3, R6, P0 ;  /* 0x0000000603031207 */ /* 0x000fe20000000000 */
[----:B------:R-:W-:Y:S02]  /*15a0*/  @P1 IMAD.MOV.U32 R8, RZ, RZ, R4 ;  /* 0x000000ffff081224 */ /* 0x000fe400078e0004 */
[----:B------:R-:W-:Y:S02]  /*15b0*/  @P1 IMAD.MOV.U32 R9, RZ, RZ, R5 ;  /* 0x000000ffff091224 */ /* 0x000fe400078e0005 */
[----:B------:R-:W-:Y:S01]  /*15c0*/  IMAD.MOV.U32 R6, RZ, RZ, R3 ;  /* 0x000000ffff067224 */ /* 0x000fe200078e0003 */
[----:B0-----:R-:W-:Y:S01]  /*15d0*/  @!P2 LEA R7, R10, R7, 0x18 ;  /* 0x000000070a07a211 */ /* 0x001fe200078ec0ff */
[----:B------:R-:W-:-:S02]  /*15e0*/  IMAD.MOV.U32 R4, RZ, RZ, R8 ;  /* 0x000000ffff047224 */ /* 0x000fc400078e0008 */
[----:B------:R-:W-:Y:S02]  /*15f0*/  IMAD.MOV.U32 R5, RZ, RZ, R9 ;  /* 0x000000ffff057224 */ /* 0x000fe400078e0009 */
[----:B------:R-:W-:-:S05]  /*1600*/  @!P2 IMAD.IADD R0, R0, 0x1, R7 ;  /* 0x000000010000a824 */ /* 0x000fca00078e0207 */
[----:B------:R0:W-:Y:S04]  /*1610*/  @!P2 STS [R0+0x8], R3 ;  /* 0x000008030000a388 */ /* 0x0001e80000000800 */
[----:B------:R0:W-:Y:S02]  /*1620*/  @!P2 STS.64 [R0+0x10], R8 ;  /* 0x000010080000a388 */ /* 0x0001e40000000a00 */
.L_x_138:
[----:B------:R-:W-:Y:S05]  /*1630*/  BSYNC.RECONVERGENT B1 ;  /* 0x0000000000017941 */ /* 0x000fea0003800200 */
.L_x_137:
        /* <DEDUP_REMOVED lines=8> */
[----:B----4-:R-:W4:Y:S04]  /*16c0*/  LDS R0, [UR4+0x28] ;  /* 0x00002804ff007984 */ /* 0x010f280008000800 */
[----:B-1----:R-:W1:Y:S04]  /*16d0*/  LDS.64 R10, [UR4+0x30] ;  /* 0x00003004ff0a7984 */ /* 0x002e680008000a00 */
[----:B------:R-:W5:Y:S04]  /*16e0*/  LDS R13, [UR4+0x38] ;  /* 0x00003804ff0d7984 */ /* 0x000f680008000800 */
[----:B------:R-:W-:Y:S01]  /*16f0*/  LDS R15, [UR4+0x48] ;  /* 0x00004804ff0f7984 */ /* 0x000fe20008000800 */
[----:B0-----:R-:W-:-:S14]  /*1700*/  DSETP.GT.AND P2, PT, R8, R4, PT ;  /* 0x000000040800722a */ /* 0x001fdc0003f44000 */
[----:B---3--:R-:W-:-:S13]  /*1710*/  @!P2 ISETP.GE.AND P0, PT, R3, R6, PT ;  /* 0x000000060300a20c */ /* 0x008fda0003f06270 */
[----:B------:R-:W-:-:S06]  /*1720*/  @!P2 DSETP.EQ.AND P0, PT, R4, R8, !P0 ;  /* 0x000000080400a22a */ /* 0x000fcc0004702000 */
[----:B------:R-:W-:Y:S02]  /*1730*/  @!P2 SEL R3, R3, R6, P0 ;  /* 0x000000060303a207 */ /* 0x000fe40000000000 */
[----:B--2---:R-:W0:Y:S01]  /*1740*/  LDS.64 R6, [UR4+0x40] ;  /* 0x00004004ff067984 */ /* 0x004e220008000a00 */
[----:B------:R-:W-:Y:S02]  /*1750*/  @!P2 FSEL R2, R8, R4, P0 ;  /* 0x000000040802a208 */ /* 0x000fe40000000000 */
[----:B----4-:R-:W-:Y:S02]  /*1760*/  ISETP.GE.AND P1, PT, R0, R3, PT ;  /* 0x000000030000720c */ /* 0x010fe40003f26270 */
[----:B------:R-:W-:Y:S01]  /*1770*/  @!P2 FSEL R5, R9, R5, P0 ;  /* 0x000000050905a208 */ /* 0x000fe20000000000 */
[----:B------:R-:W-:-:S04]  /*1780*/  @!P2 IMAD.MOV.U32 R8, RZ, RZ, R2 ;  /* 0x000000ffff08a224 */ /* 0x000fc800078e0002 */
[----:B------:R-:W-:Y:S02]  /*1790*/  @!P2 IMAD.MOV.U32 R9, RZ, RZ, R5 ;  /* 0x000000ffff09a224 */ /* 0x000fe400078e0005 */
[----:B------:R-:W-:Y:S04]  /*17a0*/  LDS.64 R4, [UR4+0x60] ;  /* 0x00006004ff047984 */ /* 0x000fe80008000a00 */
[----:B-1----:R-:W-:-:S06]  /*17b0*/  DSETP.EQ.AND P0, PT, R8, R10, !P1 ;  /* 0x0000000a0800722a */ /* 0x002fcc0004f02000 */
[----:B------:R-:W-:-:S06]  /*17c0*/  DSETP.GT.OR P0, PT, R10, R8, P0 ;  /* 0x000000080a00722a */ /* 0x000fcc0000704400 */
[----:B------:R-:W-:Y:S02]  /*17d0*/  SEL R0, R0, R3, P0 ;  /* 0x0000000300007207 */ /* 0x000fe40000000000 */
[----:B------:R-:W1:Y:S01]  /*17e0*/  LDS.64 R2, [UR4+0x50] ;  /* 0x00005004ff027984 */ /* 0x000e620008000a00 */
[----:B------:R-:W-:Y:S02]  /*17f0*/  FSEL R8, R10, R8, P0 ;  /* 0x000000080a087208 */ /* 0x000fe40000000000 */
[----:B-----5:R-:W-:Y:S02]  /*1800*/  ISETP.GE.AND P1, PT, R13, R0, PT ;  /* 0x000000000d00720c */ /* 0x020fe40003f26270 */
[----:B------:R-:W-:Y:S02]  /*1810*/  FSEL R9, R11, R9, P0 ;  /* 0x000000090b097208 */ /* 0x000fe40000000000 */
[----:B------:R-:W2:Y:S09]  /*1820*/  LDS R11, [UR4+0x58] ;  /* 0x00005804ff0b7984 */ /* 0x000eb20008000800 */
[----:B0-----:R-:W-:-:S06]  /*1830*/  DSETP.EQ.AND P0, PT, R8, R6, !P1 ;  /* 0x000000060800722a */ /* 0x001fcc0004f02000 */
[----:B------:R-:W-:-:S06]  /*1840*/  DSETP.GT.OR P0, PT, R6, R8, P0 ;  /* 0x000000080600722a */ /* 0x000fcc0000704400 */
[----:B------:R-:W-:Y:S02]  /*1850*/  SEL R0, R13, R0, P0 ;  /* 0x000000000d007207 */ /* 0x000fe40000000000 */
[----:B------:R-:W-:Y:S01]  /*1860*/  FSEL R6, R6, R8, P0 ;  /* 0x0000000806067208 */ /* 0x000fe20000000000 */
[----:B------:R-:W0:Y:S01]  /*1870*/  LDS R13, [UR4+0x68] ;  /* 0x00006804ff0d7984 */ /* 0x000e220008000800 */
[----:B------:R-:W-:Y:S02]  /*1880*/  ISETP.GE.AND P1, PT, R15, R0, PT ;  /* 0x000000000f00720c */ /* 0x000fe40003f26270 */
[----:B------:R-:W-:Y:S02]  /*1890*/  FSEL R7, R7, R9, P0 ;  /* 0x0000000907077208 */ /* 0x000fe40000000000 */
[----:B------:R-:W3:Y:S09]  /*18a0*/  LDS.64 R8, [UR4+0x70] ;  /* 0x00007004ff087984 */ /* 0x000ef20008000a00 */
[----:B-1----:R-:W-:-:S06]  /*18b0*/  DSETP.EQ.AND P0, PT, R6, R2, !P1 ;  /* 0x000000020600722a */ /* 0x002fcc0004f02000 */
[----:B------:R-:W-:-:S06]  /*18c0*/  DSETP.GT.OR P0, PT, R2, R6, P0 ;  /* 0x000000060200722a */ /* 0x000fcc0000704400 */
[----:B------:R-:W-:Y:S02]  /*18d0*/  SEL R0, R15, R0, P0 ;  /* 0x000000000f007207 */ /* 0x000fe40000000000 */
[----:B------:R-:W-:Y:S01]  /*18e0*/  FSEL R2, R2, R6, P0 ;  /* 0x0000000602027208 */ /* 0x000fe20000000000 */
[----:B------:R-:W1:Y:S01]  /*18f0*/  LDS R15, [UR4+0x78] ;  /* 0x00007804ff0f7984 */ /* 0x000e620008000800 */
[----:B--2---:R-:W-:Y:S02]  /*1900*/  ISETP.GE.AND P1, PT, R11, R0, PT ;  /* 0x000000000b00720c */ /* 0x004fe40003f26270 */
[----:B------:R-:W-:Y:S02]  /*1910*/  FSEL R3, R3, R7, P0 ;  /* 0x0000000703037208 */ /* 0x000fe40000000000 */
[----:B------:R-:W2:Y:S09]  /*1920*/  LDS.64 R6, [UR4+0x80] ;  /* 0x00008004ff067984 */ /* 0x000eb20008000a00 */
[----:B------:R-:W-:-:S06]  /*1930*/  DSETP.EQ.AND P0, PT, R2, R4, !P1 ;  /* 0x000000040200722a */ /* 0x000fcc0004f02000 */
[----:B------:R-:W-:-:S06]  /*1940*/  DSETP.GT.OR P0, PT, R4, R2, P0 ;  /* 0x000000020400722a */ /* 0x000fcc0000704400 */
[----:B------:R-:W-:Y:S02]  /*1950*/  SEL R0, R11, R0, P0 ;  /* 0x000000000b007207 */ /* 0x000fe40000000000 */
[----:B------:R-:W-:Y:S02]  /*1960*/  FSEL R2, R4, R2, P0 ;  /* 0x0000000204027208 */ /* 0x000fe40000000000 */
[----:B0-----:R-:W-:Y:S02]  /*1970*/  ISETP.GE.AND P1, PT, R13, R0, PT ;  /* 0x000000000d00720c */ /* 0x001fe40003f26270 */
[----:B------:R-:W-:-:S11]  /*1980*/  FSEL R3, R5, R3, P0 ;  /* 0x0000000305037208 */ /* 0x000fd60000000000 */
[----:B---3--:R-:W-:-:S06]  /*1990*/  DSETP.EQ.AND P0, PT, R2, R8, !P1 ;  /* 0x000000080200722a */ /* 0x008fcc0004f02000 */
[----:B------:R-:W-:-:S06]  /*19a0*/  DSETP.GT.OR P0, PT, R8, R2, P0 ;  /* 0x000000020800722a */ /* 0x000fcc0000704400 */
[----:B------:R-:W-:Y:S02]  /*19b0*/  SEL R0, R13, R0, P0 ;  /* 0x000000000d007207 */ /* 0x000fe40000000000 */
[----:B------:R-:W-:Y:S02]  /*19c0*/  FSEL R2, R8, R2, P0 ;  /* 0x0000000208027208 */ /* 0x000fe40000000000 */
[----:B-1----:R-:W-:Y:S02]  /*19d0*/  ISETP.GE.AND P1, PT, R15, R0, PT ;  /* 0x000000000f00720c */ /* 0x002fe40003f26270 */
[----:B------:R-:W-:-:S11]  /*19e0*/  FSEL R3, R9, R3, P0 ;  /* 0x0000000309037208 */ /* 0x000fd60000000000 */
[----:B--2---:R-:W-:-:S06]  /*19f0*/  DSETP.EQ.AND P0, PT, R2, R6, !P1 ;  /* 0x000000060200722a */ /* 0x004fcc0004f02000 */
[----:B------:R-:W-:-:S06]  /*1a00*/  DSETP.GT.OR P0, PT, R6, R2, P0 ;  /* 0x000000020600722a */ /* 0x000fcc0000704400 */
[----:B------:R-:W-:Y:S02]  /*1a10*/  FSEL R4, R6, R2, P0 ;  /* 0x0000000206047208 */ /* 0x000fe40000000000 */
[----:B------:R-:W-:Y:S02]  /*1a20*/  FSEL R5, R7, R3, P0 ;  /* 0x0000000307057208 */ /* 0x000fe40000000000 */
[----:B------:R-:W-:Y:S01]  /*1a30*/  SEL R6, R15, R0, P0 ;  /* 0x000000000f067207 */ /* 0x000fe20000000000 */
[----:B------:R-:W-:Y:S06]  /*1a40*/  BRA `(.L_x_139) ;  /* 0x0000002800887947 */ /* 0x000fec0003800000 */
.L_x_128:
[----:B------:R-:W0:Y:S01]  /*1a50*/  S2R R8, SR_LANEID ;  /* 0x0000000000087919 */ /* 0x000e220000000000 */
[----:B------:R-:W-:Y:S01]  /*1a60*/  LOP3.LUT R4, R2, 0x3e0, RZ, 0xc0, !PT ;  /* 0x000003e002047812 */ /* 0x000fe200078ec0ff */
[----:B------:R-:W-:Y:S04]  /*1a70*/  BSSY.RECONVERGENT B1, `(.L_x_140) ;  /* 0x0000026000017945 */ /* 0x000fe80003800200 */
[----:B------:R-:W-:Y:S01]  /*1a80*/  VIADD R6, R4, 0x20 ;  /* 0x0000002004067836 */ /* 0x000fe20000000000 */
[----:B------:R-:W-:-:S04]  /*1a90*/  LOP3.LUT R4, RZ, R4, RZ, 0x33, !PT ;  /* 0x00000004ff047212 */ /* 0x000fc800078e33ff */
[----:B------:R-:W-:Y:S01]  /*1aa0*/  ISETP.GT.AND P0, PT, R6, R3, PT ;  /* 0x000000030600720c */ /* 0x000fe20003f04270 */
[----:B------:R-:W-:-:S05]  /*1ab0*/  IMAD.IADD R4, R4, 0x1, R3 ;  /* 0x0000000104047824 */ /* 0x000fca00078e0203 */
[----:B------:R-:W-:-:S05]  /*1ac0*/  SEL R9, R4, 0x1f, P0 ;  /* 0x0000001f04097807 */ /* 0x000fca0000000000 */
[----:B------:R1:W2:Y:S01]  /*1ad0*/  SHFL.DOWN PT, R11, R0, 0x1, R9 ;  /* 0x08200000000b7989 */ /* 0x0002a200000e0009 */
[C---:B0-----:R-:W-:Y:S01]  /*1ae0*/  ISETP.NE.AND P1, PT, R8.reuse, RZ, PT ;  /* 0x000000ff0800720c */ /* 0x041fe20003f25270 */
[C---:B------:R-:W-:Y:S01]  /*1af0*/  VIADD R6, R8.reuse, 0x2 ;  /* 0x0000000208067836 */ /* 0x040fe20000000000 */
[C---:B------:R-:W-:Y:S01]  /*1b00*/  ISETP.GE.AND P0, PT, R8.reuse, R9, PT ;  /* 0x000000090800720c */ /* 0x040fe20003f06270 */
[----:B------:R-:W-:-:S03]  /*1b10*/  VIADD R4, R8, 0x4 ;  /* 0x0000000408047836 */ /* 0x000fc60000000000 */
[-C--:B------:R-:W-:Y:S01]  /*1b20*/  ISETP.GT.AND P5, PT, R6, R9.reuse, PT ;  /* 0x000000090600720c */ /* 0x080fe20003fa4270 */
[----:B------:R-:W-:Y:S01]  /*1b30*/  VIADD R6, R8, 0x8 ;  /* 0x0000000808067836 */ /* 0x000fe20000000000 */
[-C--:B------:R-:W-:Y:S01]  /*1b40*/  ISETP.GT.AND P4, PT, R4, R9.reuse, PT ;  /* 0x000000090400720c */ /* 0x080fe20003f84270 */
[----:B------:R-:W-:Y:S01]  /*1b50*/  VIADD R8, R8, 0x10 ;  /* 0x0000001008087836 */ /* 0x000fe20000000000 */
[----:B-----5:R1:W0:Y:S02]  /*1b60*/  SHFL.DOWN PT, R4, R30, 0x1, R9 ;  /* 0x082000001e047989 */ /* 0x02022400000e0009 */
[-C--:B------:R-:W-:Y:S01]  /*1b70*/  ISETP.GT.AND P3, PT, R6, R9.reuse, PT ;  /* 0x000000090600720c */ /* 0x080fe20003f64270 */
[----:B------:R-:W-:Y:S01]  /*1b80*/  IMAD.MOV.U32 R6, RZ, RZ, R0 ;  /* 0x000000ffff067224 */ /* 0x000fe200078e0000 */
[----:B------:R-:W3:Y:S01]  /*1b90*/  @!P1 S2R R10, SR_CgaCtaId ;  /* 0x00000000000a9919 */ /* 0x000ee20000008800 */
[----:B------:R-:W-:Y:S02]  /*1ba0*/  @!P1 MOV R5, 0x400 ;  /* 0x0000040000059802 */ /* 0x000fe40000000f00 */
[----:B------:R-:W-:-:S02]  /*1bb0*/  ISETP.GT.AND P2, PT, R8, R9, PT ;  /* 0x000000090800720c */ /* 0x000fc40003f44270 */
[----:B---3--:R-:W-:Y:S02]  /*1bc0*/  @!P1 LEA R10, R10, R5, 0x18 ;  /* 0x000000050a0a9211 */ /* 0x008fe400078ec0ff */
[----:B------:R-:W-:-:S04]  /*1bd0*/  @!P1 SHF.R.U32.HI R5, RZ, 0x1, R2 ;  /* 0x00000001ff059819 */ /* 0x000fc80000011602 */
[----:B------:R-:W-:-:S05]  /*1be0*/  @!P1 LOP3.LUT R5, R5, 0x1f0, RZ, 0xc0, !PT ;  /* 0x000001f005059812 */ /* 0x000fca00078ec0ff */
[----:B------:R-:W-:Y:S02]  /*1bf0*/  @!P1 IMAD.IADD R7, R5, 0x1, R10 ;  /* 0x0000000105079824 */ /* 0x000fe400078e020a */
[----:B------:R1:W3:Y:S01]  /*1c00*/  SHFL.DOWN PT, R5, R31, 0x1, R9 ;  /* 0x082000001f057989 */ /* 0x0002e200000e0009 */
[----:B0-2---:R-:W-:Y:S05]  /*1c10*/  @P0 BRA `(.L_x_141) ;  /* 0x00000000002c0947 */ /* 0x005fea0003800000 */
[----:B---3--:R-:W-:Y:S01]  /*1c20*/  DSETP.GEU.AND P6, PT, R30, R4, PT ;  /* 0x000000041e00722a */ /* 0x008fe20003fce000 */
[----:B------:R-:W-:-:S13]  /*1c30*/  IMAD.MOV.U32 R6, RZ, RZ, R11 ;  /* 0x000000ffff067224 */ /* 0x000fda00078e000b */
[----:B------:R-:W-:-:S13]  /*1c40*/  @P6 ISETP.GE.AND P0, PT, R11, R0, PT ;  /* 0x000000000b00620c */ /* 0x000fda0003f06270 */
[----:B------:R-:W-:-:S06]  /*1c50*/  @P6 DSETP.EQ.AND P0, PT, R30, R4, !P0 ;  /* 0x000000041e00622a */ /* 0x000fcc0004702000 */
[----:B------:R-:W-:Y:S02]  /*1c60*/  @P6 SEL R6, R11, R0, P0 ;  /* 0x000000000b066207 */ /* 0x000fe40000000000 */
[----:B-1----:R-:W-:Y:S01]  /*1c70*/  @P6 FSEL R0, R4, R30, P0 ;  /* 0x0000001e04006208 */ /* 0x002fe20000000000 */
[----:B------:R-:W-:Y:S01]  /*1c80*/  IMAD.MOV.U32 R30, RZ, RZ, R4 ;  /* 0x000000ffff1e7224 */ /* 0x000fe200078e0004 */
[----:B------:R-:W-:Y:S01]  /*1c90*/  @P6 FSEL R11, R5, R31, P0 ;  /* 0x0000001f050b6208 */ /* 0x000fe20000000000 */
[----:B------:R-:W-:Y:S02]  /*1ca0*/  IMAD.MOV.U32 R31, RZ, RZ, R5 ;  /* 0x000000ffff1f7224 */ /* 0x000fe400078e0005 */
[----:B------:R-:W-:Y:S02]  /*1cb0*/  @P6 IMAD.MOV.U32 R30, RZ, RZ, R0 ;  /* 0x000000ffff1e6224 */ /* 0x000fe400078e0000 */
[----:B------:R-:W-:-:S07]  /*1cc0*/  @P6 IMAD.MOV.U32 R31, RZ, RZ, R11 ;  /* 0x000000ffff1f6224 */ /* 0x000fce00078e000b */
.L_x_141:
[----:B------:R-:W-:Y:S05]  /*1cd0*/  BSYNC.RECONVERGENT B1 ;  /* 0x0000000000017941 */ /* 0x000fea0003800200 */
.L_x_140:
[----:B------:R0:W2:Y:S01]  /*1ce0*/  SHFL.DOWN PT, R13, R6, 0x2, R9 ;  /* 0x08400000060d7989 */ /* 0x0000a200000e0009 */
[----:B------:R-:W-:Y:S01]  /*1cf0*/  BSSY.RECONVERGENT B1, `(.L_x_142) ;  /* 0x0000012000017945 */ /* 0x000fe20003800200 */
[----:B-1----:R-:W-:Y:S02]  /*1d00*/  IMAD.MOV.U32 R0, RZ, RZ, R6 ;  /* 0x000000ffff007224 */ /* 0x002fe400078e0006 */
[----:B------:R0:W1:Y:S01]  /*1d10*/  SHFL.DOWN PT, R10, R30, 0x2, R9 ;  /* 0x084000001e0a7989 */ /* 0x00006200000e0009 */
[----:B------:R-:W-:Y:S02]  /*1d20*/  IMAD.MOV.U32 R4, RZ, RZ, R30 ;  /* 0x000000ffff047224 */ /* 0x000fe400078e001e */
[----:B---3--:R-:W-:Y:S01]  /*1d30*/  IMAD.MOV.U32 R5, RZ, RZ, R31 ;  /* 0x000000ffff057224 */ /* 0x008fe200078e001f */
[----:B------:R0:W3:Y:S01]  /*1d40*/  SHFL.DOWN PT, R11, R31, 0x2, R9 ;  /* 0x084000001f0b7989 */ /* 0x0000e200000e0009 */
[----:B------:R-:W-:Y:S05]  /*1d50*/  @P5 BRA `(.L_x_143) ;  /* 0x00000000002c5947 */ /* 0x000fea0003800000 */
[----:B-1-3--:R-:W-:Y:S01]  /*1d60*/  DSETP.GEU.AND P5, PT, R30, R10, PT ;  /* 0x0000000a1e00722a */ /* 0x00afe20003fae000 */
[----:B--2---:R-:W-:Y:S02]  /*1d70*/  IMAD.MOV.U32 R0, RZ, RZ, R13 ;  /* 0x000000ffff007224 */ /* 0x004fe400078e000d */
        /* <DEDUP_REMOVED lines=9> */
.L_x_143:
[----:B------:R-:W-:Y:S05]  /*1e10*/  BSYNC.RECONVERGENT B1 ;  /* 0x0000000000017941 */ /* 0x000fea0003800200 */
.L_x_142:
[----:B------:R4:W4:Y:S01]  /*1e20*/  SHFL.DOWN PT, R15, R0, 0x4, R9 ;  /* 0x08800000000f7989 */ /* 0x00092200000e0009 */
[----:B------:R-:W-:Y:S01]  /*1e30*/  BSSY.RECONVERGENT B1, `(.L_x_144) ;  /* 0x0000012000017945 */ /* 0x000fe20003800200 */
[----:B0-----:R-:W-:Y:S02]  /*1e40*/  IMAD.MOV.U32 R6, RZ, RZ, R0 ;  /* 0x000000ffff067224 */ /* 0x001fe400078e0000 */
[----:B------:R0:W0:Y:S01]  /*1e50*/  SHFL.DOWN PT, R12, R4, 0x4, R9 ;  /* 0x08800000040c7989 */ /* 0x00002200000e0009 */
[----:B-1----:R-:W-:Y:S02]  /*1e60*/  IMAD.MOV.U32 R10, RZ, RZ, R4 ;  /* 0x000000ffff0a7224 */ /* 0x002fe400078e0004 */
[----:B---3--:R-:W-:Y:S01]  /*1e70*/  IMAD.MOV.U32 R11, RZ, RZ, R5 ;  /* 0x000000ffff0b7224 */ /* 0x008fe200078e0005 */
[----:B--2---:R1:W2:Y:S01]  /*1e80*/  SHFL.DOWN PT, R13, R5, 0x4, R9 ;  /* 0x08800000050d7989 */ /* 0x0042a200000e0009 */
        /* <DEDUP_REMOVED lines=8> */
[----:B------:R-:W-:Y:S02]  /*1f10*/  @P4 FSEL R0, R12, R4, P0 ;  /* 0x000000040c004208 */ /* 0x000fe40000000000 */
[----:B-1----:R-:W-:-:S03]  /*1f20*/  @P4 FSEL R5, R13, R5, P0 ;  /* 0x000000050d054208 */ /* 0x002fc60000000000 */
[----:B------:R-:W-:Y:S02]  /*1f30*/  @P4 IMAD.MOV.U32 R10, RZ, RZ, R0 ;  /* 0x000000ffff0a4224 */ /* 0x000fe400078e0000 */
[----:B------:R-:W-:-:S07]  /*1f40*/  @P4 IMAD.MOV.U32 R11, RZ, RZ, R5 ;  /* 0x000000ffff0b4224 */ /* 0x000fce00078e0005 */
.L_x_145:
[----:B------:R-:W-:Y:S05]  /*1f50*/  BSYNC.RECONVERGENT B1 ;  /* 0x0000000000017941 */ /* 0x000fea0003800200 */
.L_x_144:
[----:B----4-:R3:W4:Y:S01]  /*1f60*/  SHFL.DOWN PT, R15, R6, 0x8, R9 ;  /* 0x09000000060f7989 */ /* 0x01072200000e0009 */
[----:B------:R-:W-:Y:S01]  /*1f70*/  BSSY.RECONVERGENT B1, `(.L_x_146) ;  /* 0x0000012000017945 */ /* 0x000fe20003800200 */
[----:B------:R-:W-:Y:S02]  /*1f80*/  IMAD.MOV.U32 R0, RZ, RZ, R6 ;  /* 0x000000ffff007224 */ /* 0x000fe400078e0006 */
[----:B0-----:R3:W0:Y:S01]  /*1f90*/  SHFL.DOWN PT, R4, R10, 0x8, R9 ;  /* 0x090000000a047989 */ /* 0x00162200000e0009 */
[----:B------:R-:W-:Y:S02]  /*1fa0*/  IMAD.MOV.U32 R12, RZ, RZ, R10 ;  /* 0x000000ffff0c7224 */ /* 0x000fe400078e000a */
[----:B--2---:R-:W-:Y:S01]  /*1fb0*/  IMAD.MOV.U32 R13, RZ, RZ, R11 ;  /* 0x000000ffff0d7224 */ /* 0x004fe200078e000b */
        /* <DEDUP_REMOVED lines=13> */
.L_x_147:
[----:B------:R-:W-:Y:S05]  /*2090*/  BSYNC.RECONVERGENT B1 ;  /* 0x0000000000017941 */ /* 0x000fea0003800200 */
.L_x_146:
[----:B----4-:R2:W4:Y:S01]  /*20a0*/  SHFL.DOWN PT, R15, R0, 0x10, R9 ;  /* 0x0a000000000f7989 */ /* 0x01052200000e0009 */
[----:B------:R-:W-:Y:S01]  /*20b0*/  BSSY.RECONVERGENT B1, `(.L_x_148) ;  /* 0x0000012000017945 */ /* 0x000fe20003800200 */
[----:B---3--:R-:W-:Y:S02]  /*20c0*/  IMAD.MOV.U32 R6, RZ, RZ, R0 ;  /* 0x000000ffff067224 */ /* 0x008fe400078e0000 */
[----:B------:R2:W3:Y:S01]  /*20d0*/  SHFL.DOWN PT, R10, R12, 0x10, R9 ;  /* 0x0a0000000c0a7989 */ /* 0x0004e200000e0009 */
[----:B0-----:R-:W-:Y:S02]  /*20e0*/  IMAD.MOV.U32 R4, RZ, RZ, R12 ;  /* 0x000000ffff047224 */ /* 0x001fe400078e000c */
[----:B-1----:R-:W-:Y:S01]  /*20f0*/  IMAD.MOV.U32 R5, RZ, RZ, R13 ;  /* 0x000000ffff057224 */ /* 0x002fe200078e000d */
[----:B------:R2:W0:Y:S01]  /*2100*/  SHFL.DOWN PT, R11, R13, 0x10, R9 ;  /* 0x0a0000000d0b7989 */ /* 0x00042200000e0009 */
[----:B------:R-:W-:Y:S05]  /*2110*/  @P2 BRA `(.L_x_149) ;  /* 0x00000000002c2947 */ /* 0x000fea0003800000 */
[----:B0--3--:R-:W-:Y:S01]  /*2120*/  DSETP.GEU.AND P2, PT, R12, R10, PT ;  /* 0x0000000a0c00722a */ /* 0x009fe20003f4e000 */
[----:B----4-:R-:W-:Y:S02]  /*2130*/  IMAD.MOV.U32 R6, RZ, RZ, R15 ;  /* 0x000000ffff067224 */ /* 0x010fe400078e000f */
        /* <DEDUP_REMOVED lines=9> */
.L_x_149:
[----:B------:R-:W-:Y:S05]  /*21d0*/  BSYNC.RECONVERGENT B1 ;  /* 0x0000000000017941 */ /* 0x000fea0003800200 */
.L_x_148:
        /* <DEDUP_REMOVED lines=10> */
[----:B--2---:R-:W1:Y:S04]  /*2280*/  LDS.64 R8, [UR4+0x20] ;  /* 0x00002004ff087984 */ /* 0x004e680008000a00 */
[----:B------:R-:W2:Y:S01]  /*2290*/  LDS R7, [UR4+0x18] ;  /* 0x00001804ff077984 */ /* 0x000ea20008000800 */
[----:B-1----:R-:W-:-:S14]  /*22a0*/  DSETP.GT.AND P1, PT, R8, R4, PT ;  /* 0x000000040800722a */ /* 0x002fdc0003f24000 */
        /* <DEDUP_REMOVED lines=13> */
[----:B------:R-:W2:Y:S01]  /*2380*/  LDS.64 R4, [UR4+0x30] ;  /* 0x00003004ff047984 */ /* 0x000ea20008000a00 */
[----:B-1----:R-:W-:-:S13]  /*2390*/  ISETP.GE.AND P0, PT, R6, R7, PT ;  /* 0x000000070600720c */ /* 0x002fda0003f06270 */
[----:B--2---:R-:W-:-:S06]  /*23a0*/  DSETP.EQ.AND P0, PT, R8, R4, !P0 ;  /* 0x000000040800722a */ /* 0x004fcc0004702000 */
[----:B------:R-:W-:-:S06]  /*23b0*/  DSETP.GT.OR P0, PT, R4, R8, P0 ;  /* 0x000000080400722a */ /* 0x000fcc0000704400 */
[----:B------:R-:W-:Y:S02]  /*23c0*/  FSEL R4, R4, R8, P0 ;  /* 0x0000000804047208 */ /* 0x000fe40000000000 */
[----:B------:R-:W-:Y:S02]  /*23d0*/  FSEL R5, R5, R9, P0 ;  /* 0x0000000905057208 */ /* 0x000fe40000000000 */
[----:B------:R-:W-:Y:S01]  /*23e0*/  SEL R6, R6, R7, P0 ;  /* 0x0000000706067207 */ /* 0x000fe20000000000 */
        /* <DEDUP_REMOVED lines=41> */
[----:B------:R-:W1:Y:S04]  /*2680*/  LDS R7, [UR4+0x78] ;  /* 0x00007804ff077984 */ /* 0x000e680008000800 */
[----:B------:R-:W2:Y:S01]  /*2690*/  LDS.64 R2, [UR4+0x80] ;  /* 0x00008004ff027984 */ /* 0x000ea20008000a00 */
[----:B-1----:R-:W-:-:S13]  /*26a0*/  ISETP.GE.AND P0, PT, R7, R6, PT ;  /* 0x000000060700720c */ /* 0x002fda0003f06270 */
[----:B--2---:R-:W-:-:S06]  /*26b0*/  DSETP.EQ.AND P0, PT, R4, R2, !P0 ;  /* 0x000000020400722a */ /* 0x004fcc0004702000 */
[----:B------:R-:W-:-:S06]  /*26c0*/  DSETP.GT.OR P0, PT, R2, R4, P0 ;  /* 0x000000040200722a */ /* 0x000fcc0000704400 */
[----:B------:R-:W-:Y:S02]  /*26d0*/  FSEL R4, R2, R4, P0 ;  /* 0x0000000402047208 */ /* 0x000fe40000000000 */
[----:B------:R-:W-:Y:S02]  /*26e0*/  FSEL R5, R3, R5, P0 ;  /* 0x0000000503057208 */ /* 0x000fe40000000000 */
[----:B------:R-:W-:Y:S01]  /*26f0*/  SEL R6, R7, R6, P0 ;  /* 0x0000000607067207 */ /* 0x000fe20000000000 */
[----:B------:R-:W-:Y:S06]  /*2700*/  BRA `(.L_x_139) ;  /* 0x0000001c00587947 */ /* 0x000fec0003800000 */
.L_x_115:
[----:B------:R-:W0:Y:S01]  /*2710*/  S2R R0, SR_TID.X ;  /* 0x0000000000007919 */ /* 0x000e220000002100 */
[----:B------:R-:W1:Y:S01]  /*2720*/  LDC.64 R4, c[0x0][0x380] ;  /* 0x0000e000ff047b82 */ /* 0x000e620000000a00 */
[----:B------:R-:W0:Y:S02]  /*2730*/  LDCU UR5, c[0x0][0x388] ;  /* 0x00007100ff0577ac */ /* 0x000e240008000800 */
[----:B0-----:R-:W-:-:S04]  /*2740*/  VIADD R7, R0, UR5 ;  /* 0x0000000500077c36 */ /* 0x001fc80008000000 */
[----:B-1----:R-:W-:-:S05]  /*2750*/  IMAD.WIDE R4, R7, 0x8, R4 ;  /* 0x0000000807047825 */ /* 0x002fca00078e0204 */
[----:B------:R-:W2:Y:S04]  /*2760*/  LDG.E.64 R30, desc[UR8][R4.64] ;  /* 0x00000008041e7981 */ /* 0x000ea8000c1e1b00 */
[----:B------:R-:W2:Y:S04]  /*2770*/  LDG.E.64 R8, desc[UR8][R4.64+0x800] ;  /* 0x0008000804087981 */ /* 0x000ea8000c1e1b00 */
[----:B------:R0:W5:Y:S04]  /*2780*/  LDG.E.64 R10, desc[UR8][R4.64+0x1000] ;  /* 0x00100008040a7981 */ /* 0x000168000c1e1b00 */
[----:B------:R0:W5:Y:S01]  /*2790*/  LDG.E.64 R12, desc[UR8][R4.64+0x1800] ;  /* 0x00180008040c7981 */ /* 0x000162000c1e1b00 */
[----:B------:R-:W-:Y:S01]  /*27a0*/  BSSY.RECONVERGENT B1, `(.L_x_150) ;  /* 0x000000d000017945 */ /* 0x000fe20003800200 */
[----:B------:R-:W-:-:S02]  /*27b0*/  VIADD R3, R7, 0x100 ;  /* 0x0000010007037836 */ /* 0x000fc40000000000 */
[C---:B------:R-:W-:Y:S02]  /*27c0*/  VIADD R15, R7.reuse, 0x200 ;  /* 0x00000200070f7836 */ /* 0x040fe40000000000 */
[----:B------:R-:W-:Y:S01]  /*27d0*/  VIADD R17, R7, 0x300 ;  /* 0x0000030007117836 */ /* 0x000fe20000000000 */
[----:B--2---:R-:W-:-:S14]  /*27e0*/  DSETP.GT.AND P0, PT, R8, R30, PT ;  /* 0x0000001e0800722a */ /* 0x004fdc0003f04000 */
[----:B0-----:R-:W-:Y:S05]  /*27f0*/  @P0 BRA `(.L_x_151) ;  /* 0x0000000000100947 */ /* 0x001fea0003800000 */
[----:B------:R-:W-:Y:S01]  /*2800*/  ISETP.GE.AND P0, PT, R7, 0x7fffff00, PT ;  /* 0x7fffff000700780c */ /* 0x000fe20003f06270 */
[----:B------:R-:W-:-:S12]  /*2810*/  IMAD.MOV.U32 R2, RZ, RZ, R7 ;  /* 0x000000ffff027224 */ /* 0x000fd800078e0007 */
[----:B------:R-:W-:-:S14]  /*2820*/  DSETP.NEU.OR P0, PT, R30, R8, !P0 ;  /* 0x000000081e00722a */ /* 0x000fdc000470d400 */
[----:B------:R-:W-:Y:S05]  /*2830*/  @P0 BRA `(.L_x_152) ;  /* 0x00000000000c0947 */ /* 0x000fea0003800000 */
.L_x_151:
[----:B------:R-:W-:Y:S02]  /*2840*/  IMAD.MOV.U32 R30, RZ, RZ, R8 ;  /* 0x000000ffff1e7224 */ /* 0x000fe400078e0008 */
[----:B------:R-:W-:Y:S02]  /*2850*/  IMAD.MOV.U32 R31, RZ, RZ, R9 ;  /* 0x000000ffff1f7224 */ /* 0x000fe400078e0009 */
[----:B------:R-:W-:-:S07]  /*2860*/  IMAD.MOV.U32 R2, RZ, RZ, R3 ;  /* 0x000000ffff027224 */ /* 0x000fce00078e0003 */
.L_x_152:
[----:B------:R-:W-:Y:S05]  /*2870*/  BSYNC.RECONVERGENT B1 ;  /* 0x0000000000017941 */ /* 0x000fea0003800200 */
.L_x_150:
[----:B------:R-:W-:Y:S01]  /*2880*/  ISETP.GE.AND P0, PT, R15, R2, PT ;  /* 0x000000020f00720c */ /* 0x000fe20003f06270 */
[----:B------:R-:W-:Y:S01]  /*2890*/  UISETP.GE.U32.AND UP0, UPT, UR4, 0x800, UPT ;  /* 0x000008000400788c */ /* 0x000fe2000bf06070 */
[----:B------:R-:W-:-:S11]  /*28a0*/  IMAD.MOV.U32 R8, RZ, RZ, 0x400 ;  /* 0x00000400ff087424 */ /* 0x000fd600078e00ff */
[----:B-----5:R-:W-:-:S06]  /*28b0*/  DSETP.NEU.OR P0, PT, R30, R10, P0 ;  /* 0x0000000a1e00722a */ /* 0x020fcc000070d400 */
[----:B------:R-:W-:-:S14]  /*28c0*/  DSETP.LEU.AND P1, PT, R10, R30, P0 ;  /* 0x0000001e0a00722a */ /* 0x000fdc000072b000 */
[----:B------:R-:W-:Y:S02]  /*28d0*/  @!P1 IMAD.MOV.U32 R2, RZ, RZ, R15 ;  /* 0x000000ffff029224 */ /* 0x000fe400078e000f */
[----:B------:R-:W-:Y:S02]  /*28e0*/  @!P1 IMAD.MOV.U32 R30, RZ, RZ, R10 ;  /* 0x000000ffff1e9224 */ /* 0x000fe400078e000a */
[----:B------:R-:W-:Y:S01]  /*28f0*/  @!P1 IMAD.MOV.U32 R31, RZ, RZ, R11 ;  /* 0x000000ffff1f9224 */ /* 0x000fe200078e000b */
[----:B------:R-:W-:-:S13]  /*2900*/  ISETP.GE.AND P0, PT, R17, R2, PT ;  /* 0x000000021100720c */ /* 0x000fda0003f06270 */
[----:B------:R-:W-:-:S06]  /*2910*/  DSETP.NEU.OR P0, PT, R30, R12, P0 ;  /* 0x0000000c1e00722a */ /* 0x000fcc000070d400 */
[----:B------:R-:W-:-:S14]  /*2920*/  DSETP.LEU.AND P0, PT, R12, R30, P0 ;  /* 0x0000001e0c00722a */ /* 0x000fdc000070b000 */
[----:B------:R-:W-:Y:S02]  /*2930*/  @!P0 IMAD.MOV.U32 R30, RZ, RZ, R12 ;  /* 0x000000ffff1e8224 */ /* 0x000fe400078e000c */
[----:B------:R-:W-:Y:S02]  /*2940*/  @!P0 IMAD.MOV.U32 R31, RZ, RZ, R13 ;  /* 0x000000ffff1f8224 */ /* 0x000fe400078e000d */
[----:B------:R-:W-:Y:S01]  /*2950*/  @!P0 IMAD.MOV.U32 R2, RZ, RZ, R17 ;  /* 0x000000ffff028224 */ /* 0x000fe200078e0011 */
[----:B------:R-:W-:Y:S06]  /*2960*/  BRA.U !UP0, `(.L_x_153) ;  /* 0x0000000108ac7547 */ /* 0x000fec000b800000 */
[----:B------:R-:W-:Y:S01]  /*2970*/  IMAD.MOV.U32 R8, RZ, RZ, 0x400 ;  /* 0x00000400ff087424 */ /* 0x000fe200078e00ff */
[----:B------:R-:W0:Y:S01]  /*2980*/  LDCU UR5, c[0x0][0x398] ;  /* 0x00007300ff0577ac */ /* 0x000e220008000800 */
[----:B------:R-:W-:-:S12]  /*2990*/  UIADD3 UR6, UPT, UPT, UR4, -0x400, URZ ;  /* 0xfffffc0004067890 */ /* 0x000fd8000fffe0ff */
.L_x_155:
[----:B------:R-:W-:-:S05]  /*29a0*/  IMAD.WIDE.U32 R16, R8, 0x8, R4 ;  /* 0x0000000808107825 */ /* 0x000fca00078e0004 */
[----:B------:R-:W2:Y:S04]  /*29b0*/  LDG.E.64 R18, desc[UR8][R16.64] ;  /* 0x0000000810127981 */ /* 0x000ea8000c1e1b00 */
[----:B------:R-:W3:Y:S04]  /*29c0*/  LDG.E.64 R12, desc[UR8][R16.64+0x800] ;  /* 0x00080008100c7981 */ /* 0x000ee8000c1e1b00 */
[----:B------:R-:W4:Y:S04]  /*29d0*/  LDG.E.64 R10, desc[UR8][R16.64+0x1000] ;  /* 0x00100008100a7981 */ /* 0x000f28000c1e1b00 */
[----:B------:R1:W5:Y:S01]  /*29e0*/  LDG.E.64 R14, desc[UR8][R16.64+0x1800] ;  /* 0x00180008100e7981 */ /* 0x000362000c1e1b00 */
[--C-:B------:R-:W-:Y:S01]  /*29f0*/  IMAD.IADD R9, R7, 0x1, R8.reuse ;  /* 0x0000000107097824 */ /* 0x100fe200078e0208 */
[----:B0-----:R-:W-:Y:S01]  /*2a00*/  UMOV UR4, UR5 ;  /* 0x0000000500047c82 */ /* 0x001fe20008000000 */
[----:B------:R-:W-:Y:S01]  /*2a10*/  IMAD.IADD R21, R3, 0x1, R8 ;  /* 0x0000000103157824 */ /* 0x000fe200078e0208 */
[----:B------:R-:W-:-:S02]  /*2a20*/  IADD3 R6, PT, PT, -R8, UR4, RZ ;  /* 0x0000000408067c10 */ /* 0x000fc4000fffe1ff */
[C---:B------:R-:W-:Y:S01]  /*2a30*/  ISETP.GE.AND P0, PT, R9.reuse, R2, PT ;  /* 0x000000020900720c */ /* 0x040fe20003f06270 */
[----:B-1----:R-:W-:-:S12]  /*2a40*/  VIADD R17, R9, 0x200 ;  /* 0x0000020009117836 */ /* 0x002fd80000000000 */
[----:B--2---:R-:W-:-:S06]  /*2a50*/  DSETP.NEU.OR P0, PT, R30, R18, P0 ;  /* 0x000000121e00722a */ /* 0x004fcc000070d400 */
[----:B------:R-:W-:-:S14]  /*2a60*/  DSETP.LEU.AND P1, PT, R18, R30, P0 ;  /* 0x0000001e1200722a */ /* 0x000fdc000072b000 */
[----:B------:R-:W-:Y:S02]  /*2a70*/  @!P1 IMAD.MOV.U32 R2, RZ, RZ, R9 ;  /* 0x000000ffff029224 */ /* 0x000fe400078e0009 */
        /* <DEDUP_REMOVED lines=15> */
[----:B------:R-:W-:Y:S02]  /*2b70*/  ISETP.GE.AND P0, PT, R9, R2, PT ;  /* 0x000000020900720c */ /* 0x000fe40003f06270 */
[----:B------:R-:W-:-:S11]  /*2b80*/  ISETP.GE.AND P1, PT, R6, 0x400, PT ;  /* 0x000004000600780c */ /* 0x000fd60003f26270 */
[----:B-----5:R-:W-:-:S06]  /*2b90*/  DSETP.NEU.OR P0, PT, R30, R14, P0 ;  /* 0x0000000e1e00722a */ /* 0x020fcc000070d400 */
[----:B------:R-:W-:-:S14]  /*2ba0*/  DSETP.LEU.AND P0, PT, R14, R30, P0 ;  /* 0x0000001e0e00722a */ /* 0x000fdc000070b000 */
[----:B------:R-:W-:Y:S02]  /*2bb0*/  @!P0 IMAD.MOV.U32 R30, RZ, RZ, R14 ;  /* 0x000000ffff1e8224 */ /* 0x000fe400078e000e */
[----:B------:R-:W-:Y:S02]  /*2bc0*/  @!P0 IMAD.MOV.U32 R31, RZ, RZ, R15 ;  /* 0x000000ffff1f8224 */ /* 0x000fe400078e000f */
[----:B------:R-:W-:Y:S01]  /*2bd0*/  @!P0 IMAD.MOV.U32 R2, RZ, RZ, R9 ;  /* 0x000000ffff028224 */ /* 0x000fe200078e0009 */
[----:B------:R-:W-:Y:S06]  /*2be0*/  @!P1 BRA `(.L_x_154) ;  /* 0x0000000c00609947 */ /* 0x000fec0003800000 */
[----:B------:R-:W-:-:S05]  /*2bf0*/  VIADD R8, R8, 0x400 ;  /* 0x0000040008087836 */ /* 0x000fca0000000000 */
[----:B------:R-:W-:-:S13]  /*2c00*/  ISETP.GT.AND P0, PT, R8, UR6, PT ;  /* 0x0000000608007c0c */ /* 0x000fda000bf04270 */
[----:B------:R-:W-:Y:S05]  /*2c10*/  @!P0 BRA `(.L_x_155) ;  /* 0xfffffffc00608947 */ /* 0x000fea000383ffff */
.L_x_153:
[----:B------:R-:W-:Y:S01]  /*2c20*/  IADD3 R3, PT, PT, -R8, UR4, RZ ;  /* 0x0000000408037c10 */ /* 0x000fe2000fffe1ff */
[----:B------:R-:W-:Y:S03]  /*2c30*/  BSSY.RECONVERGENT B1, `(.L_x_154) ;  /* 0x00000d3000017945 */ /* 0x000fe60003800200 */
[----:B------:R-:W-:-:S04]  /*2c40*/  ISETP.GE.AND P0, PT, R0, R3, PT ;  /* 0x000000030000720c */ /* 0x000fc80003f06270 */
[----:B------:R-:W-:-:S13]  /*2c50*/  ISETP.GE.OR P0, PT, R8, UR4, P0 ;  /* 0x0000000408007c0c */ /* 0x000fda0008706670 */
[----:B------:R-:W-:Y:S05]  /*2c60*/  @P0 BRA `(.L_x_156) ;  /* 0x0000000c003c0947 */ /* 0x000fea0003800000 */
[----:B------:R-:W-:Y:S01]  /*2c70*/  LOP3.LUT R3, RZ, R0, RZ, 0x33, !PT ;  /* 0x00000000ff037212 */ /* 0x000fe200078e33ff */
[----:B------:R-:W0:Y:S01]  /*2c80*/  LDCU UR5, c[0x0][0x388] ;  /* 0x00007100ff0577ac */ /* 0x000e220008000800 */
[----:B------:R-:W-:Y:S01]  /*2c90*/  BSSY.RECONVERGENT B2, `(.L_x_157) ;  /* 0x0000068000027945 */ /* 0x000fe20003800200 */
[----:B------:R-:W-:Y:S01]  /*2ca0*/  IMAD.MOV.U32 R26, RZ, RZ, R0 ;  /* 0x000000ffff1a7224 */ /* 0x000fe200078e0000 */
[----:B------:R-:W-:-:S04]  /*2cb0*/  IADD3 R3, PT, PT, -R8, UR4, R3 ;  /* 0x0000000408037c10 */ /* 0x000fc8000fffe103 */
[C---:B------:R-:W-:Y:S02]  /*2cc0*/  ISETP.GE.U32.AND P0, PT, R3.reuse, 0x700, PT ;  /* 0x000007000300780c */ /* 0x040fe40003f06070 */
[----:B------:R-:W-:-:S04]  /*2cd0*/  LEA.HI R4, R3, 0x1, RZ, 0x18 ;  /* 0x0000000103047811 */ /* 0x000fc800078fc0ff */
[----:B------:R-:W-:Y:S01]  /*2ce0*/  LOP3.LUT R24, R4, 0x7, RZ, 0xc0, !PT ;  /* 0x0000000704187812 */ /* 0x000fe200078ec0ff */
[----:B0-----:R-:W-:-:S06]  /*2cf0*/  VIADD R5, R8, UR5 ;  /* 0x0000000508057c36 */ /* 0x001fcc0008000000 */
[----:B------:R-:W-:Y:S05]  /*2d00*/  @!P0 BRA `(.L_x_158) ;  /* 0x0000000400808947 */ /* 0x000fea0003800000 */
[----:B------:R-:W0:Y:S01]  /*2d10*/  LDC.64 R10, c[0x0][0x380] ;  /* 0x0000e000ff0a7b82 */ /* 0x000e220000000a00 */
[----:B------:R-:W-:Y:S01]  /*2d20*/  LOP3.LUT R27, R4, 0x1fffff8, RZ, 0xc0, !PT ;  /* 0x01fffff8041b7812 */ /* 0x000fe200078ec0ff */
[----:B------:R-:W-:Y:S01]  /*2d30*/  BSSY.RECONVERGENT B3, `(.L_x_159) ;  /* 0x000005c000037945 */ /* 0x000fe20003800200 */
[----:B------:R-:W-:Y:S01]  /*2d40*/  IMAD.IADD R25, R7, 0x1, R8 ;  /* 0x0000000107197824 */ /* 0x000fe200078e0208 */
[----:B------:R-:W-:Y:S02]  /*2d50*/  LOP3.LUT R26, R0, 0x400, RZ, 0xfc, !PT ;  /* 0x00000400001a7812 */ /* 0x000fe400078efcff */
[----:B------:R-:W-:Y:S01]  /*2d60*/  IMAD.MOV R27, RZ, RZ, -R27 ;  /* 0x000000ffff1b7224 */ /* 0x000fe200078e0a1b */
[----:B0-----:R-:W-:-:S05]  /*2d70*/  IADD3 R6, P0, PT, R10, 0x2000, RZ ;  /* 0x000020000a067810 */ /* 0x001fca0007f1e0ff */
[----:B------:R-:W-:-:S08]  /*2d80*/  IMAD.X R7, RZ, RZ, R11, P0 ;  /* 0x000000ffff077224 */ /* 0x000fd000000e060b */
.L_x_160:
[----:B------:R-:W-:-:S05]  /*2d90*/  IMAD.WIDE R8, R25, 0x8, R6 ;  /* 0x0000000819087825 */ /* 0x000fca00078e0206 */
[----:B------:R-:W2:Y:S04]  /*2da0*/  LDG.E.64 R10, desc[UR8][R8.64+-0x2000] ;  /* 0xffe00008080a7981 */ /* 0x000ea8000c1e1b00 */
[----:B------:R-:W3:Y:S04]  /*2db0*/  LDG.E.64 R12, desc[UR8][R8.64+-0x1800] ;  /* 0xffe80008080c7981 */ /* 0x000ee8000c1e1b00 */
[----:B------:R-:W4:Y:S04]  /*2dc0*/  LDG.E.64 R14, desc[UR8][R8.64+-0x1000] ;  /* 0xfff00008080e7981 */ /* 0x000f28000c1e1b00 */
[----:B------:R-:W5:Y:S04]  /*2dd0*/  LDG.E.64 R16, desc[UR8][R8.64+-0x800] ;  /* 0xfff8000808107981 */ /* 0x000f68000c1e1b00 */
[----:B------:R-:W5:Y:S04]  /*2de0*/  LDG.E.64 R18, desc[UR8][R8.64] ;  /* 0x0000000808127981 */ /* 0x000f68000c1e1b00 */
[----:B------:R-:W5:Y:S04]  /*2df0*/  LDG.E.64 R20, desc[UR8][R8.64+0x800] ;  /* 0x0008000808147981 */ /* 0x000f68000c1e1b00 */
[----:B------:R-:W5:Y:S01]  /*2e00*/  LDG.E.64 R22, desc[UR8][R8.64+0x1000] ;  /* 0x0010000808167981 */ /* 0x000f62000c1e1b00 */
[----:B--2---:R-:W-:-:S14]  /*2e10*/  DSETP.GT.AND P1, PT, R10, R30, PT ;  /* 0x0000001e0a00722a */ /* 0x004fdc0003f24000 */
        /* <DEDUP_REMOVED lines=30> */
[----:B-----5:R-:W-:-:S14]  /*3000*/  DSETP.GT.AND P2, PT, R16, R14, PT ;  /* 0x0000000e1000722a */ /* 0x020fdc0003f44000 */
        /* <DEDUP_REMOVED lines=47> */
.L_x_159:
[----:B------:R-:W-:-:S07]  /*3300*/  VIADD R26, R26, 0xfffffc00 ;  /* 0xfffffc001a1a7836 */ /* 0x000fce0000000000 */
.L_x_158:
[----:B------:R-:W-:Y:S05]  /*3310*/  BSYNC.RECONVERGENT B2 ;  /* 0x0000000000027941 */ /* 0x000fea0003800200 */
.L_x_157:
        /* <DEDUP_REMOVED lines=27> */
[----:B------:R-:W-:Y:S01]  /*34d0*/  @!P3 FSEL R2, R8, R10, P0 ;  /* 0x0000000a0802b208 */ /* 0x000fe20000000000 */
[----:B------:R-:W-:Y:S01]  /*34e0*/  VIADD R10, R17, 0x200 ;  /* 0x00000200110a7836 */ /* 0x000fe20000000000 */
        /* <DEDUP_REMOVED lines=21> */
.L_x_162:
[----:B------:R-:W-:Y:S05]  /*3640*/  BSYNC.RECONVERGENT B2 ;  /* 0x0000000000027941 */ /* 0x000fea0003800200 */
.L_x_161:
        /* <DEDUP_REMOVED lines=35> */
.L_x_164:
[----:B------:R-:W-:Y:S05]  /*3880*/  BSYNC.RECONVERGENT B2 ;  /* 0x0000000000027941 */ /* 0x000fea0003800200 */
.L_x_163:
        /* <DEDUP_REMOVED lines=13> */
.L_x_156:
[----:B------:R-:W-:Y:S05]  /*3960*/  BSYNC.RECONVERGENT B1 ;  /* 0x0000000000017941 */ /* 0x000fea0003800200 */
.L_x_154:
        /* <DEDUP_REMOVED lines=19> */
[----:B------:R-:W-:Y:S02]  /*3aa0*/  @P3 SEL R8, R3, R2, P0 ;  /* 0x0000000203083207 */ /* 0x000fe40000000000 */
[----:B------:R-:W-:Y:S02]  /*3ab0*/  @P3 FSEL R2, R6, R30, P0 ;  /* 0x0000001e06023208 */ /* 0x000fe40000000000 */
[----:B------:R-:W-:-:S03]  /*3ac0*/  @P3 FSEL R31, R7, R31, P0 ;  /* 0x0000001f071f3208 */ /* 0x000fc60000000000 */
[----:B------:R-:W-:Y:S02]  /*3ad0*/  @P3 IMAD.MOV.U32 R4, RZ, RZ, R2 ;  /* 0x000000ffff043224 */ /* 0x000fe400078e0002 */
[----:B------:R-:W-:-:S07]  /*3ae0*/  @P3 IMAD.MOV.U32 R5, RZ, RZ, R31 ;  /* 0x000000ffff053224 */ /* 0x000fce00078e001f */
.L_x_166:
[----:B------:R-:W-:Y:S05]  /*3af0*/  BSYNC.RECONVERGENT B1 ;  /* 0x0000000000017941 */ /* 0x000fea0003800200 */
.L_x_165:
        /* <DEDUP_REMOVED lines=19> */
.L_x_168:
[----:B------:R-:W-:Y:S05]  /*3c30*/  BSYNC.RECONVERGENT B1 ;  /* 0x0000000000017941 */ /* 0x000fea0003800200 */
.L_x_167:
[----:B------:R4:W2:Y:S01]  /*3c40*/  SHFL.DOWN PT, R13, R10, 0x4, 0x1f ;  /* 0x08801f000a0d7f89 */ /* 0x0008a200000e0000 */
[----:B------:R-:W-:Y:S01]  /*3c50*/  BSSY.RECONVERGENT B1, `(.L_x_169) ;  /* 0x0000012000017945 */ /* 0x000fe20003800200 */
[----:B---3--:R-:W-:Y:S02]  /*3c60*/  IMAD.MOV.U32 R7, RZ, RZ, R10 ;  /* 0x000000ffff077224 */ /* 0x008fe400078e000a */
[----:B0-----:R4:W0:Y:S01]  /*3c70*/  SHFL.DOWN PT, R4, R2, 0x4, 0x1f ;  /* 0x08801f0002047f89 */ /* 0x00182200000e0000 */
[----:B------:R-:W-:Y:S02]  /*3c80*/  IMAD.MOV.U32 R8, RZ, RZ, R2 ;  /* 0x000000ffff087224 */ /* 0x000fe400078e0002 */
[----:B-1----:R-:W-:Y:S01]  /*3c90*/  IMAD.MOV.U32 R9, RZ, RZ, R3 ;  /* 0x000000ffff097224 */ /* 0x002fe200078e0003 */
[----:B------:R4:W1:Y:S01]  /*3ca0*/  SHFL.DOWN PT, R5, R3, 0x4, 0x1f ;  /* 0x08801f0003057f89 */ /* 0x00086200000e0000 */
[----:B------:R-:W-:Y:S05]  /*3cb0*/  @P2 BRA `(.L_x_170) ;  /* 0x00000000002c2947 */ /* 0x000fea0003800000 */
[----:B01----:R-:W-:Y:S01]  /*3cc0*/  DSETP.GEU.AND P2, PT, R2, R4, PT ;  /* 0x000000040200722a */ /* 0x003fe20003f4e000 */
[----:B--2---:R-:W-:Y:S02]  /*3cd0*/  IMAD.MOV.U32 R7, RZ, RZ, R13 ;  /* 0x000000ffff077224 */ /* 0x004fe400078e000d */
[----:B------:R-:W-:Y:S02]  /*3ce0*/  IMAD.MOV.U32 R8, RZ, RZ, R4 ;  /* 0x000000ffff087224 */ /* 0x000fe400078e0004 */
[----:B------:R-:W-:-:S09]  /*3cf0*/  IMAD.MOV.U32 R9, RZ, RZ, R5 ;  /* 0x000000ffff097224 */ /* 0x000fd200078e0005 */
[----:B------:R-:W-:-:S13]  /*3d00*/  @P2 ISETP.GE.AND P0, PT, R13, R10, PT ;  /* 0x0000000a0d00220c */ /* 0x000fda0003f06270 */
[----:B------:R-:W-:-:S06]  /*3d10*/  @P2 DSETP.EQ.AND P0, PT, R2, R4, !P0 ;  /* 0x000000040200222a */ /* 0x000fcc0004702000 */
[----:B----4-:R-:W-:Y:S02]  /*3d20*/  @P2 FSEL R2, R4, R2, P0 ;  /* 0x0000000204022208 */ /* 0x010fe40000000000 */
[----:B------:R-:W-:Y:S02]  /*3d30*/  @P2 FSEL R3, R5, R3, P0 ;  /* 0x0000000305032208 */ /* 0x000fe40000000000 */
[----:B------:R-:W-:Y:S01]  /*3d40*/  @P2 SEL R7, R13, R10, P0 ;  /* 0x0000000a0d072207 */ /* 0x000fe20000000000 */
[----:B------:R-:W-:Y:S02]  /*3d50*/  @P2 IMAD.MOV.U32 R8, RZ, RZ, R2 ;  /* 0x000000ffff082224 */ /* 0x000fe400078e0002 */
[----:B------:R-:W-:-:S07]  /*3d60*/  @P2 IMAD.MOV.U32 R9, RZ, RZ, R3 ;  /* 0x000000ffff092224 */ /* 0x000fce00078e0003 */
.L_x_170:
[----:B------:R-:W-:Y:S05]  /*3d70*/  BSYNC.RECONVERGENT B1 ;  /* 0x0000000000017941 */ /* 0x000fea0003800200 */
.L_x_169:
[----:B----4-:R3:W4:Y:S01]  /*3d80*/  SHFL.DOWN PT, R10, R7, 0x8, 0x1f ;  /* 0x09001f00070a7f89 */ /* 0x01072200000e0000 */
[----:B------:R-:W-:Y:S01]  /*3d90*/  BSSY.RECONVERGENT B1, `(.L_x_171) ;  /* 0x0000012000017945 */ /* 0x000fe20003800200 */
[----:B--2---:R-:W-:Y:S02]  /*3da0*/  IMAD.MOV.U32 R6, RZ, RZ, R7 ;  /* 0x000000ffff067224 */ /* 0x004fe400078e0007 */
[----:B------:R3:W2:Y:S01]  /*3db0*/  SHFL.DOWN PT, R2, R8, 0x8, 0x1f ;  /* 0x09001f0008027f89 */ /* 0x0006a200000e0000 */
[----:B0-----:R-:W-:Y:S02]  /*3dc0*/  IMAD.MOV.U32 R4, RZ, RZ, R8 ;  /* 0x000000ffff047224 */ /* 0x001fe400078e0008 */
[----:B-1----:R-:W-:Y:S01]  /*3dd0*/  IMAD.MOV.U32 R5, RZ, RZ, R9 ;  /* 0x000000ffff057224 */ /* 0x002fe200078e0009 */
[----:B------:R3:W0:Y:S01]  /*3de0*/  SHFL.DOWN PT, R3, R9, 0x8, 0x1f ;  /* 0x09001f0009037f89 */ /* 0x00062200000e0000 */
        /* <DEDUP_REMOVED lines=12> */
.L_x_172:
[----:B------:R-:W-:Y:S05]  /*3eb0*/  BSYNC.RECONVERGENT B1 ;  /* 0x0000000000017941 */ /* 0x000fea0003800200 */
.L_x_171:
[----:B------:R-:W-:Y:S01]  /*3ec0*/  ISETP.GT.AND P0, PT, R11, 0xf, PT ;  /* 0x0000000f0b00780c */ /* 0x000fe20003f04270 */
[----:B--2---:R1:W2:Y:S01]  /*3ed0*/  SHFL.DOWN PT, R2, R4, 0x10, 0x1f ;  /* 0x0a001f0004027f89 */ /* 0x0042a200000e0000 */
[----:B------:R-:W-:Y:S03]  /*3ee0*/  BSSY.RECONVERGENT B1, `(.L_x_173) ;  /* 0x0000018000017945 */ /* 0x000fe60003800200 */
[----:B0-----:R1:W0:Y:S04]  /*3ef0*/  SHFL.DOWN PT, R3, R5, 0x10, 0x1f ;  /* 0x0a001f0005037f89 */ /* 0x00122800000e0000 */
[----:B---3--:R1:W3:Y:S04]  /*3f00*/  SHFL.DOWN PT, R7, R6, 0x10, 0x1f ;  /* 0x0a001f0006077f89 */ /* 0x0082e800000e0000 */
[----:B------:R-:W-:Y:S05]  /*3f10*/  @P0 BRA `(.L_x_174) ;  /* 0x0000000000500947 */ /* 0x000fea0003800000 */
[----:B------:R-:W-:Y:S01]  /*3f20*/  ISETP.NE.AND P2, PT, R11, RZ, PT ;  /* 0x000000ff0b00720c */ /* 0x000fe20003f45270 */
[----:B0-2---:R-:W-:-:S12]  /*3f30*/  DSETP.GEU.AND P1, PT, R4, R2, PT ;  /* 0x000000020400722a */ /* 0x005fd80003f2e000 */
[----:B----4-:R-:W0:Y:S01]  /*3f40*/  @!P2 S2R R10, SR_CgaCtaId ;  /* 0x00000000000aa919 */ /* 0x010e220000008800 */
[----:B------:R-:W-:Y:S02]  /*3f50*/  @!P2 MOV R9, 0x400 ;  /* 0x000004000009a802 */ /* 0x000fe40000000f00 */
[----:B---3--:R-:W-:Y:S02]  /*3f60*/  @P1 ISETP.GE.AND P0, PT, R7, R6, PT ;  /* 0x000000060700120c */ /* 0x008fe40003f06270 */
[----:B------:R-:W-:-:S04]  /*3f70*/  @!P2 SHF.R.U32.HI R8, RZ, 0x1, R0 ;  /* 0x00000001ff08a819 */ /* 0x000fc80000011600 */
[----:B------:R-:W-:-:S07]  /*3f80*/  @!P2 LOP3.LUT R8, R8, 0x1f0, RZ, 0xc0, !PT ;  /* 0x000001f00808a812 */ /* 0x000fce00078ec0ff */
[----:B------:R-:W-:-:S06]  /*3f90*/  @P1 DSETP.EQ.AND P0, PT, R4, R2, !P0 ;  /* 0x000000020400122a */ /* 0x000fcc0004702000 */
[----:B-1----:R-:W-:Y:S02]  /*3fa0*/  @P1 FSEL R4, R2, R4, P0 ;  /* 0x0000000402041208 */ /* 0x002fe40000000000 */
        /* <DEDUP_REMOVED lines=11> */
.L_x_174:
[----:B------:R-:W-:Y:S05]  /*4060*/  BSYNC.RECONVERGENT B1 ;  /* 0x0000000000017941 */ /* 0x000fea0003800200 */
.L_x_173:
[----:B------:R-:W-:Y:S01]  /*4070*/  BAR.SYNC.DEFER_BLOCKING 0x0 ;  /* 0x0000000000007b1d */ /* 0x000fe20000010000 */
[----:B------:R-:W-:-:S13]  /*4080*/  ISETP.NE.AND P0, PT, R0, RZ, PT ;  /* 0x000000ff0000720c */ /* 0x000fda0003f05270 */
[----:B------:R-:W-:Y:S05]  /*4090*/  @P0 BRA `(.L_x_139) ;  /* 0x0000000000f40947 */ /* 0x000fea0003800000 */
[----:B------:R-:W5:Y:S01]  /*40a0*/  S2UR UR5, SR_CgaCtaId ;  /* 0x00000000000579c3 */ /* 0x000f620000008800 */
[----:B------:R-:W-:Y:S02]  /*40b0*/  UMOV UR4, 0x400 ;  /* 0x0000040000047882 */ /* 0x000fe40000000000 */
[----:B-----5:R-:W-:-:S09]  /*40c0*/  ULEA UR4, UR5, UR4, 0x18 ;  /* 0x0000000405047291 */ /* 0x020fd2000f8ec0ff */
[----:B0-----:R-:W0:Y:S04]  /*40d0*/  LDS.64 R8, [UR4+0x20] ;  /* 0x00002004ff087984 */ /* 0x001e280008000a00 */
[----:B------:R-:W5:Y:S04]  /*40e0*/  LDS R3, [UR4+0x18] ;  /* 0x00001804ff037984 */ /* 0x000f680008000800 */
[----:B------:R-:W2:Y:S04]  /*40f0*/  LDS R0, [UR4+0x28] ;  /* 0x00002804ff007984 */ /* 0x000ea80008000800 */
[----:B----4-:R-:W4:Y:S04]  /*4100*/  LDS.64 R10, [UR4+0x30] ;  /* 0x00003004ff0a7984 */ /* 0x010f280008000a00 */
[----:B------:R-:W4:Y:S04]  /*4110*/  LDS R13, [UR4+0x38] ;  /* 0x00003804ff0d7984 */ /* 0x000f280008000800 */
[----:B------:R-:W-:Y:S01]  /*4120*/  LDS R15, [UR4+0x48] ;  /* 0x00004804ff0f7984 */ /* 0x000fe20008000800 */
[----:B0-----:R-:W-:-:S14]  /*4130*/  DSETP.GT.AND P2, PT, R8, R4, PT ;  /* 0x000000040800722a */ /* 0x001fdc0003f44000 */
[----:B-----5:R-:W-:-:S13]  /*4140*/  @!P2 ISETP.GE.AND P0, PT, R3, R6, PT ;  /* 0x000000060300a20c */ /* 0x020fda0003f06270 */
[----:B------:R-:W-:-:S06]  /*4150*/  @!P2 DSETP.EQ.AND P0, PT, R4, R8, !P0 ;  /* 0x000000080400a22a */ /* 0x000fcc0004702000 */
[----:B------:R-:W-:Y:S02]  /*4160*/  @!P2 SEL R3, R3, R6, P0 ;  /* 0x000000060303a207 */ /* 0x000fe40000000000 */
[----:B-1-3--:R-:W0:Y:S01]  /*4170*/  LDS.64 R6, [UR4+0x40] ;  /* 0x00004004ff067984 */ /* 0x00ae220008000a00 */
[----:B--2---:R-:W-:Y:S02]  /*4180*/  @!P2 FSEL R2, R8, R4, P0 ;  /* 0x000000040802a208 */ /* 0x004fe40000000000 */
[----:B------:R-:W-:Y:S02]  /*4190*/  ISETP.GE.AND P1, PT, R0, R3, PT ;  /* 0x000000030000720c */ /* 0x000fe40003f26270 */
[----:B------:R-:W-:Y:S01]  /*41a0*/  @!P2 FSEL R5, R9, R5, P0 ;  /* 0x000000050905a208 */ /* 0x000fe20000000000 */
[----:B------:R-:W-:-:S04]  /*41b0*/  @!P2 IMAD.MOV.U32 R8, RZ, RZ, R2 ;  /* 0x000000ffff08a224 */ /* 0x000fc800078e0002 */
[----:B------:R-:W-:Y:S02]  /*41c0*/  @!P2 IMAD.MOV.U32 R9, RZ, RZ, R5 ;  /* 0x000000ffff09a224 */ /* 0x000fe400078e0005 */
[----:B------:R-:W-:Y:S04]  /*41d0*/  LDS.64 R4, [UR4+0x60] ;  /* 0x00006004ff047984 */ /* 0x000fe80008000a00 */
[----:B----4-:R-:W-:-:S06]  /*41e0*/  DSETP.EQ.AND P0, PT, R8, R10, !P1 ;  /* 0x0000000a0800722a */ /* 0x010fcc0004f02000 */
[----:B------:R-:W-:-:S06]  /*41f0*/  DSETP.GT.OR P0, PT, R10, R8, P0 ;  /* 0x000000080a00722a */ /* 0x000fcc0000704400 */
[----:B------:R-:W-:Y:S02]  /*4200*/  SEL R0, R0, R3, P0 ;  /* 0x0000000300007207 */ /* 0x000fe40000000000 */
[----:B------:R-:W1:Y:S01]  /*4210*/  LDS.64 R2, [UR4+0x50] ;  /* 0x00005004ff027984 */ /* 0x000e620008000a00 */
[----:B------:R-:W-:Y:S02]  /*4220*/  FSEL R8, R10, R8, P0 ;  /* 0x000000080a087208 */ /* 0x000fe40000000000 */
[----:B------:R-:W-:Y:S02]  /*4230*/  ISETP.GE.AND P1, PT, R13, R0, PT ;  /* 0x000000000d00720c */ /* 0x000fe40003f26270 */
        /* <DEDUP_REMOVED lines=34> */
[----:B------:R-:W-:-:S07]  /*4460*/  SEL R6, R15, R0, P0 ;  /* 0x000000000f067207 */ /* 0x000fce0000000000 */
.L_x_139:
[----:B------:R-:W-:Y:S05]  /*4470*/  BSYNC.RECONVERGENT B0 ;  /* 0x0000000000007941 */ /* 0x000fea0003800200 */
.L_x_114:
[----:B0-2-4-:R-:W0:Y:S02]  /*4480*/  S2R R0, SR_TID.X ;  /* 0x0000000000007919 */ /* 0x015e240000002100 */
[----:B0-----:R-:W-:-:S13]  /*4490*/  ISETP.NE.AND P0, PT, R0, RZ, PT ;  /* 0x000000ff0000720c */ /* 0x001fda0003f05270 */
[----:B------:R-:W-:Y:S05]  /*44a0*/  @P0 EXIT ;  /* 0x000000000000094d */ /* 0x000fea0003800000 */
[----:B------:R-:W0:Y:S02]  /*44b0*/  LDC.64 R2, c[0x0][0x390] ;  /* 0x0000e400ff027b82 */ /* 0x000e240000000a00 */
[----:B0-----:R-:W-:Y:S04]  /*44c0*/  STG.E.64 desc[UR8][R2.64+0x8], R4 ;  /* 0x0000080402007986 */ /* 0x001fe8000c101b08 */
[----:B------:R-:W-:Y:S01]  /*44d0*/  STG.E desc[UR8][R2.64], R6 ;  /* 0x0000000602007986 */ /* 0x000fe2000c101908 */
[----:B------:R-:W-:Y:S05]  /*44e0*/  EXIT ;  /* 0x000000000000794d */ /* 0x000fea0003800000 */
.L_x_175:
        /* <DEDUP_REMOVED lines=9> */
.L_x_206:


//--------------------- .text._ZN3cub18CUB_300001_SM_10006detail11EmptyKernelIvEEvv --------------------------
	.section	.text._ZN3cub18CUB_300001_SM_10006detail11EmptyKernelIvEEvv,"ax",@progbits
	.align	128
        .global         _ZN3cub18CUB_300001_SM_10006detail11EmptyKernelIvEEvv
        .type           _ZN3cub18CUB_300001_SM_10006detail11EmptyKernelIvEEvv,@function
        .size           _ZN3cub18CUB_300001_SM_10006detail11EmptyKernelIvEEvv,(.L_x_207 - _ZN3cub18CUB_300001_SM_10006detail11EmptyKernelIvEEvv)
        .other          _ZN3cub18CUB_300001_SM_10006detail11EmptyKernelIvEEvv,@"STO_CUDA_ENTRY STV_DEFAULT"
_ZN3cub18CUB_300001_SM_10006detail11EmptyKernelIvEEvv:
.text._ZN3cub18CUB_300001_SM_10006detail11EmptyKernelIvEEvv:
[----:B------:R-:W-:Y:S01]  /*0000*/  LDC R1, c[0x0][0x37c] ;  /* 0x0000df00ff017b82 */ /* 0x000fe20000000800 */
[----:B------:R-:W-:Y:S05]  /*0010*/  EXIT ;  /* 0x000000000000794d */ /* 0x000fea0003800000 */
.L_x_176:
        /* <DEDUP_REMOVED lines=14> */
.L_x_207:


//--------------------- .text._Z17calculateSwapGainPiPjS0_PdS1_S1_S_S_iddS_S_S1_iiii --------------------------
	.section	.text._Z17calculateSwapGainPiPjS0_PdS1_S1_S_S_iddS_S_S1_iiii,"ax",@progbits
	.align	128
        .global         _Z17calculateSwapGainPiPjS0_PdS1_S1_S_S_iddS_S_S1_iiii
        .type           _Z17calculateSwapGainPiPjS0_PdS1_S1_S_S_iddS_S_S1_iiii,@function
        .size           _Z17calculateSwapGainPiPjS0_PdS1_S1_S_S_iddS_S_S1_iiii,(.L_x_208 - _Z17calculateSwapGainPiPjS0_PdS1_S1_S_S_iddS_S_S1_iiii)
        .other          _Z17calculateSwapGainPiPjS0_PdS1_S1_S_S_iddS_S_S1_iiii,@"STO_CUDA_ENTRY STV_DEFAULT"
_Z17calculateSwapGainPiPjS0_PdS1_S1_S_S_iddS_S_S1_iiii:
.text._Z17calculateSwapGainPiPjS0_PdS1_S1_S_S_iddS_S_S1_iiii:
[----:B------:R-:W-:Y:S01]  /*0000*/  LDC R1, c[0x0][0x37c] ;  /* 0x0000df00ff017b82 */ /* 0x000fe20000000800 */
[----:B------:R-:W0:Y:S07]  /*0010*/  S2R R3, SR_TID.X ;  /* 0x0000000000037919 */ /* 0x000e2e0000002100 */
[----:B------:R-:W0:Y:S01]  /*0020*/  S2UR UR4, SR_CTAID.X ;  /* 0x00000000000479c3 */ /* 0x000e220000002500 */
[----:B------:R-:W1:Y:S07]  /*0030*/  LDCU UR5, c[0x0][0x3fc] ;  /* 0x00007f80ff0577ac */ /* 0x000e6e0008000800 */
[----:B------:R-:W0:Y:S02]  /*0040*/  LDC R0, c[0x0][0x360] ;  /* 0x0000d800ff007b82 */ /* 0x000e240000000800 */
[----:B0-----:R-:W-:-:S05]  /*0050*/  IMAD R0, R0, UR4, R3 ;  /* 0x0000000400007c24 */ /* 0x001fca000f8e0203 */
[----:B-1----:R-:W-:-:S13]  /*0060*/  ISETP.GE.AND P0, PT, R0, UR5, PT ;  /* 0x0000000500007c0c */ /* 0x002fda000bf06270 */
[----:B------:R-:W-:Y:S05]  /*0070*/  @P0 EXIT ;  /* 0x000000000000094d */ /* 0x000fea0003800000 */
[----:B------:R-:W0:Y:S01]  /*0080*/  LDC R9, c[0x0][0x3f8] ;  /* 0x0000fe00ff097b82 */ /* 0x000e220000000800 */
[----:B------:R-:W1:Y:S01]  /*0090*/  LDCU UR6, c[0x0][0x3f0] ;  /* 0x00007e00ff0677ac */ /* 0x000e620008000800 */
[----:B------:R-:W2:Y:S06]  /*00a0*/  LDCU.64 UR4, c[0x0][0x358] ;  /* 0x00006b00ff0477ac */ /* 0x000eac0008000a00 */
[----:B------:R-:W3:Y:S08]  /*00b0*/  LDC.64 R12, c[0x0][0x3a8] ;  /* 0x0000ea00ff0c7b82 */ /* 0x000ef00000000a00 */
[----:B------:R-:W4:Y:S01]  /*00c0*/  LDC.64 R14, c[0x0][0x3a0] ;  /* 0x0000e800ff0e7b82 */ /* 0x000f220000000a00 */
[----:B0-----:R-:W-:-:S07]  /*00d0*/  IABS R5, R9 ;  /* 0x0000000900057213 */ /* 0x001fce0000000000 */
[----:B------:R-:W0:Y:S01]  /*00e0*/  LDC.64 R16, c[0x0][0x3b8] ;  /* 0x0000ee00ff107b82 */ /* 0x000e220000000a00 */
[----:B------:R-:W5:Y:S08]  /*00f0*/  I2F.RP R4, R5 ;  /* 0x0000000500047306 */ /* 0x000f700000209400 */
[----:B-----5:R-:W5:Y:S02]  /*0100*/  MUFU.RCP R4, R4 ;  /* 0x0000000400047308 */ /* 0x020f640000001000 */
[----:B-----5:R-:W-:-:S06]  /*0110*/  IADD3 R2, PT, PT, R4, 0xffffffe, RZ ;  /* 0x0ffffffe04027810 */ /* 0x020fcc0007ffe0ff */
[----:B------:R5:W1:Y:S02]  /*0120*/  F2I.FTZ.U32.TRUNC.NTZ R3, R2 ;  /* 0x0000000200037305 */ /* 0x000a64000021f000 */
[----:B-----5:R-:W-:Y:S02]  /*0130*/  HFMA2 R2, -RZ, RZ, 0, 0 ;  /* 0x00000000ff027431 */ /* 0x020fe400000001ff */
[----:B-1----:R-:W-:-:S04]  /*0140*/  IMAD.MOV R6, RZ, RZ, -R3 ;  /* 0x000000ffff067224 */ /* 0x002fc800078e0a03 */
[----:B------:R-:W-:Y:S01]  /*0150*/  IMAD R7, R6, R5, RZ ;  /* 0x0000000506077224 */ /* 0x000fe200078e02ff */
[----:B------:R-:W-:-:S03]  /*0160*/  IABS R6, R0 ;  /* 0x0000000000067213 */ /* 0x000fc60000000000 */
[----:B------:R-:W-:Y:S01]  /*0170*/  IMAD.HI.U32 R3, R3, R7, R2 ;  /* 0x0000000703037227 */ /* 0x000fe200078e0002 */
[----:B------:R-:W-:-:S04]  /*0180*/  LOP3.LUT R2, R0, R9, RZ, 0x3c, !PT ;  /* 0x0000000900027212 */ /* 0x000fc800078e3cff */
[----:B------:R-:W-:Y:S01]  /*0190*/  ISETP.GE.AND P1, PT, R2, RZ, PT ;  /* 0x000000ff0200720c */ /* 0x000fe20003f26270 */
[----:B------:R-:W-:-:S04]  /*01a0*/  IMAD.HI.U32 R3, R3, R6, RZ ;  /* 0x0000000603037227 */ /* 0x000fc800078e00ff */
[----:B------:R-:W-:-:S04]  /*01b0*/  IMAD.MOV R4, RZ, RZ, -R3 ;  /* 0x000000ffff047224 */ /* 0x000fc800078e0a03 */
[C---:B------:R-:W-:Y:S02]  /*01c0*/  IMAD R4, R5.reuse, R4, R6 ;  /* 0x0000000405047224 */ /* 0x040fe400078e0206 */
[----:B------:R-:W1:Y:S03]  /*01d0*/  LDC.64 R6, c[0x0][0x380] ;  /* 0x0000e000ff067b82 */ /* 0x000e660000000a00 */
[----:B------:R-:W-:-:S13]  /*01e0*/  ISETP.GT.U32.AND P2, PT, R5, R4, PT ;  /* 0x000000040500720c */ /* 0x000fda0003f44070 */
[-C--:B------:R-:W-:Y:S01]  /*01f0*/  @!P2 IADD3 R4, PT, PT, R4, -R5.reuse, RZ ;  /* 0x800000050404a210 */ /* 0x080fe20007ffe0ff */
[----:B------:R-:W-:Y:S01]  /*0200*/  @!P2 VIADD R3, R3, 0x1 ;  /* 0x000000010303a836 */ /* 0x000fe20000000000 */
[----:B------:R-:W-:Y:S02]  /*0210*/  ISETP.NE.AND P2, PT, R9, RZ, PT ;  /* 0x000000ff0900720c */ /* 0x000fe40003f45270 */
[----:B------:R-:W-:-:S13]  /*0220*/  ISETP.GE.U32.AND P0, PT, R4, R5, PT ;  /* 0x000000050400720c */ /* 0x000fda0003f06070 */
[----:B------:R-:W-:-:S05]  /*0230*/  @P0 IADD3 R3, PT, PT, R3, 0x1, RZ ;  /* 0x0000000103030810 */ /* 0x000fca0007ffe0ff */
[----:B------:R-:W-:Y:S01]  /*0240*/  @!P1 IMAD.MOV R3, RZ, RZ, -R3 ;  /* 0x000000ffff039224 */ /* 0x000fe200078e0a03 */
[----:B------:R-:W-:-:S04]  /*0250*/  @!P2 LOP3.LUT R3, RZ, R9, RZ, 0x33, !PT ;  /* 0x00000009ff03a212 */ /* 0x000fc800078e33ff */
[C---:B------:R-:W-:Y:S01]  /*0260*/  IADD3 R2, PT, PT, -R3.reuse, RZ, RZ ;  /* 0x000000ff03027210 */ /* 0x040fe20007ffe1ff */
[----:B-1----:R-:W-:-:S04]  /*0270*/  IMAD.WIDE R4, R3, 0x4, R6 ;  /* 0x0000000403047825 */ /* 0x002fc800078e0206 */
[----:B------:R-:W-:Y:S01]  /*0280*/  IMAD R2, R9, R2, R0 ;  /* 0x0000000209027224 */ /* 0x000fe200078e0200 */
[----:B--2---:R-:W2:Y:S03]  /*0290*/  LDG.E R3, desc[UR4][R4.64] ;  /* 0x0000000404037981 */ /* 0x004ea6000c1e1900 */
[----:B------:R-:W-:Y:S01]  /*02a0*/  VIADD R9, R2, UR6 ;  /* 0x0000000602097c36 */ /* 0x000fe20008000000 */
[----:B------:R-:W1:Y:S03]  /*02b0*/  LDCU UR6, c[0x0][0x3c0] ;  /* 0x00007800ff0677ac */ /* 0x000e660008000800 */
[----:B------:R-:W-:Y:S02]  /*02c0*/  IMAD.WIDE R6, R9, 0x4, R6 ;  /* 0x0000000409067825 */ /* 0x000fe400078e0206 */
[----:B------:R-:W2:Y:S03]  /*02d0*/  LDC.64 R8, c[0x0][0x398] ;  /* 0x0000e600ff087b82 */ /* 0x000ea60000000a00 */
[----:B------:R-:W5:Y:S01]  /*02e0*/  LDG.E R2, desc[UR4][R6.64] ;  /* 0x0000000406027981 */ /* 0x000f62000c1e1900 */
[----:B---3--:R-:W-:-:S06]  /*02f0*/  IMAD.WIDE R12, R0, 0x8, R12 ;  /* 0x00000008000c7825 */ /* 0x008fcc00078e020c */
[----:B------:R-:W3:Y:S01]  /*0300*/  LDG.E.64 R12, desc[UR4][R12.64] ;  /* 0x000000040c0c7981 */ /* 0x000ee2000c1e1b00 */
[----:B--2---:R-:W-:-:S06]  /*0310*/  IMAD.WIDE R10, R3, 0x8, R8 ;  /* 0x00000008030a7825 */ /* 0x004fcc00078e0208 */
[----:B------:R-:W2:Y:S01]  /*0320*/  LDG.E.64 R10, desc[UR4][R10.64] ;  /* 0x000000040a0a7981 */ /* 0x000ea2000c1e1b00 */
[----:B-----5:R-:W-:-:S06]  /*0330*/  IMAD.WIDE R8, R2, 0x8, R8 ;  /* 0x0000000802087825 */ /* 0x020fcc00078e0208 */
[----:B------:R-:W2:Y:S01]  /*0340*/  LDG.E.64 R8, desc[UR4][R8.64] ;  /* 0x0000000408087981 */ /* 0x000ea2000c1e1b00 */
[----:B0-----:R-:W-:Y:S01]  /*0350*/  IMAD.WIDE R6, R3, 0x4, R16 ;  /* 0x0000000403067825 */ /* 0x001fe200078e0210 */
[----:B--2---:R-:W-:-:S08]  /*0360*/  DADD R4, R8, -R10 ;  /* 0x0000000008047229 */ /* 0x004fd0000000080a */
[----:B---3--:R-:W-:Y:S01]  /*0370*/  DADD R18, R4, -R12 ;  /* 0x0000000004127229 */ /* 0x008fe2000000080c */
[----:B----4-:R-:W-:-:S06]  /*0380*/  IMAD.WIDE R4, R0, 0x8, R14 ;  /* 0x0000000800047825 */ /* 0x010fcc00078e020e */
[----:B------:R0:W-:Y:S04]  /*0390*/  STG.E.64 desc[UR4][R4.64], R18 ;  /* 0x0000001204007986 */ /* 0x0001e8000c101b04 */
[----:B------:R-:W1:Y:S01]  /*03a0*/  LDG.E R6, desc[UR4][R6.64] ;  /* 0x0000000406067981 */ /* 0x000e62000c1e1900 */
[----:B------:R-:W-:Y:S04]  /*03b0*/  BSSY.RECONVERGENT B0, `(.L_x_177) ;  /* 0x0000018000007945 */ /* 0x000fe80003800200 */
[----:B------:R-:W-:Y:S01]  /*03c0*/  BSSY.RELIABLE B1, `(.L_x_178) ;  /* 0x0000013000017945 */ /* 0x000fe20003800100 */
[----:B-1----:R-:W-:-:S13]  /*03d0*/  ISETP.GT.AND P0, PT, R6, UR6, PT ;  /* 0x0000000606007c0c */ /* 0x002fda000bf04270 */
[----:B0-----:R-:W-:Y:S05]  /*03e0*/  @P0 BRA `(.L_x_179) ;  /* 0x0000000000280947 */ /* 0x001fea0003800000 */
[----:B------:R-:W-:Y:S01]  /*03f0*/  IMAD.WIDE R2, R2, 0x4, R16 ;  /* 0x0000000402027825 */ /* 0x000fe200078e0210 */
[----:B------:R-:W0:Y:S01]  /*0400*/  LDCU.64 UR8, c[0x0][0x3c8] ;  /* 0x00007900ff0877ac */ /* 0x000e220008000a00 */
[----:B------:R-:W1:Y:S04]  /*0410*/  LDCU.64 UR10, c[0x0][0x3d0] ;  /* 0x00007a00ff0a77ac */ /* 0x000e680008000a00 */
[----:B------:R-:W2:Y:S01]  /*0420*/  LDG.E R2, desc[UR4][R2.64] ;  /* 0x0000000402027981 */ /* 0x000ea2000c1e1900 */
[----:B0-----:R-:W-:-:S08]  /*0430*/  DADD R6, R18, UR8 ;  /* 0x0000000812067e29 */ /* 0x001fd00008000000 */
[----:B-1----:R-:W-:-:S06]  /*0440*/  DSETP.GTU.AND P0, PT, R6, UR10, PT ;  /* 0x0000000a06007e2a */ /* 0x002fcc000bf0c000 */
[----:B--2---:R-:W-:-:S13]  /*0450*/  ISETP.LE.OR P0, PT, R2, UR6, P0 ;  /* 0x0000000602007c0c */ /* 0x004fda0008703670 */
[----:B------:R-:W-:Y:S05]  /*0460*/  @P0 BREAK.RELIABLE B1 ;  /* 0x0000000000010942 */ /* 0x000fea0003800100 */
[----:B------:R-:W-:Y:S05]  /*0470*/  @P0 BRA `(.L_x_180) ;  /* 0x00000000002c0947 */ /* 0x000fea0003800000 */
[----:B------:R-:W-:Y:S05]  /*0480*/  BRA `(.L_x_181) ;  /* 0x0000000000187947 */ /* 0x000fea0003800000 */
.L_x_179:
[----:B------:R-:W0:Y:S01]  /*0490*/  LDCU.64 UR8, c[0x0][0x3c8] ;  /* 0x00007900ff0877ac */ /* 0x000e220008000a00 */
[----:B------:R-:W1:Y:S01]  /*04a0*/  LDCU.64 UR10, c[0x0][0x3d0] ;  /* 0x00007a00ff0a77ac */ /* 0x000e620008000a00 */
[----:B0-----:R-:W-:-:S08]  /*04b0*/  DADD R18, R18, UR8 ;  /* 0x0000000812127e29 */ /* 0x001fd00008000000 */
[----:B-1----:R-:W-:-:S14]  /*04c0*/  DSETP.GTU.AND P0, PT, R18, UR10, PT ;  /* 0x0000000a12007e2a */ /* 0x002fdc000bf0c000 */
[----:B------:R-:W-:Y:S05]  /*04d0*/  @P0 BREAK.RELIABLE B1 ;  /* 0x0000000000010942 */ /* 0x000fea0003800100 */
[----:B------:R-:W-:Y:S05]  /*04e0*/  @P0 BRA `(.L_x_180) ;  /* 0x0000000000100947 */ /* 0x000fea0003800000 */
.L_x_181:
[----:B------:R-:W-:Y:S05]  /*04f0*/  BSYNC.RELIABLE B1 ;  /* 0x0000000000017941 */ /* 0x000fea0003800100 */
.L_x_178:
[----:B------:R-:W-:Y:S01]  /*0500*/  HFMA2 R3, -RZ, RZ, -2.484375, 3040 ;  /* 0xc0f869f0ff037431 */ /* 0x000fe200000001ff */
[----:B------:R-:W-:-:S05]  /*0510*/  MOV R2, 0x0 ;  /* 0x0000000000027802 */ /* 0x000fca0000000f00 */
[----:B------:R0:W-:Y:S02]  /*0520*/  STG.E.64 desc[UR4][R4.64], R2 ;  /* 0x0000000204007986 */ /* 0x0001e4000c101b04 */
.L_x_180:
[----:B------:R-:W-:Y:S05]  /*0530*/  BSYNC.RECONVERGENT B0 ;  /* 0x0000000000007941 */ /* 0x000fea0003800200 */
.L_x_177:
[----:B------:R-:W-:Y:S05]  /*0540*/  WARPSYNC.ALL ;  /* 0x0000000000007948 */ /* 0x000fea0003800000 */
[----:B------:R-:W-:-:S13]  /*0550*/  ISETP.NE.AND P0, PT, R0, RZ, PT ;  /* 0x000000ff0000720c */ /* 0x000fda0003f05270 */
[----:B------:R-:W-:Y:S05]  /*0560*/  @P0 EXIT ;  /* 0x000000000000094d */ /* 0x000fea0003800000 */
[----:B0-----:R-:W0:Y:S08]  /*0570*/  LDC.64 R2, c[0x0][0x388] ;  /* 0x0000e200ff027b82 */ /* 0x001e300000000a00 */
[----:B------:R-:W1:Y:S01]  /*0580*/  LDC.64 R4, c[0x0][0x390] ;  /* 0x0000e400ff047b82 */ /* 0x000e620000000a00 */
[----:B0-----:R-:W-:Y:S04]  /*0590*/  STG.E desc[UR4][R2.64], RZ ;  /* 0x000000ff02007986 */ /* 0x001fe8000c101904 */
[----:B-1----:R-:W-:Y:S01]  /*05a0*/  STG.E desc[UR4][R4.64], RZ ;  /* 0x000000ff04007986 */ /* 0x002fe2000c101904 */
[----:B------:R-:W-:Y:S05]  /*05b0*/  EXIT ;  /* 0x000000000000794d */ /* 0x000fea0003800000 */
.L_x_182:
        /* <DEDUP_REMOVED lines=12> */
.L_x_208:


//--------------------- .text._Z14updateSolutionPiS_S_S_iiiii --------------------------
	.section	.text._Z14updateSolutionPiS_S_S_iiiii,"ax",@progbits
	.align	128
        .global         _Z14updateSolutionPiS_S_S_iiiii
        .type           _Z14updateSolutionPiS_S_S_iiiii,@function
        .size           _Z14updateSolutionPiS_S_S_iiiii,(.L_x_209 - _Z14updateSolutionPiS_S_S_iiiii)
        .other          _Z14updateSolutionPiS_S_S_iiiii,@"STO_CUDA_ENTRY STV_DEFAULT"
_Z14updateSolutionPiS_S_S_iiiii:
.text._Z14updateSolutionPiS_S_S_iiiii:
[----:B------:R-:W-:Y:S08]  /*0000*/  LDC R1, c[0x0][0x37c] ;  /* 0x0000df00ff017b82 */ /* 0x000ff00000000800 */
[----:B------:R-:W0:Y:S01]  /*0010*/  LDC.64 R6, c[0x0][0x388] ;  /* 0x0000e200ff067b82 */ /* 0x000e220000000a00 */
[----:B------:R-:W1:Y:S01]  /*0020*/  LDCU.64 UR4, c[0x0][0x358] ;  /* 0x00006b00ff0477ac */ /* 0x000e620008000a00 */
[----:B------:R-:W2:Y:S06]  /*0030*/  LDCU UR6, c[0x0][0x3b0] ;  /* 0x00007600ff0677ac */ /* 0x000eac0008000800 */
[----:B------:R-:W0:Y:S08]  /*0040*/  LDC.64 R2, c[0x0][0x3a0] ;  /* 0x0000e800ff027b82 */ /* 0x000e300000000a00 */
[----:B------:R-:W2:Y:S08]  /*0050*/  LDC.64 R20, c[0x0][0x3a8] ;  /* 0x0000ea00ff147b82 */ /* 0x000eb00000000a00 */
[----:B------:R-:W3:Y:S01]  /*0060*/  LDC.64 R10, c[0x0][0x398] ;  /* 0x0000e600ff0a7b82 */ /* 0x000ee20000000a00 */
[----:B0-----:R-:W-:-:S07]  /*0070*/  IMAD.WIDE R4, R2, 0x4, R6 ;  /* 0x0000000402047825 */ /* 0x001fce00078e0206 */
[----:B------:R-:W0:Y:S01]  /*0080*/  LDC.64 R12, c[0x0][0x390] ;  /* 0x0000e400ff0c7b82 */ /* 0x000e220000000a00 */
[----:B------:R-:W-:Y:S01]  /*0090*/  IMAD.WIDE R6, R3, 0x4, R6 ;  /* 0x0000000403067825 */ /* 0x000fe200078e0206 */
[----:B-1----:R-:W3:Y:S04]  /*00a0*/  LDG.E R15, desc[UR4][R4.64] ;  /* 0x00000004040f7981 */ /* 0x002ee8000c1e1900 */
[----:B------:R-:W4:Y:S01]  /*00b0*/  LDG.E R17, desc[UR4][R6.64] ;  /* 0x0000000406117981 */ /* 0x000f22000c1e1900 */
[----:B--2---:R-:W-:Y:S02]  /*00c0*/  IADD3 R19, PT, PT, R20, UR6, RZ ;  /* 0x0000000614137c10 */ /* 0x004fe4000fffe0ff */
[----:B------:R-:W-:Y:S01]  /*00d0*/  IADD3 R21, PT, PT, R21, UR6, RZ ;  /* 0x0000000615157c10 */ /* 0x000fe2000fffe0ff */
[----:B---3--:R-:W-:-:S04]  /*00e0*/  IMAD.WIDE R8, R15, 0x4, R10 ;  /* 0x000000040f087825 */ /* 0x008fc800078e020a */
[----:B----4-:R-:W-:Y:S01]  /*00f0*/  IMAD.WIDE R10, R17, 0x4, R10 ;  /* 0x00000004110a7825 */ /* 0x010fe200078e020a */
[----:B------:R-:W-:Y:S03]  /*0100*/  STG.E desc[UR4][R8.64], R19 ;  /* 0x0000001308007986 */ /* 0x000fe6000c101904 */
[--C-:B0-----:R-:W-:Y:S01]  /*0110*/  IMAD.WIDE R2, R15, 0x4, R12.reuse ;  /* 0x000000040f027825 */ /* 0x101fe200078e020c */
[----:B------:R-:W-:Y:S03]  /*0120*/  STG.E desc[UR4][R10.64], R21 ;  /* 0x000000150a007986 */ /* 0x000fe6000c101904 */
[----:B------:R-:W-:Y:S01]  /*0130*/  IMAD.WIDE R4, R17, 0x4, R12 ;  /* 0x0000000411047825 */ /* 0x000fe200078e020c */
[----:B------:R-:W2:Y:S01]  /*0140*/  LDG.E R7, desc[UR4][R2.64] ;  /* 0x0000000402077981 */ /* 0x000ea2000c1e1900 */
[----:B------:R-:W2:Y:S03]  /*0150*/  LDC.64 R12, c[0x0][0x380] ;  /* 0x0000e000ff0c7b82 */ /* 0x000ea60000000a00 */
[----:B------:R-:W3:Y:S01]  /*0160*/  LDG.E R23, desc[UR4][R4.64] ;  /* 0x0000000404177981 */ /* 0x000ee2000c1e1900 */
[----:B--2---:R-:W-:-:S04]  /*0170*/  IMAD.WIDE R6, R7, 0x4, R12 ;  /* 0x0000000407067825 */ /* 0x004fc800078e020c */
[----:B---3--:R-:W-:Y:S01]  /*0180*/  IMAD.WIDE R12, R23, 0x4, R12 ;  /* 0x00000004170c7825 */ /* 0x008fe200078e020c */
[----:B------:R-:W-:Y:S04]  /*0190*/  STG.E desc[UR4][R6.64], R17 ;  /* 0x0000001106007986 */ /* 0x000fe8000c101904 */
[----:B------:R-:W-:Y:S04]  /*01a0*/  STG.E desc[UR4][R12.64], R15 ;  /* 0x0000000f0c007986 */ /* 0x000fe8000c101904 */
[----:B------:R-:W2:Y:S04]  /*01b0*/  LDG.E R25, desc[UR4][R4.64] ;  /* 0x0000000404197981 */ /* 0x000ea8000c1e1900 */
[----:B------:R-:W3:Y:S04]  /*01c0*/  LDG.E R23, desc[UR4][R2.64] ;  /* 0x0000000402177981 */ /* 0x000ee8000c1e1900 */
[----:B--2---:R-:W-:Y:S04]  /*01d0*/  STG.E desc[UR4][R2.64], R25 ;  /* 0x0000001902007986 */ /* 0x004fe8000c101904 */
[----:B---3--:R-:W-:Y:S01]  /*01e0*/  STG.E desc[UR4][R4.64], R23 ;  /* 0x0000001704007986 */ /* 0x008fe2000c101904 */
[----:B------:R-:W-:Y:S05]  /*01f0*/  EXIT ;  /* 0x000000000000794d */ /* 0x000fea0003800000 */
.L_x_183:
        /* <DEDUP_REMOVED lines=16> */
.L_x_209:


//--------------------- .text._Z20updateVertexEdgeGainPiPjS0_PdS1_S_S_S_S1_iiiiS_iii --------------------------
	.section	.text._Z20updateVertexEdgeGainPiPjS0_PdS1_S_S_S_S1_iiiiS_iii,"ax",@progbits
	.align	128
        .global         _Z20updateVertexEdgeGainPiPjS0_PdS1_S_S_S_S1_iiiiS_iii
        .type           _Z20updateVertexEdgeGainPiPjS0_PdS1_S_S_S_S1_iiiiS_iii,@function
        .size           _Z20updateVertexEdgeGainPiPjS0_PdS1_S_S_S_S1_iiiiS_iii,(.L_x_210 - _Z20updateVertexEdgeGainPiPjS0_PdS1_S_S_S_S1_iiiiS_iii)
        .other          _Z20updateVertexEdgeGainPiPjS0_PdS1_S_S_S_S1_iiiiS_iii,@"STO_CUDA_ENTRY STV_DEFAULT"
_Z20updateVertexEdgeGainPiPjS0_PdS1_S_S_S_S1_iiiiS_iii:
.text._Z20updateVertexEdgeGainPiPjS0_PdS1_S_S_S_S1_iiiiS_iii:
[----:B------:R-:W-:Y:S08]  /*0000*/  LDC R1, c[0x0][0x37c] ;  /* 0x0000df00ff017b82 */ /* 0x000ff00000000800 */
[----:B------:R-:W0:Y:S01]  /*0010*/  LDC.64 R14, c[0x0][0x388] ;  /* 0x0000e200ff0e7b82 */ /* 0x000e220000000a00 */
[----:B------:R-:W0:Y:S07]  /*0020*/  LDCU.64 UR4, c[0x0][0x358] ;  /* 0x00006b00ff0477ac */ /* 0x000e2e0008000a00 */
[----:B------:R-:W1:Y:S08]  /*0030*/  LDC.64 R4, c[0x0][0x380] ;  /* 0x0000e000ff047b82 */ /* 0x000e700000000a00 */
[----:B------:R-:W1:Y:S01]  /*0040*/  LDC.64 R6, c[0x0][0x3c8] ;  /* 0x0000f200ff067b82 */ /* 0x000e620000000a00 */
[----:B0-----:R-:W2:Y:S07]  /*0050*/  LDG.E R0, desc[UR4][R14.64] ;  /* 0x000000040e007981 */ /* 0x001eae000c1e1900 */
[----:B------:R-:W0:Y:S01]  /*0060*/  LDC.64 R18, c[0x0][0x3b0] ;  /* 0x0000ec00ff127b82 */ /* 0x000e220000000a00 */
[----:B-1----:R-:W-:-:S04]  /*0070*/  IMAD.WIDE R12, R6, 0x4, R4 ;  /* 0x00000004060c7825 */ /* 0x002fc800078e0204 */
[----:B------:R-:W-:Y:S01]  /*0080*/  IMAD.WIDE R4, R7, 0x4, R4 ;  /* 0x0000000407047825 */ /* 0x000fe200078e0204 */
[----:B------:R-:W3:Y:S04]  /*0090*/  LDG.E R10, desc[UR4][R12.64] ;  /* 0x000000040c0a7981 */ /* 0x000ee8000c1e1900 */
[----:B------:R-:W4:Y:S01]  /*00a0*/  LDG.E R3, desc[UR4][R4.64] ;  /* 0x0000000404037981 */ /* 0x000f22000c1e1900 */
[----:B--2---:R-:W-:-:S13]  /*00b0*/  ISETP.NE.AND P0, PT, R0, RZ, PT ;  /* 0x000000ff0000720c */ /* 0x004fda0003f05270 */
[----:B---3--:R-:W-:Y:S01]  /*00c0*/  @!P0 MOV R0, R10 ;  /* 0x0000000a00008202 */ /* 0x008fe20000000f00 */
[----:B----4-:R-:W-:-:S04]  /*00d0*/  @P0 IMAD.MOV.U32 R0, RZ, RZ, R3 ;  /* 0x000000ffff000224 */ /* 0x010fc800078e0003 */
[----:B0-----:R-:W-:-:S05]  /*00e0*/  IMAD.WIDE R8, R0, 0x4, R18 ;  /* 0x0000000400087825 */ /* 0x001fca00078e0212 */
[----:B------:R-:W2:Y:S04]  /*00f0*/  LDG.E R11, desc[UR4][R8.64+0x4] ;  /* 0x00000404080b7981 */ /* 0x000ea8000c1e1900 */
[----:B------:R-:W2:Y:S01]  /*0100*/  LDG.E R16, desc[UR4][R8.64] ;  /* 0x0000000408107981 */ /* 0x000ea2000c1e1900 */
[----:B------:R-:W0:Y:S01]  /*0110*/  S2UR UR6, SR_CTAID.X ;  /* 0x00000000000679c3 */ /* 0x000e220000002500 */
[----:B------:R-:W-:Y:S01]  /*0120*/  BSSY B0, `(.L_x_184) ;  /* 0x0000048000007945 */ /* 0x000fe20003800000 */
[----:B------:R-:W-:Y:S01]  /*0130*/  @P0 IMAD.MOV.U32 R3, RZ, RZ, R10 ;  /* 0x000000ffff030224 */ /* 0x000fe200078e000a */
[----:B------:R-:W0:Y:S05]  /*0140*/  S2R R17, SR_TID.X ;  /* 0x0000000000117919 */ /* 0x000e2a0000002100 */
[----:B------:R-:W0:Y:S02]  /*0150*/  LDC R2, c[0x0][0x360] ;  /* 0x0000d800ff027b82 */ /* 0x000e240000000800 */
[----:B0-----:R-:W-:Y:S01]  /*0160*/  IMAD R2, R2, UR6, R17 ;  /* 0x0000000602027c24 */ /* 0x001fe2000f8e0211 */
[----:B--2---:R-:W-:-:S04]  /*0170*/  IADD3 R11, PT, PT, R11, -R16, RZ ;  /* 0x800000100b0b7210 */ /* 0x004fc80007ffe0ff */
[----:B------:R-:W-:-:S13]  /*0180*/  ISETP.GE.AND P1, PT, R2, R11, PT ;  /* 0x0000000b0200720c */ /* 0x000fda0003f26270 */
[----:B------:R-:W-:Y:S05]  /*0190*/  @P1 BRA `(.L_x_185) ;  /* 0x0000000400001947 */ /* 0x000fea0003800000 */
[----:B------:R-:W0:Y:S01]  /*01a0*/  LDC.64 R22, c[0x0][0x3b8] ;  /* 0x0000ee00ff167b82 */ /* 0x000e220000000a00 */
[----:B------:R-:W-:-:S07]  /*01b0*/  IADD3 R9, PT, PT, R2, R16, RZ ;  /* 0x0000001002097210 */ /* 0x000fce0007ffe0ff */
[----:B------:R-:W1:Y:S08]  /*01c0*/  LDC.64 R16, c[0x0][0x3c0] ;  /* 0x0000f000ff107b82 */ /* 0x000e700000000a00 */
[----:B------:R-:W2:Y:S01]  /*01d0*/  LDC.64 R20, c[0x0][0x398] ;  /* 0x0000e600ff147b82 */ /* 0x000ea20000000a00 */
[----:B0-----:R-:W-:-:S06]  /*01e0*/  IMAD.WIDE R22, R9, 0x4, R22 ;  /* 0x0000000409167825 */ /* 0x001fcc00078e0216 */
[----:B------:R-:W2:Y:S01]  /*01f0*/  LDG.E R22, desc[UR4][R22.64] ;  /* 0x0000000416167981 */ /* 0x000ea2000c1e1900 */
[----:B-1----:R-:W-:-:S06]  /*0200*/  IMAD.WIDE R16, R9, 0x8, R16 ;  /* 0x0000000809107825 */ /* 0x002fcc00078e0210 */
[----:B------:R-:W5:Y:S01]  /*0210*/  LDG.E.64 R16, desc[UR4][R16.64] ;  /* 0x0000000410107981 */ /* 0x000f62000c1e1b00 */
[----:B--2---:R-:W-:-:S05]  /*0220*/  IMAD.WIDE R20, R22, 0x8, R20 ;  /* 0x0000000816147825 */ /* 0x004fca00078e0214 */
[----:B------:R0:W5:Y:S01]  /*0230*/  LDG.E.64 R8, desc[UR4][R20.64] ;  /* 0x0000000414087981 */ /* 0x000162000c1e1b00 */
[----:B------:R-:W-:Y:S01]  /*0240*/  BSSY B1, `(.L_x_186) ;  /* 0x0000009000017945 */ /* 0x000fe20003800000 */
.L_x_187:
[----:B-----5:R-:W-:Y:S01]  /*0250*/  DADD R10, -R16, R8 ;  /* 0x00000000100a7229 */ /* 0x020fe20000000108 */
[----:B------:R-:W-:Y:S09]  /*0260*/  YIELD ;  /* 0x0000000000007946 */ /* 0x000ff20003800000 */
[----:B------:R-:W2:Y:S02]  /*0270*/  ATOMG.E.CAS.64.STRONG.GPU PT, R10, [R20], R8, R10 ;  /* 0x00000008140a73a9 */ /* 0x000ea400001ee50a */
[----:B--2---:R-:W-:Y:S01]  /*0280*/  ISETP.NE.U32.AND P0, PT, R8, R10, PT ;  /* 0x0000000a0800720c */ /* 0x004fe20003f05070 */
[----:B------:R-:W-:-:S03]  /*0290*/  IMAD.MOV.U32 R8, RZ, RZ, R10 ;  /* 0x000000ffff087224 */ /* 0x000fc600078e000a */
[-C--:B------:R-:W-:Y:S02]  /*02a0*/  ISETP.NE.AND.EX P0, PT, R9, R11.reuse, PT, P0 ;  /* 0x0000000b0900720c */ /* 0x080fe40003f05300 */
[----:B------:R-:W-:-:S11]  /*02b0*/  MOV R9, R11 ;  /* 0x0000000b00097202 */ /* 0x000fd60000000f00 */
[----:B------:R-:W-:Y:S05]  /*02c0*/  @P0 BRA `(.L_x_187) ;  /* 0xfffffffc00e00947 */ /* 0x000fea000383ffff */
[----:B------:R-:W-:Y:S05]  /*02d0*/  BSYNC B1 ;  /* 0x0000000000017941 */ /* 0x000fea0003800000 */
.L_x_186:
[----:B------:R-:W-:-:S13]  /*02e0*/  ISETP.NE.AND P0, PT, R22, R3, PT ;  /* 0x000000031600720c */ /* 0x000fda0003f05270 */
[----:B------:R-:W-:Y:S05]  /*02f0*/  @!P0 BRA `(.L_x_185) ;  /* 0x0000000000a88947 */ /* 0x000fea0003800000 */
[----:B------:R-:W1:Y:S02]  /*0300*/  LDC.64 R8, c[0x0][0x3a8] ;  /* 0x0000ea00ff087b82 */ /* 0x000e640000000a00 */
[----:B-1----:R-:W-:-:S06]  /*0310*/  IMAD.WIDE R22, R22, 0x4, R8 ;  /* 0x0000000416167825 */ /* 0x002fcc00078e0208 */
[----:B------:R-:W1:Y:S01]  /*0320*/  LDC R8, c[0x0][0x3d0] ;  /* 0x0000f400ff087b82 */ /* 0x000e620000000800 */
[----:B------:R-:W1:Y:S02]  /*0330*/  LDG.E R9, desc[UR4][R22.64] ;  /* 0x0000000416097981 */ /* 0x000e64000c1e1900 */
[----:B-1----:R-:W-:-:S13]  /*0340*/  ISETP.GE.AND P0, PT, R9, R8, PT ;  /* 0x000000080900720c */ /* 0x002fda0003f06270 */
[----:B------:R-:W-:Y:S05]  /*0350*/  @!P0 BRA `(.L_x_188) ;  /* 0x0000000000588947 */ /* 0x000fea0003800000 */
[----:B------:R-:W1:Y:S01]  /*0360*/  LDCU UR6, c[0x0][0x3d4] ;  /* 0x00007a80ff0677ac */ /* 0x000e620008000800 */
[----:B0-----:R-:W0:Y:S01]  /*0370*/  LDC.64 R20, c[0x0][0x3a0] ;  /* 0x0000e800ff147b82 */ /* 0x001e220000000a00 */
[----:B-1----:R-:W-:-:S04]  /*0380*/  IMAD R8, R6, UR6, -R8 ;  /* 0x0000000606087c24 */ /* 0x002fc8000f8e0a08 */
[----:B------:R-:W-:-:S04]  /*0390*/  IMAD.IADD R9, R9, 0x1, R8 ;  /* 0x0000000109097824 */ /* 0x000fc800078e0208 */
[----:B0-----:R-:W-:-:S05]  /*03a0*/  IMAD.WIDE R20, R9, 0x8, R20 ;  /* 0x0000000809147825 */ /* 0x001fca00078e0214 */
[----:B------:R-:W2:Y:S02]  /*03b0*/  LDG.E.64 R8, desc[UR4][R20.64] ;  /* 0x0000000414087981 */ /* 0x000ea4000c1e1b00 */
[----:B--2---:R-:W-:-:S10]  /*03c0*/  DADD R10, -R16, R8 ;  /* 0x00000000100a7229 */ /* 0x004fd40000000108 */
[----:B------:R-:W2:Y:S01]  /*03d0*/  ATOMG.E.CAS.64.STRONG.GPU PT, R10, [R20], R8, R10 ;  /* 0x00000008140a73a9 */ /* 0x000ea200001ee50a */
[----:B------:R-:W-:Y:S01]  /*03e0*/  BSSY B1, `(.L_x_189) ;  /* 0x000000c000017945 */ /* 0x000fe20003800000 */
[----:B--2---:R-:W-:-:S04]  /*03f0*/  ISETP.NE.U32.AND P0, PT, R8, R10, PT ;  /* 0x0000000a0800720c */ /* 0x004fc80003f05070 */
[----:B------:R-:W-:-:S13]  /*0400*/  ISETP.NE.AND.EX P0, PT, R9, R11, PT, P0 ;  /* 0x0000000b0900720c */ /* 0x000fda0003f05300 */
[----:B------:R-:W-:Y:S05]  /*0410*/  @!P0 BRA `(.L_x_190) ;  /* 0x0000000000208947 */ /* 0x000fea0003800000 */
.L_x_191:
[----:B------:R-:W-:Y:S01]  /*0420*/  MOV R8, R10 ;  /* 0x0000000a00087202 */ /* 0x000fe20000000f00 */
[----:B------:R-:W-:Y:S01]  /*0430*/  IMAD.MOV.U32 R9, RZ, RZ, R11 ;  /* 0x000000ffff097224 */ /* 0x000fe200078e000b */
[----:B------:R-:W-:Y:S05]  /*0440*/  YIELD ;  /* 0x0000000000007946 */ /* 0x000fea0003800000 */
[----:B------:R-:W-:-:S10]  /*0450*/  DADD R10, -R16, R8 ;  /* 0x00000000100a7229 */ /* 0x000fd40000000108 */
[----:B------:R-:W2:Y:S02]  /*0460*/  ATOMG.E.CAS.64.STRONG.GPU PT, R10, [R20], R8, R10 ;  /* 0x00000008140a73a9 */ /* 0x000ea400001ee50a */
[----:B--2---:R-:W-:-:S04]  /*0470*/  ISETP.NE.U32.AND P0, PT, R8, R10, PT ;  /* 0x0000000a0800720c */ /* 0x004fc80003f05070 */
[----:B------:R-:W-:-:S13]  /*0480*/  ISETP.NE.AND.EX P0, PT, R9, R11, PT, P0 ;  /* 0x0000000b0900720c */ /* 0x000fda0003f05300 */
[----:B------:R-:W-:Y:S05]  /*0490*/  @P0 BRA `(.L_x_191) ;  /* 0xfffffffc00e00947 */ /* 0x000fea000383ffff */
.L_x_190:
[----:B------:R-:W-:Y:S05]  /*04a0*/  BSYNC B1 ;  /* 0x0000000000017941 */ /* 0x000fea0003800000 */
.L_x_189:
[----:B------:R-:W-:Y:S05]  /*04b0*/  BRA `(.L_x_185) ;  /* 0x0000000000387947 */ /* 0x000fea0003800000 */
.L_x_188:
[----:B0-----:R-:W0:Y:S01]  /*04c0*/  LDC.64 R20, c[0x0][0x3a0] ;  /* 0x0000e800ff147b82 */ /* 0x001e220000000a00 */
[----:B------:R-:W1:Y:S01]  /*04d0*/  LDCU UR6, c[0x0][0x3d4] ;  /* 0x00007a80ff0677ac */ /* 0x000e620008000800 */
[----:B------:R-:W-:-:S05]  /*04e0*/  IADD3 R8, PT, PT, R7, -R8, RZ ;  /* 0x8000000807087210 */ /* 0x000fca0007ffe0ff */
[----:B-1----:R-:W-:-:S04]  /*04f0*/  IMAD R9, R9, UR6, R8 ;  /* 0x0000000609097c24 */ /* 0x002fc8000f8e0208 */
[----:B0-----:R-:W-:-:S05]  /*0500*/  IMAD.WIDE R20, R9, 0x8, R20 ;  /* 0x0000000809147825 */ /* 0x001fca00078e0214 */
[----:B------:R0:W5:Y:S02]  /*0510*/  LDG.E.64 R8, desc[UR4][R20.64] ;  /* 0x0000000414087981 */ /* 0x000164000c1e1b00 */
.L_x_192:
[----:B-----5:R-:W-:Y:S01]  /*0520*/  DADD R10, R16, R8 ;  /* 0x00000000100a7229 */ /* 0x020fe20000000008 */
[----:B------:R-:W-:Y:S09]  /*0530*/  YIELD ;  /* 0x0000000000007946 */ /* 0x000ff20003800000 */
[----:B------:R-:W2:Y:S02]  /*0540*/  ATOMG.E.CAS.64.STRONG.GPU PT, R10, [R20], R8, R10 ;  /* 0x00000008140a73a9 */ /* 0x000ea400001ee50a */
[----:B--2---:R-:W-:Y:S01]  /*0550*/  ISETP.NE.U32.AND P0, PT, R8, R10, PT ;  /* 0x0000000a0800720c */ /* 0x004fe20003f05070 */
[----:B------:R-:W-:-:S03]  /*0560*/  IMAD.MOV.U32 R8, RZ, RZ, R10 ;  /* 0x000000ffff087224 */ /* 0x000fc600078e000a */
[-C--:B------:R-:W-:Y:S02]  /*0570*/  ISETP.NE.AND.EX P0, PT, R9, R11.reuse, PT, P0 ;  /* 0x0000000b0900720c */ /* 0x080fe40003f05300 */
[----:B------:R-:W-:-:S11]  /*0580*/  MOV R9, R11 ;  /* 0x0000000b00097202 */ /* 0x000fd60000000f00 */
[----:B------:R-:W-:Y:S05]  /*0590*/  @P0 BRA `(.L_x_192) ;  /* 0xfffffffc00e00947 */ /* 0x000fea000383ffff */
.L_x_185:
[----:B------:R-:W-:Y:S05]  /*05a0*/  BSYNC B0 ;  /* 0x0000000000007941 */ /* 0x000fea0003800000 */
.L_x_184:
[----:B------:R-:W-:-:S05]  /*05b0*/  IMAD.WIDE R18, R3, 0x4, R18 ;  /* 0x0000000403127825 */ /* 0x000fca00078e0212 */
[----:B------:R-:W2:Y:S04]  /*05c0*/  LDG.E R8, desc[UR4][R18.64+0x4] ;  /* 0x0000040412087981 */ /* 0x000ea8000c1e1900 */
[----:B------:R-:W2:Y:S01]  /*05d0*/  LDG.E R17, desc[UR4][R18.64] ;  /* 0x0000000412117981 */ /* 0x000ea2000c1e1900 */
[----:B------:R-:W-:Y:S01]  /*05e0*/  BSSY B0, `(.L_x_193) ;  /* 0x0000044000007945 */ /* 0x000fe20003800000 */
[----:B--2---:R-:W-:-:S05]  /*05f0*/  IMAD.IADD R9, R8, 0x1, -R17 ;  /* 0x0000000108097824 */ /* 0x004fca00078e0a11 */
[----:B------:R-:W-:-:S13]  /*0600*/  ISETP.GE.AND P0, PT, R2, R9, PT ;  /* 0x000000090200720c */ /* 0x000fda0003f06270 */
[----:B------:R-:W-:Y:S05]  /*0610*/  @P0 BRA `(.L_x_194) ;  /* 0x0000000400000947 */ /* 0x000fea0003800000 */
[----:B------:R-:W1:Y:S01]  /*0620*/  LDC.64 R10, c[0x0][0x3b8] ;  /* 0x0000ee00ff0a7b82 */ /* 0x000e620000000a00 */
[----:B------:R-:W-:-:S07]  /*0630*/  IADD3 R9, PT, PT, R2, R17, RZ ;  /* 0x0000001102097210 */ /* 0x000fce0007ffe0ff */
[----:B------:R-:W2:Y:S08]  /*0640*/  LDC.64 R16, c[0x0][0x3c0] ;  /* 0x0000f000ff107b82 */ /* 0x000eb00000000a00 */
[----:B0-----:R-:W0:Y:S01]  /*0650*/  LDC.64 R20, c[0x0][0x398] ;  /* 0x0000e600ff147b82 */ /* 0x001e220000000a00 */
[----:B-1----:R-:W-:-:S05]  /*0660*/  IMAD.WIDE R10, R9, 0x4, R10 ;  /* 0x00000004090a7825 */ /* 0x002fca00078e020a */
[----:B------:R-:W0:Y:S01]  /*0670*/  LDG.E R19, desc[UR4][R10.64] ;  /* 0x000000040a137981 */ /* 0x000e22000c1e1900 */
[----:B--2---:R-:W-:-:S06]  /*0680*/  IMAD.WIDE R16, R9, 0x8, R16 ;  /* 0x0000000809107825 */ /* 0x004fcc00078e0210 */
[----:B------:R-:W5:Y:S01]  /*0690*/  LDG.E.64 R16, desc[UR4][R16.64] ;  /* 0x0000000410107981 */ /* 0x000f62000c1e1b00 */
[----:B0-----:R-:W-:-:S05]  /*06a0*/  IMAD.WIDE R20, R19, 0x8, R20 ;  /* 0x0000000813147825 */ /* 0x001fca00078e0214 */
[----:B------:R0:W5:Y:S01]  /*06b0*/  LDG.E.64 R8, desc[UR4][R20.64] ;  /* 0x0000000414087981 */ /* 0x000162000c1e1b00 */
[----:B------:R-:W-:Y:S01]  /*06c0*/  BSSY B1, `(.L_x_195) ;  /* 0x0000009000017945 */ /* 0x000fe20003800000 */
.L_x_196:
        /* <DEDUP_REMOVED lines=9> */
.L_x_195:
[----:B------:R-:W-:-:S13]  /*0760*/  ISETP.NE.AND P0, PT, R19, R0, PT ;  /* 0x000000001300720c */ /* 0x000fda0003f05270 */
[----:B------:R-:W-:Y:S05]  /*0770*/  @!P0 BRA `(.L_x_194) ;  /* 0x0000000000a88947 */ /* 0x000fea0003800000 */
[----:B------:R-:W1:Y:S08]  /*0780*/  LDC.64 R8, c[0x0][0x3a8] ;  /* 0x0000ea00ff087b82 */ /* 0x000e700000000a00 */
[----:B------:R-:W2:Y:S01]  /*0790*/  LDC R10, c[0x0][0x3d0] ;  /* 0x0000f400ff0a7b82 */ /* 0x000ea20000000800 */
[----:B-1----:R-:W-:-:S06]  /*07a0*/  IMAD.WIDE R8, R19, 0x4, R8 ;  /* 0x0000000413087825 */ /* 0x002fcc00078e0208 */
[----:B------:R-:W2:Y:S02]  /*07b0*/  LDG.E R9, desc[UR4][R8.64] ;  /* 0x0000000408097981 */ /* 0x000ea4000c1e1900 */
[----:B--2---:R-:W-:-:S13]  /*07c0*/  ISETP.GE.AND P0, PT, R9, R10, PT ;  /* 0x0000000a0900720c */ /* 0x004fda0003f06270 */
[----:B------:R-:W-:Y:S05]  /*07d0*/  @!P0 BRA `(.L_x_197) ;  /* 0x0000000000588947 */ /* 0x000fea0003800000 */
[----:B------:R-:W1:Y:S01]  /*07e0*/  LDCU UR6, c[0x0][0x3d4] ;  /* 0x00007a80ff0677ac */ /* 0x000e620008000800 */
[----:B------:R-:W2:Y:S01]  /*07f0*/  LDC.64 R18, c[0x0][0x3a0] ;  /* 0x0000e800ff127b82 */ /* 0x000ea20000000a00 */
[----:B-1----:R-:W-:-:S04]  /*0800*/  IMAD R10, R6, UR6, -R10 ;  /* 0x00000006060a7c24 */ /* 0x002fc8000f8e0a0a */
[----:B------:R-:W-:-:S04]  /*0810*/  IMAD.IADD R9, R10, 0x1, R9 ;  /* 0x000000010a097824 */ /* 0x000fc800078e0209 */
[----:B--2---:R-:W-:-:S05]  /*0820*/  IMAD.WIDE R18, R9, 0x8, R18 ;  /* 0x0000000809127825 */ /* 0x004fca00078e0212 */
[----:B------:R-:W2:Y:S02]  /*0830*/  LDG.E.64 R8, desc[UR4][R18.64] ;  /* 0x0000000412087981 */ /* 0x000ea4000c1e1b00 */
[----:B--2---:R-:W-:-:S10]  /*0840*/  DADD R10, R16, R8 ;  /* 0x00000000100a7229 */ /* 0x004fd40000000008 */
[----:B------:R-:W2:Y:S01]  /*0850*/  ATOMG.E.CAS.64.STRONG.GPU PT, R10, [R18], R8, R10 ;  /* 0x00000008120a73a9 */ /* 0x000ea200001ee50a */
[----:B------:R-:W-:Y:S01]  /*0860*/  BSSY B1, `(.L_x_198) ;  /* 0x000000c000017945 */ /* 0x000fe20003800000 */
[----:B--2---:R-:W-:-:S04]  /*0870*/  ISETP.NE.U32.AND P0, PT, R8, R10, PT ;  /* 0x0000000a0800720c */ /* 0x004fc80003f05070 */
[----:B------:R-:W-:-:S13]  /*0880*/  ISETP.NE.AND.EX P0, PT, R9, R11, PT, P0 ;  /* 0x0000000b0900720c */ /* 0x000fda0003f05300 */
[----:B------:R-:W-:Y:S05]  /*0890*/  @!P0 BRA `(.L_x_199) ;  /* 0x0000000000208947 */ /* 0x000fea0003800000 */
.L_x_200:
[----:B------:R-:W-:Y:S01]  /*08a0*/  MOV R8, R10 ;  /* 0x0000000a00087202 */ /* 0x000fe20000000f00 */
[----:B------:R-:W-:Y:S01]  /*08b0*/  IMAD.MOV.U32 R9, RZ, RZ, R11 ;  /* 0x000000ffff097224 */ /* 0x000fe200078e000b */
[----:B------:R-:W-:Y:S05]  /*08c0*/  YIELD ;  /* 0x0000000000007946 */ /* 0x000fea0003800000 */
[----:B------:R-:W-:-:S10]  /*08d0*/  DADD R10, R16, R8 ;  /* 0x00000000100a7229 */ /* 0x000fd40000000008 */
[----:B------:R-:W2:Y:S02]  /*08e0*/  ATOMG.E.CAS.64.STRONG.GPU PT, R10, [R18], R8, R10 ;  /* 0x00000008120a73a9 */ /* 0x000ea400001ee50a */
[----:B--2---:R-:W-:-:S04]  /*08f0*/  ISETP.NE.U32.AND P0, PT, R8, R10, PT ;  /* 0x0000000a0800720c */ /* 0x004fc80003f05070 */
[----:B------:R-:W-:-:S13]  /*0900*/  ISETP.NE.AND.EX P0, PT, R9, R11, PT, P0 ;  /* 0x0000000b0900720c */ /* 0x000fda0003f05300 */
[----:B------:R-:W-:Y:S05]  /*0910*/  @P0 BRA `(.L_x_200) ;  /* 0xfffffffc00e00947 */ /* 0x000fea000383ffff */
.L_x_199:
[----:B------:R-:W-:Y:S05]  /*0920*/  BSYNC B1 ;  /* 0x0000000000017941 */ /* 0x000fea0003800000 */
.L_x_198:
[----:B------:R-:W-:Y:S05]  /*0930*/  BRA `(.L_x_194) ;  /* 0x0000000000387947 */ /* 0x000fea0003800000 */
.L_x_197:
[----:B------:R-:W1:Y:S01]  /*0940*/  LDC.64 R18, c[0x0][0x3a0] ;  /* 0x0000e800ff127b82 */ /* 0x000e620000000a00 */
[----:B------:R-:W2:Y:S01]  /*0950*/  LDCU UR6, c[0x0][0x3d4] ;  /* 0x00007a80ff0677ac */ /* 0x000ea20008000800 */
[----:B------:R-:W-:-:S05]  /*0960*/  IADD3 R10, PT, PT, R7, -R10, RZ ;  /* 0x8000000a070a7210 */ /* 0x000fca0007ffe0ff */
[----:B--2---:R-:W-:-:S04]  /*0970*/  IMAD R9, R9, UR6, R10 ;  /* 0x0000000609097c24 */ /* 0x004fc8000f8e020a */
[----:B-1----:R-:W-:-:S05]  /*0980*/  IMAD.WIDE R18, R9, 0x8, R18 ;  /* 0x0000000809127825 */ /* 0x002fca00078e0212 */
[----:B------:R1:W5:Y:S02]  /*0990*/  LDG.E.64 R8, desc[UR4][R18.64] ;  /* 0x0000000412087981 */ /* 0x000364000c1e1b00 */
.L_x_201:
        /* <DEDUP_REMOVED lines=8> */
.L_x_194:
[----:B------:R-:W-:Y:S05]  /*0a20*/  BSYNC B0 ;  /* 0x0000000000007941 */ /* 0x000fea0003800000 */
.L_x_193:
[----:B------:R-:W-:-:S13]  /*0a30*/  ISETP.NE.AND P0, PT, R2, RZ, PT ;  /* 0x000000ff0200720c */ /* 0x000fda0003f05270 */
[----:B------:R-:W-:Y:S05]  /*0a40*/  @P0 EXIT ;  /* 0x000000000000094d */ /* 0x000fea0003800000 */
[----:B------:R-:W2:Y:S01]  /*0a50*/  LDC.64 R8, c[0x0][0x390] ;  /* 0x0000e400ff087b82 */ /* 0x000ea20000000a00 */
[----:B------:R-:W3:Y:S01]  /*0a60*/  LDCU UR6, c[0x0][0x3e8] ;  /* 0x00007d00ff0677ac */ /* 0x000ee20008000800 */
[----:B------:R-:W-:-:S06]  /*0a70*/  IMAD.MOV.U32 R25, RZ, RZ, 0x1 ;  /* 0x00000001ff197424 */ /* 0x000fcc00078e00ff */
[----:B0-----:R-:W0:Y:S08]  /*0a80*/  LDC.64 R20, c[0x0][0x3e0] ;  /* 0x0000f800ff147b82 */ /* 0x001e300000000a00 */
[----:B------:R-:W4:Y:S08]  /*0a90*/  LDC.64 R16, c[0x0][0x3d8] ;  /* 0x0000f600ff107b82 */ /* 0x000f300000000a00 */
[----:B-1----:R-:W1:Y:S01]  /*0aa0*/  LDC.64 R18, c[0x0][0x3a8] ;  /* 0x0000ea00ff127b82 */ /* 0x002e620000000a00 */
[----:B--2---:R-:W-:Y:S04]  /*0ab0*/  ATOMG.E.EXCH.STRONG.GPU PT, RZ, desc[UR4][R8.64], R25 ;  /* 0x8000001908ff79a8 */ /* 0x004fe8000c1ef104 */
[----:B------:R2:W-:Y:S01]  /*0ac0*/  STG.E desc[UR4][R12.64], R3 ;  /* 0x000000030c007986 */ /* 0x0005e2000c101904 */
[----:B0-----:R-:W-:-:S03]  /*0ad0*/  IADD3 R21, PT, PT, R21, R20, RZ ;  /* 0x0000001415157210 */ /* 0x001fc60007ffe0ff */
[----:B------:R1:W-:Y:S01]  /*0ae0*/  STG.E desc[UR4][R4.64], R0 ;  /* 0x0000000004007986 */ /* 0x0003e2000c101904 */
[----:B---3--:R-:W-:-:S03]  /*0af0*/  IADD3 R23, PT, PT, R20, UR6, RZ ;  /* 0x0000000614177c10 */ /* 0x008fc6000fffe0ff */
[----:B------:R-:W-:Y:S01]  /*0b00*/  ATOMG.E.EXCH.STRONG.GPU PT, RZ, desc[UR4][R14.64], R25 ;  /* 0x800000190eff79a8 */ /* 0x000fe2000c1ef104 */
[----:B----4-:R-:W-:-:S03]  /*0b10*/  IMAD.WIDE R10, R0, 0x4, R16 ;  /* 0x00000004000a7825 */ /* 0x010fc600078e0210 */
[----:B------:R-:W-:Y:S01]  /*0b20*/  ATOMG.E.EXCH.STRONG.GPU PT, RZ, desc[UR4][R8.64], RZ ;  /* 0x800000ff08ff79a8 */ /* 0x000fe2000c1ef104 */
[----:B--2---:R-:W-:-:S03]  /*0b30*/  IMAD.WIDE R12, R3, 0x4, R16 ;  /* 0x00000004030c7825 */ /* 0x004fc600078e0210 */
[----:B------:R-:W-:Y:S01]  /*0b40*/  STG.E desc[UR4][R10.64], R21 ;  /* 0x000000150a007986 */ /* 0x000fe2000c101904 */
[----:B-1----:R-:W-:-:S03]  /*0b50*/  IMAD.WIDE R4, R0, 0x4, R18 ;  /* 0x0000000400047825 */ /* 0x002fc600078e0212 */
[----:B------:R-:W-:Y:S01]  /*0b60*/  STG.E desc[UR4][R12.64], R23 ;  /* 0x000000170c007986 */ /* 0x000fe2000c101904 */
[----:B------:R-:W-:-:S03]  /*0b70*/  IMAD.WIDE R2, R3, 0x4, R18 ;  /* 0x0000000403027825 */ /* 0x000fc600078e0212 */
[----:B------:R-:W-:Y:S04]  /*0b80*/  STG.E desc[UR4][R4.64], R7 ;  /* 0x0000000704007986 */ /* 0x000fe8000c101904 */
[----:B------:R-:W-:Y:S01]  /*0b90*/  STG.E desc[UR4][R2.64], R6 ;  /* 0x0000000602007986 */ /* 0x000fe2000c101904 */
[----:B------:R-:W-:Y:S05]  /*0ba0*/  EXIT ;  /* 0x000000000000794d */ /* 0x000fea0003800000 */
.L_x_202:
        /* <DEDUP_REMOVED lines=13> */
.L_x_210:


//--------------------- .text._Z17calculateEdgeGainPiPdS_S_S_S0_iiii --------------------------
	.section	.text._Z17calculateEdgeGainPiPdS_S_S_S0_iiii,"ax",@progbits
	.align	128
        .global         _Z17calculateEdgeGainPiPdS_S_S_S0_iiii
        .type           _Z17calculateEdgeGainPiPdS_S_S_S0_iiii,@function
        .size           _Z17calculateEdgeGainPiPdS_S_S_S0_iiii,(.L_x_211 - _Z17calculateEdgeGainPiPdS_S_S_S0_iiii)
        .other          _Z17calculateEdgeGainPiPdS_S_S_S0_iiii,@"STO_CUDA_ENTRY STV_DEFAULT"
_Z17calculateEdgeGainPiPdS_S_S_S0_iiii:
.text._Z17calculateEdgeGainPiPdS_S_S_S0_iiii:
        /* <DEDUP_REMOVED lines=9> */
[----:B------:R-:W-:Y:S01]  /*0090*/  IABS R8, R2 ;  /* 0x0000000200087213 */ /* 0x000fe20000000000 */
[----:B------:R-:W1:Y:S01]  /*00a0*/  LDCU.64 UR4, c[0x0][0x358] ;  /* 0x00006b00ff0477ac */ /* 0x000e620008000a00 */
[----:B0-----:R-:W-:-:S04]  /*00b0*/  IABS R6, R3 ;  /* 0x0000000300067213 */ /* 0x001fc80000000000 */
[----:B------:R-:W0:Y:S08]  /*00c0*/  I2F.RP R0, R6 ;  /* 0x0000000600007306 */ /* 0x000e300000209400 */
[----:B0-----:R-:W0:Y:S02]  /*00d0*/  MUFU.RCP R0, R0 ;  /* 0x0000000000007308 */ /* 0x001e240000001000 */
[----:B0-----:R-:W-:-:S06]  /*00e0*/  IADD3 R4, PT, PT, R0, 0xffffffe, RZ ;  /* 0x0ffffffe00047810 */ /* 0x001fcc0007ffe0ff */
[----:B------:R0:W2:Y:S02]  /*00f0*/  F2I.FTZ.U32.TRUNC.NTZ R5, R4 ;  /* 0x0000000400057305 */ /* 0x0000a4000021f000 */
[----:B0-----:R-:W-:Y:S02]  /*0100*/  HFMA2 R4, -RZ, RZ, 0, 0 ;  /* 0x00000000ff047431 */ /* 0x001fe400000001ff */
[----:B--2---:R-:W-:-:S04]  /*0110*/  IMAD.MOV R7, RZ, RZ, -R5 ;  /* 0x000000ffff077224 */ /* 0x004fc800078e0a05 */
[----:B------:R-:W-:-:S04]  /*0120*/  IMAD R7, R7, R6, RZ ;  /* 0x0000000607077224 */ /* 0x000fc800078e02ff */
[----:B------:R-:W-:-:S04]  /*0130*/  IMAD.HI.U32 R5, R5, R7, R4 ;  /* 0x0000000705057227 */ /* 0x000fc800078e0004 */
[----:B------:R-:W-:-:S04]  /*0140*/  IMAD.MOV.U32 R7, RZ, RZ, R8 ;  /* 0x000000ffff077224 */ /* 0x000fc800078e0008 */
[----:B------:R-:W-:-:S05]  /*0150*/  IMAD.HI.U32 R0, R5, R7, RZ ;  /* 0x0000000705007227 */ /* 0x000fca00078e00ff */
[----:B------:R-:W-:-:S05]  /*0160*/  IADD3 R5, PT, PT, -R0, RZ, RZ ;  /* 0x000000ff00057210 */ /* 0x000fca0007ffe1ff */
[----:B------:R-:W-:-:S05]  /*0170*/  IMAD R5, R6, R5, R7 ;  /* 0x0000000506057224 */ /* 0x000fca00078e0207 */
[----:B------:R-:W-:-:S13]  /*0180*/  ISETP.GT.U32.AND P2, PT, R6, R5, PT ;  /* 0x000000050600720c */ /* 0x000fda0003f44070 */
[----:B------:R-:W-:Y:S01]  /*0190*/  @!P2 IMAD.IADD R5, R5, 0x1, -R6 ;  /* 0x000000010505a824 */ /* 0x000fe200078e0a06 */
[----:B------:R-:W-:Y:S02]  /*01a0*/  @!P2 IADD3 R0, PT, PT, R0, 0x1, RZ ;  /* 0x000000010000a810 */ /* 0x000fe40007ffe0ff */
[----:B------:R-:W-:Y:S02]  /*01b0*/  ISETP.NE.AND P2, PT, R3, RZ, PT ;  /* 0x000000ff0300720c */ /* 0x000fe40003f45270 */
[----:B------:R-:W-:Y:S02]  /*01c0*/  ISETP.GE.U32.AND P0, PT, R5, R6, PT ;  /* 0x000000060500720c */ /* 0x000fe40003f06070 */
[----:B------:R-:W0:Y:S01]  /*01d0*/  LDC.64 R4, c[0x0][0x380] ;  /* 0x0000e000ff047b82 */ /* 0x000e220000000a00 */
[----:B------:R-:W-:-:S04]  /*01e0*/  LOP3.LUT R6, R2, R3, RZ, 0x3c, !PT ;  /* 0x0000000302067212 */ /* 0x000fc800078e3cff */
[----:B------:R-:W-:-:S03]  /*01f0*/  ISETP.GE.AND P1, PT, R6, RZ, PT ;  /* 0x000000ff0600720c */ /* 0x000fc60003f26270 */
[----:B------:R-:W2:Y:S03]  /*0200*/  LDC.64 R6, c[0x0][0x398] ;  /* 0x0000e600ff067b82 */ /* 0x000ea60000000a00 */
[----:B------:R-:W-:-:S07]  /*0210*/  @P0 VIADD R0, R0, 0x1 ;  /* 0x0000000100000836 */ /* 0x000fce0000000000 */
[----:B------:R-:W-:Y:S02]  /*0220*/  @!P1 IADD3 R0, PT, PT, -R0, RZ, RZ ;  /* 0x000000ff00009210 */ /* 0x000fe40007ffe1ff */
[----:B------:R-:W-:-:S05]  /*0230*/  @!P2 LOP3.LUT R0, RZ, R3, RZ, 0x33, !PT ;  /* 0x00000003ff00a212 */ /* 0x000fca00078e33ff */
[----:B0-----:R-:W-:-:S06]  /*0240*/  IMAD.WIDE R4, R0, 0x4, R4 ;  /* 0x0000000400047825 */ /* 0x001fcc00078e0204 */
[----:B-1----:R-:W2:Y:S02]  /*0250*/  LDG.E R5, desc[UR4][R4.64] ;  /* 0x0000000404057981 */ /* 0x002ea4000c1e1900 */
[----:B--2---:R-:W-:-:S05]  /*0260*/  IMAD.WIDE R6, R5, 0x4, R6 ;  /* 0x0000000405067825 */ /* 0x004fca00078e0206 */
[----:B------:R-:W2:Y:S04]  /*0270*/  LDG.E R8, desc[UR4][R6.64+0x4] ;  /* 0x0000040406087981 */ /* 0x000ea8000c1e1900 */
[----:B------:R-:W2:Y:S01]  /*0280*/  LDG.E R10, desc[UR4][R6.64] ;  /* 0x00000004060a7981 */ /* 0x000ea2000c1e1900 */
[----:B------:R-:W-:-:S05]  /*0290*/  IADD3 R9, PT, PT, -R0, RZ, RZ ;  /* 0x000000ff00097210 */ /* 0x000fca0007ffe1ff */
[----:B------:R-:W-:Y:S02]  /*02a0*/  IMAD R9, R3, R9, R2 ;  /* 0x0000000903097224 */ /* 0x000fe400078e0202 */
[----:B--2---:R-:W-:-:S05]  /*02b0*/  IMAD.IADD R8, R8, 0x1, -R10 ;  /* 0x0000000108087824 */ /* 0x004fca00078e0a0a */
[----:B------:R-:W-:-:S13]  /*02c0*/  ISETP.GE.AND P0, PT, R9, R8, PT ;  /* 0x000000080900720c */ /* 0x000fda0003f06270 */
[----:B------:R-:W-:Y:S05]  /*02d0*/  @P0 EXIT ;  /* 0x000000000000094d */ /* 0x000fea0003800000 */
[----:B------:R-:W0:Y:S01]  /*02e0*/  LDC.64 R2, c[0x0][0x3a0] ;  /* 0x0000e800ff027b82 */ /* 0x000e220000000a00 */
[----:B------:R-:W-:Y:S01]  /*02f0*/  IADD3 R9, PT, PT, R9, R10, RZ ;  /* 0x0000000a09097210 */ /* 0x000fe20007ffe0ff */
[----:B------:R-:W1:Y:S06]  /*0300*/  LDCU UR6, c[0x0][0x3b0] ;  /* 0x00007600ff0677ac */ /* 0x000e6c0008000800 */
[----:B------:R-:W2:Y:S01]  /*0310*/  LDC.64 R4, c[0x0][0x390] ;  /* 0x0000e400ff047b82 */ /* 0x000ea20000000a00 */
[----:B0-----:R-:W-:-:S06]  /*0320*/  IMAD.WIDE R2, R9, 0x4, R2 ;  /* 0x0000000409027825 */ /* 0x001fcc00078e0202 */
[----:B------:R-:W2:Y:S02]  /*0330*/  LDG.E R3, desc[UR4][R2.64] ;  /* 0x0000000402037981 */ /* 0x000ea4000c1e1900 */
[----:B--2---:R-:W-:-:S05]  /*0340*/  IMAD.WIDE R4, R3, 0x4, R4 ;  /* 0x0000000403047825 */ /* 0x004fca00078e0204 */
[----:B------:R-:W1:Y:S02]  /*0350*/  LDG.E R11, desc[UR4][R4.64] ;  /* 0x00000004040b7981 */ /* 0x000e64000c1e1900 */
[----:B-1----:R-:W-:-:S13]  /*0360*/  ISETP.GE.AND P0, PT, R11, UR6, PT ;  /* 0x000000060b007c0c */ /* 0x002fda000bf06270 */
[----:B------:R-:W-:Y:S05]  /*0370*/  @!P0 EXIT ;  /* 0x000000000000894d */ /* 0x000fea0003800000 */
[----:B------:R-:W0:Y:S08]  /*0380*/  LDC.64 R2, c[0x0][0x3a8] ;  /* 0x0000ea00ff027b82 */ /* 0x000e300000000a00 */
[----:B------:R-:W1:Y:S08]  /*0390*/  LDC R7, c[0x0][0x3b8] ;  /* 0x0000ee00ff077b82 */ /* 0x000e700000000800 */
[----:B------:R-:W2:Y:S01]  /*03a0*/  LDC.64 R4, c[0x0][0x388] ;  /* 0x0000e200ff047b82 */ /* 0x000ea20000000a00 */
[----:B0-----:R-:W-:-:S06]  /*03b0*/  IMAD.WIDE R2, R9, 0x8, R2 ;  /* 0x0000000809027825 */ /* 0x001fcc00078e0202 */
[----:B------:R-:W3:Y:S01]  /*03c0*/  LDG.E.64 R2, desc[UR4][R2.64] ;  /* 0x0000000402027981 */ /* 0x000ee2000c1e1b00 */
[----:B-1----:R-:W-:-:S05]  /*03d0*/  IMAD R0, R0, R7, -UR6 ;  /* 0x8000000600007e24 */ /* 0x002fca000f8e0207 */
[----:B------:R-:W-:-:S05]  /*03e0*/  IADD3 R7, PT, PT, R11, R0, RZ ;  /* 0x000000000b077210 */ /* 0x000fca0007ffe0ff */
[----:B--2---:R-:W-:-:S05]  /*03f0*/  IMAD.WIDE R4, R7, 0x8, R4 ;  /* 0x0000000807047825 */ /* 0x004fca00078e0204 */
[----:B---3--:R-:W-:Y:S01]  /*0400*/  STG.E.64 desc[UR4][R4.64], R2 ;  /* 0x0000000204007986 */ /* 0x008fe2000c101b04 */
[----:B------:R-:W-:Y:S05]  /*0410*/  EXIT ;  /* 0x000000000000794d */ /* 0x000fea0003800000 */
.L_x_203:
        /* <DEDUP_REMOVED lines=14> */
.L_x_211:


//--------------------- .nv.shared._ZN3cub18CUB_300001_SM_10006detail6reduce28DeviceReduceSingleTileKernelINS2_10policy_hubINS0_12KeyValuePairIidEEiNS0_6ArgMaxEE10Policy1000EPS6_SA_iS7_NS2_20empty_problem_init_tIS6_EES6_N4cuda3std3__410__identityEEEvT0_T1_T2_T3_T4_T6_ --------------------------
	.section	.nv.shared._ZN3cub18CUB_300001_SM_10006detail6reduce28DeviceReduceSingleTileKernelINS2_10policy_hubINS0_12KeyValuePairIidEEiNS0_6ArgMaxEE10Policy1000EPS6_SA_iS7_NS2_20empty_problem_init_tIS6_EES6_N4cuda3std3__410__identityEEEvT0_T1_T2_T3_T4_T6_,"aw",@nobits
	.sectionflags	@""
	.align	8
.nv.shared._ZN3cub18CUB_300001_SM_10006detail6reduce28DeviceReduceSingleTileKernelINS2_10policy_hubINS0_12KeyValuePairIidEEiNS0_6ArgMaxEE10Policy1000EPS6_SA_iS7_NS2_20empty_problem_init_tIS6_EES6_N4cuda3std3__410__identityEEEvT0_T1_T2_T3_T4_T6_:
	.zero		1176


//--------------------- .nv.shared.reserved.0     --------------------------
	.section	.nv.shared.reserved.0,"aw",@nobits
	.weak		__nv_reservedSMEM_offset_0_alias
	.size		__nv_reservedSMEM_offset_0_alias, 0, 64
	.other		__nv_reservedSMEM_offset_0_alias,@"STO_CUDA_RESERVED_SHARED STV_DEFAULT"
__nv_reservedSMEM_offset_0_alias:
	.zero		0
	.zero		64


//--------------------- .nv.global                --------------------------
	.section	.nv.global,"aw",@nobits
.nv.global:
	.type		_ZN34_INTERNAL_8b0c9291_4_k_cu_8c8e1f2e6thrust24THRUST_300001_SM_1000_NS12placeholders2_5E,@object
	.size		_ZN34_INTERNAL_8b0c9291_4_k_cu_8c8e1f2e6thrust24THRUST_300001_SM_1000_NS12placeholders2_5E,(_ZN34_INTERNAL_8b0c9291_4_k_cu_8c8e1f2e4cuda3std3__45__cpo6cbeginE - _ZN34_INTERNAL_8b0c9291_4_k_cu_8c8e1f2e6thrust24THRUST_300001_SM_1000_NS12placeholders2_5E)
_ZN34_INTERNAL_8b0c9291_4_k_cu_8c8e1f2e6thrust24THRUST_300001_SM_1000_NS12placeholders2_5E:
	.zero		1
	.type		_ZN34_INTERNAL_8b0c9291_4_k_cu_8c8e1f2e4cuda3std3__45__cpo6cbeginE,@object
	.size		_ZN34_INTERNAL_8b0c9291_4_k_cu_8c8e1f2e4cuda3std3__45__cpo6cbeginE,(_ZN34_INTERNAL_8b0c9291_4_k_cu_8c8e1f2e4cuda3std6ranges3__45__cpo6cbeginE - _ZN34_INTERNAL_8b0c9291_4_k_cu_8c8e1f2e4cuda3std3__45__cpo6cbeginE)
_ZN34_INTERNAL_8b0c9291_4_k_cu_8c8e1f2e4cuda3std3__45__cpo6cbeginE:
	.zero		1
	.type		_ZN34_INTERNAL_8b0c9291_4_k_cu_8c8e1f2e4cuda3std6ranges3__45__cpo6cbeginE,@object
	.size		_ZN34_INTERNAL_8b0c9291_4_k_cu_8c8e1f2e4cuda3std6ranges3__45__cpo6cbeginE,(_ZN34_INTERNAL_8b0c9291_4_k_cu_8c8e1f2e4cuda3std3__48in_placeE - _ZN34_INTERNAL_8b0c9291_4_k_cu_8c8e1f2e4cuda3std6ranges3__45__cpo6cbeginE)
_ZN34_INTERNAL_8b0c9291_4_k_cu_8c8e1f2e4cuda3std6ranges3__45__cpo6cbeginE:
	.zero		1
	.type		_ZN34_INTERNAL_8b0c9291_4_k_cu_8c8e1f2e4cuda3std3__48in_placeE,@object
	.size		_ZN34_INTERNAL_8b0c9291_4_k_cu_8c8e1f2e4cuda3std3__48in_placeE,(_ZN34_INTERNAL_8b0c9291_4_k_cu_8c8e1f2e4cuda3std6ranges3__45__cpo4sizeE - _ZN34_INTERNAL_8b0c9291_4_k_cu_8c8e1f2e4cuda3std3__48in_placeE)
_ZN34_INTERNAL_8b0c9291_4_k_cu_8c8e1f2e4cuda3std3__48in_placeE:
	.zero		1
	.type		_ZN34_INTERNAL_8b0c9291_4_k_cu_8c8e1f2e4cuda3std6ranges3__45__cpo4sizeE,@object
	.size		_ZN34_INTERNAL_8b0c9291_4_k_cu_8c8e1f2e4cuda3std6ranges3__45__cpo4sizeE,(_ZN34_INTERNAL_8b0c9291_4_k_cu_8c8e1f2e6thrust24THRUST_300001_SM_1000_NS12placeholders2_9E - _ZN34_INTERNAL_8b0c9291_4_k_cu_8c8e1f2e4cuda3std6ranges3__45__cpo4sizeE)
_ZN34_INTERNAL_8b0c9291_4_k_cu_8c8e1f2e4cuda3std6ranges3__45__cpo4sizeE:
	.zero		1
	.type		_ZN34_INTERNAL_8b0c9291_4_k_cu_8c8e1f2e6thrust24THRUST_300001_SM_1000_NS12placeholders2_9E,@object
	.size		_ZN34_INTERNAL_8b0c9291_4_k_cu_8c8e1f2e6thrust24THRUST_300001_SM_1000_NS12placeholders2_9E,(_ZN34_INTERNAL_8b0c9291_4_k_cu_8c8e1f2e4cuda3std3__45__cpo7crbeginE - _ZN34_INTERNAL_8b0c9291_4_k_cu_8c8e1f2e6thrust24THRUST_300001_SM_1000_NS12placeholders2_9E)
_ZN34_INTERNAL_8b0c9291_4_k_cu_8c8e1f2e6thrust24THRUST_300001_SM_1000_NS12placeholders2_9E:
	.zero		1
	.type		_ZN34_INTERNAL_8b0c9291_4_k_cu_8c8e1f2e4cuda3std3__45__cpo7crbeginE,@object
	.size		_ZN34_INTERNAL_8b0c9291_4_k_cu_8c8e1f2e4cuda3std3__45__cpo7crbeginE,(_ZN34_INTERNAL_8b0c9291_4_k_cu_8c8e1f2e4cuda3std6ranges3__45__cpo4nextE - _ZN34_INTERNAL_8b0c9291_4_k_cu_8c8e1f2e4cuda3std3__45__cpo7crbeginE)
_ZN34_INTERNAL_8b0c9291_4_k_cu_8c8e1f2e4cuda3std3__45__cpo7crbeginE:
	.zero		1
	.type		_ZN34_INTERNAL_8b0c9291_4_k_cu_8c8e1f2e4cuda3std6ranges3__45__cpo4nextE,@object
	.size		_ZN34_INTERNAL_8b0c9291_4_k_cu_8c8e1f2e4cuda3std6ranges3__45__cpo4nextE,(_ZN34_INTERNAL_8b0c9291_4_k_cu_8c8e1f2e4cuda3std6ranges3__45__cpo4swapE - _ZN34_INTERNAL_8b0c9291_4_k_cu_8c8e1f2e4cuda3std6ranges3__45__cpo4nextE)
_ZN34_INTERNAL_8b0c9291_4_k_cu_8c8e1f2e4cuda3std6ranges3__45__cpo4nextE:
	.zero		1
	.type		_ZN34_INTERNAL_8b0c9291_4_k_cu_8c8e1f2e4cuda3std6ranges3__45__cpo4swapE,@object
	.size		_ZN34_INTERNAL_8b0c9291_4_k_cu_8c8e1f2e4cuda3std6ranges3__45__cpo4swapE,(_ZN34_INTERNAL_8b0c9291_4_k_cu_8c8e1f2e6thrust24THRUST_300001_SM_1000_NS12placeholders2_1E - _ZN34_INTERNAL_8b0c9291_4_k_cu_8c8e1f2e4cuda3std6ranges3__45__cpo4swapE)
_ZN34_INTERNAL_8b0c9291_4_k_cu_8c8e1f2e4cuda3std6ranges3__45__cpo4swapE:
	.zero		1
	.type		_ZN34_INTERNAL_8b0c9291_4_k_cu_8c8e1f2e6thrust24THRUST_300001_SM_1000_NS12placeholders2_1E,@object
	.size		_ZN34_INTERNAL_8b0c9291_4_k_cu_8c8e1f2e6thrust24THRUST_300001_SM_1000_NS12placeholders2_1E,(_ZN34_INTERNAL_8b0c9291_4_k_cu_8c8e1f2e6thrust24THRUST_300001_SM_1000_NS12placeholders2_3E - _ZN34_INTERNAL_8b0c9291_4_k_cu_8c8e1f2e6thrust24THRUST_300001_SM_1000_NS12placeholders2_1E)
_ZN34_INTERNAL_8b0c9291_4_k_cu_8c8e1f2e6thrust24THRUST_300001_SM_1000_NS12placeholders2_1E:
	.zero		1
	.type		_ZN34_INTERNAL_8b0c9291_4_k_cu_8c8e1f2e6thrust24THRUST_300001_SM_1000_NS12placeholders2_3E,@object
	.size		_ZN34_INTERNAL_8b0c9291_4_k_cu_8c8e1f2e6thrust24THRUST_300001_SM_1000_NS12placeholders2_3E,(_ZN34_INTERNAL_8b0c9291_4_k_cu_8c8e1f2e4cuda3std3__45__cpo5beginE - _ZN34_INTERNAL_8b0c9291_4_k_cu_8c8e1f2e6thrust24THRUST_300001_SM_1000_NS12placeholders2_3E)
_ZN34_INTERNAL_8b0c9291_4_k_cu_8c8e1f2e6thrust24THRUST_300001_SM_1000_NS12placeholders2_3E:
	.zero		1
	.type		_ZN34_INTERNAL_8b0c9291_4_k_cu_8c8e1f2e4cuda3std3__45__cpo5beginE,@object
	.size		_ZN34_INTERNAL_8b0c9291_4_k_cu_8c8e1f2e4cuda3std3__45__cpo5beginE,(_ZN34_INTERNAL_8b0c9291_4_k_cu_8c8e1f2e4cuda3std6ranges3__45__cpo5beginE - _ZN34_INTERNAL_8b0c9291_4_k_cu_8c8e1f2e4cuda3std3__45__cpo5beginE)
_ZN34_INTERNAL_8b0c9291_4_k_cu_8c8e1f2e4cuda3std3__45__cpo5beginE:
	.zero		1
	.type		_ZN34_INTERNAL_8b0c9291_4_k_cu_8c8e1f2e4cuda3std6ranges3__45__cpo5beginE,@object
	.size		_ZN34_INTERNAL_8b0c9291_4_k_cu_8c8e1f2e4cuda3std6ranges3__45__cpo5beginE,(_ZN34_INTERNAL_8b0c9291_4_k_cu_8c8e1f2e4cuda3std3__436_GLOBAL__N__8b0c9291_4_k_cu_8c8e1f2e6ignoreE - _ZN34_INTERNAL_8b0c9291_4_k_cu_8c8e1f2e4cuda3std6ranges3__45__cpo5beginE)
_ZN34_INTERNAL_8b0c9291_4_k_cu_8c8e1f2e4cuda3std6ranges3__45__cpo5beginE:
	.zero		1
	.type		_ZN34_INTERNAL_8b0c9291_4_k_cu_8c8e1f2e4cuda3std3__436_GLOBAL__N__8b0c9291_4_k_cu_8c8e1f2e6ignoreE,@object
	.size		_ZN34_INTERNAL_8b0c9291_4_k_cu_8c8e1f2e4cuda3std3__436_GLOBAL__N__8b0c9291_4_k_cu_8c8e1f2e6ignoreE,(_ZN34_INTERNAL_8b0c9291_4_k_cu_8c8e1f2e4cuda3std6ranges3__45__cpo4dataE - _ZN34_INTERNAL_8b0c9291_4_k_cu_8c8e1f2e4cuda3std3__436_GLOBAL__N__8b0c9291_4_k_cu_8c8e1f2e6ignoreE)
_ZN34_INTERNAL_8b0c9291_4_k_cu_8c8e1f2e4cuda3std3__436_GLOBAL__N__8b0c9291_4_k_cu_8c8e1f2e6ignoreE:
	.zero		1
	.type		_ZN34_INTERNAL_8b0c9291_4_k_cu_8c8e1f2e4cuda3std6ranges3__45__cpo4dataE,@object
	.size		_ZN34_INTERNAL_8b0c9291_4_k_cu_8c8e1f2e4cuda3std6ranges3__45__cpo4dataE,(_ZN34_INTERNAL_8b0c9291_4_k_cu_8c8e1f2e6thrust24THRUST_300001_SM_1000_NS12placeholders2_7E - _ZN34_INTERNAL_8b0c9291_4_k_cu_8c8e1f2e4cuda3std6ranges3__45__cpo4dataE)
_ZN34_INTERNAL_8b0c9291_4_k_cu_8c8e1f2e4cuda3std6ranges3__45__cpo4dataE:
	.zero		1
	.type		_ZN34_INTERNAL_8b0c9291_4_k_cu_8c8e1f2e6thrust24THRUST_300001_SM_1000_NS12placeholders2_7E,@object
	.size		_ZN34_INTERNAL_8b0c9291_4_k_cu_8c8e1f2e6thrust24THRUST_300001_SM_1000_NS12placeholders2_7E,(_ZN34_INTERNAL_8b0c9291_4_k_cu_8c8e1f2e4cuda3std3__45__cpo6rbeginE - _ZN34_INTERNAL_8b0c9291_4_k_cu_8c8e1f2e6thrust24THRUST_300001_SM_1000_NS12placeholders2_7E)
_ZN34_INTERNAL_8b0c9291_4_k_cu_8c8e1f2e6thrust24THRUST_300001_SM_1000_NS12placeholders2_7E:
	.zero		1
	.type		_ZN34_INTERNAL_8b0c9291_4_k_cu_8c8e1f2e4cuda3std3__45__cpo6rbeginE,@object
	.size		_ZN34_INTERNAL_8b0c9291_4_k_cu_8c8e1f2e4cuda3std3__45__cpo6rbeginE,(_ZN34_INTERNAL_8b0c9291_4_k_cu_8c8e1f2e4cuda3std6ranges3__45__cpo7advanceE - _ZN34_INTERNAL_8b0c9291_4_k_cu_8c8e1f2e4cuda3std3__45__cpo6rbeginE)
_ZN34_INTERNAL_8b0c9291_4_k_cu_8c8e1f2e4cuda3std3__45__cpo6rbeginE:
	.zero		1
	.type		_ZN34_INTERNAL_8b0c9291_4_k_cu_8c8e1f2e4cuda3std6ranges3__45__cpo7advanceE,@object
	.size		_ZN34_INTERNAL_8b0c9291_4_k_cu_8c8e1f2e4cuda3std6ranges3__45__cpo7advanceE,(_ZN34_INTERNAL_8b0c9291_4_k_cu_8c8e1f2e4cuda3std3__47nulloptE - _ZN34_INTERNAL_8b0c9291_4_k_cu_8c8e1f2e4cuda3std6ranges3__45__cpo7advanceE)
_ZN34_INTERNAL_8b0c9291_4_k_cu_8c8e1f2e4cuda3std6ranges3__45__cpo7advanceE:
	.zero		1
	.type		_ZN34_INTERNAL_8b0c9291_4_k_cu_8c8e1f2e4cuda3std3__47nulloptE,@object
	.size		_ZN34_INTERNAL_8b0c9291_4_k_cu_8c8e1f2e4cuda3std3__47nulloptE,(_ZN34_INTERNAL_8b0c9291_4_k_cu_8c8e1f2e4cuda3std6ranges3__45__cpo8distanceE - _ZN34_INTERNAL_8b0c9291_4_k_cu_8c8e1f2e4cuda3std3__47nulloptE)
_ZN34_INTERNAL_8b0c9291_4_k_cu_8c8e1f2e4cuda3std3__47nulloptE:
	.zero		1
	.type		_ZN34_INTERNAL_8b0c9291_4_k_cu_8c8e1f2e4cuda3std6ranges3__45__cpo8distanceE,@object
	.size		_ZN34_INTERNAL_8b0c9291_4_k_cu_8c8e1f2e4cuda3std6ranges3__45__cpo8distanceE,(_ZN34_INTERNAL_8b0c9291_4_k_cu_8c8e1f2e6thrust24THRUST_300001_SM_1000_NS12placeholders2_6E - _ZN34_INTERNAL_8b0c9291_4_k_cu_8c8e1f2e4cuda3std6ranges3__45__cpo8distanceE)
_ZN34_INTERNAL_8b0c9291_4_k_cu_8c8e1f2e4cuda3std6ranges3__45__cpo8distanceE:
	.zero		1
	.type		_ZN34_INTERNAL_8b0c9291_4_k_cu_8c8e1f2e6thrust24THRUST_300001_SM_1000_NS12placeholders2_6E,@object
	.size		_ZN34_INTERNAL_8b0c9291_4_k_cu_8c8e1f2e6thrust24THRUST_300001_SM_1000_NS12placeholders2_6E,(_ZN34_INTERNAL_8b0c9291_4_k_cu_8c8e1f2e4cuda3std3__45__cpo4cendE - _ZN34_INTERNAL_8b0c9291_4_k_cu_8c8e1f2e6thrust24THRUST_300001_SM_1000_NS12placeholders2_6E)
_ZN34_INTERNAL_8b0c9291_4_k_cu_8c8e1f2e6thrust24THRUST_300001_SM_1000_NS12placeholders2_6E:
	.zero		1
	.type		_ZN34_INTERNAL_8b0c9291_4_k_cu_8c8e1f2e4cuda3std3__45__cpo4cendE,@object
	.size		_ZN34_INTERNAL_8b0c9291_4_k_cu_8c8e1f2e4cuda3std3__45__cpo4cendE,(_ZN34_INTERNAL_8b0c9291_4_k_cu_8c8e1f2e4cuda3std6ranges3__45__cpo4cendE - _ZN34_INTERNAL_8b0c9291_4_k_cu_8c8e1f2e4cuda3std3__45__cpo4cendE)
_ZN34_INTERNAL_8b0c9291_4_k_cu_8c8e1f2e4cuda3std3__45__cpo4cendE:
	.zero		1
	.type		_ZN34_INTERNAL_8b0c9291_4_k_cu_8c8e1f2e4cuda3std6ranges3__45__cpo4cendE,@object
	.size		_ZN34_INTERNAL_8b0c9291_4_k_cu_8c8e1f2e4cuda3std6ranges3__45__cpo4cendE,(_ZN34_INTERNAL_8b0c9291_4_k_cu_8c8e1f2e4cuda3std3__420unreachable_sentinelE - _ZN34_INTERNAL_8b0c9291_4_k_cu_8c8e1f2e4cuda3std6ranges3__45__cpo4cendE)
_ZN34_INTERNAL_8b0c9291_4_k_cu_8c8e1f2e4cuda3std6ranges3__45__cpo4cendE:
	.zero		1
	.type		_ZN34_INTERNAL_8b0c9291_4_k_cu_8c8e1f2e4cuda3std3__420unreachable_sentinelE,@object
	.size		_ZN34_INTERNAL_8b0c9291_4_k_cu_8c8e1f2e4cuda3std3__420unreachable_sentinelE,(_ZN34_INTERNAL_8b0c9291_4_k_cu_8c8e1f2e4cuda3std6ranges3__45__cpo5ssizeE - _ZN34_INTERNAL_8b0c9291_4_k_cu_8c8e1f2e4cuda3std3__420unreachable_sentinelE)
_ZN34_INTERNAL_8b0c9291_4_k_cu_8c8e1f2e4cuda3std3__420unreachable_sentinelE:
	.zero		1
	.type		_ZN34_INTERNAL_8b0c9291_4_k_cu_8c8e1f2e4cuda3std6ranges3__45__cpo5ssizeE,@object
	.size		_ZN34_INTERNAL_8b0c9291_4_k_cu_8c8e1f2e4cuda3std6ranges3__45__cpo5ssizeE,(_ZN34_INTERNAL_8b0c9291_4_k_cu_8c8e1f2e6thrust24THRUST_300001_SM_1000_NS12placeholders3_10E - _ZN34_INTERNAL_8b0c9291_4_k_cu_8c8e1f2e4cuda3std6ranges3__45__cpo5ssizeE)
_ZN34_INTERNAL_8b0c9291_4_k_cu_8c8e1f2e4cuda3std6ranges3__45__cpo5ssizeE:
	.zero		1
	.type		_ZN34_INTERNAL_8b0c9291_4_k_cu_8c8e1f2e6thrust24THRUST_300001_SM_1000_NS12placeholders3_10E,@object
	.size		_ZN34_INTERNAL_8b0c9291_4_k_cu_8c8e1f2e6thrust24THRUST_300001_SM_1000_NS12placeholders3_10E,(_ZN34_INTERNAL_8b0c9291_4_k_cu_8c8e1f2e4cuda3std3__45__cpo5crendE - _ZN34_INTERNAL_8b0c9291_4_k_cu_8c8e1f2e6thrust24THRUST_300001_SM_1000_NS12placeholders3_10E)
_ZN34_INTERNAL_8b0c9291_4_k_cu_8c8e1f2e6thrust24THRUST_300001_SM_1000_NS12placeholders3_10E:
	.zero		1
	.type		_ZN34_INTERNAL_8b0c9291_4_k_cu_8c8e1f2e4cuda3std3__45__cpo5crendE,@object
	.size		_ZN34_INTERNAL_8b0c9291_4_k_cu_8c8e1f2e4cuda3std3__45__cpo5crendE,(_ZN34_INTERNAL_8b0c9291_4_k_cu_8c8e1f2e4cuda3std6ranges3__45__cpo4prevE - _ZN34_INTERNAL_8b0c9291_4_k_cu_8c8e1f2e4cuda3std3__45__cpo5crendE)
_ZN34_INTERNAL_8b0c9291_4_k_cu_8c8e1f2e4cuda3std3__45__cpo5crendE:
	.zero		1
	.type		_ZN34_INTERNAL_8b0c9291_4_k_cu_8c8e1f2e4cuda3std6ranges3__45__cpo4prevE,@object
	.size		_ZN34_INTERNAL_8b0c9291_4_k_cu_8c8e1f2e4cuda3std6ranges3__45__cpo4prevE,(_ZN34_INTERNAL_8b0c9291_4_k_cu_8c8e1f2e4cuda3std6ranges3__45__cpo9iter_moveE - _ZN34_INTERNAL_8b0c9291_4_k_cu_8c8e1f2e4cuda3std6ranges3__45__cpo4prevE)
_ZN34_INTERNAL_8b0c9291_4_k_cu_8c8e1f2e4cuda3std6ranges3__45__cpo4prevE:
	.zero		1
	.type		_ZN34_INTERNAL_8b0c9291_4_k_cu_8c8e1f2e4cuda3std6ranges3__45__cpo9iter_moveE,@object
	.size		_ZN34_INTERNAL_8b0c9291_4_k_cu_8c8e1f2e4cuda3std6ranges3__45__cpo9iter_moveE,(_ZN34_INTERNAL_8b0c9291_4_k_cu_8c8e1f2e6thrust24THRUST_300001_SM_1000_NS12placeholders2_2E - _ZN34_INTERNAL_8b0c9291_4_k_cu_8c8e1f2e4cuda3std6ranges3__45__cpo9iter_moveE)
_ZN34_INTERNAL_8b0c9291_4_k_cu_8c8e1f2e4cuda3std6ranges3__45__cpo9iter_moveE:
	.zero		1
	.type		_ZN34_INTERNAL_8b0c9291_4_k_cu_8c8e1f2e6thrust24THRUST_300001_SM_1000_NS12placeholders2_2E,@object
	.size		_ZN34_INTERNAL_8b0c9291_4_k_cu_8c8e1f2e6thrust24THRUST_300001_SM_1000_NS12placeholders2_2E,(_ZN34_INTERNAL_8b0c9291_4_k_cu_8c8e1f2e6thrust24THRUST_300001_SM_1000_NS12placeholders2_4E - _ZN34_INTERNAL_8b0c9291_4_k_cu_8c8e1f2e6thrust24THRUST_300001_SM_1000_NS12placeholders2_2E)
_ZN34_INTERNAL_8b0c9291_4_k_cu_8c8e1f2e6thrust24THRUST_300001_SM_1000_NS12placeholders2_2E:
	.zero		1
	.type		_ZN34_INTERNAL_8b0c9291_4_k_cu_8c8e1f2e6thrust24THRUST_300001_SM_1000_NS12placeholders2_4E,@object
	.size		_ZN34_INTERNAL_8b0c9291_4_k_cu_8c8e1f2e6thrust24THRUST_300001_SM_1000_NS12placeholders2_4E,(_ZN34_INTERNAL_8b0c9291_4_k_cu_8c8e1f2e4cuda3std3__45__cpo3endE - _ZN34_INTERNAL_8b0c9291_4_k_cu_8c8e1f2e6thrust24THRUST_300001_SM_1000_NS12placeholders2_4E)
_ZN34_INTERNAL_8b0c9291_4_k_cu_8c8e1f2e6thrust24THRUST_300001_SM_1000_NS12placeholders2_4E:
	.zero		1
	.type		_ZN34_INTERNAL_8b0c9291_4_k_cu_8c8e1f2e4cuda3std3__45__cpo3endE,@object
	.size		_ZN34_INTERNAL_8b0c9291_4_k_cu_8c8e1f2e4cuda3std3__45__cpo3endE,(_ZN34_INTERNAL_8b0c9291_4_k_cu_8c8e1f2e4cuda3std6ranges3__45__cpo3endE - _ZN34_INTERNAL_8b0c9291_4_k_cu_8c8e1f2e4cuda3std3__45__cpo3endE)
_ZN34_INTERNAL_8b0c9291_4_k_cu_8c8e1f2e4cuda3std3__45__cpo3endE:
	.zero		1
	.type		_ZN34_INTERNAL_8b0c9291_4_k_cu_8c8e1f2e4cuda3std6ranges3__45__cpo3endE,@object
	.size		_ZN34_INTERNAL_8b0c9291_4_k_cu_8c8e1f2e4cuda3std6ranges3__45__cpo3endE,(_ZN34_INTERNAL_8b0c9291_4_k_cu_8c8e1f2e4cuda3std3__419piecewise_constructE - _ZN34_INTERNAL_8b0c9291_4_k_cu_8c8e1f2e4cuda3std6ranges3__45__cpo3endE)
_ZN34_INTERNAL_8b0c9291_4_k_cu_8c8e1f2e4cuda3std6ranges3__45__cpo3endE:
	.zero		1
	.type		_ZN34_INTERNAL_8b0c9291_4_k_cu_8c8e1f2e4cuda3std3__419piecewise_constructE,@object
	.size		_ZN34_INTERNAL_8b0c9291_4_k_cu_8c8e1f2e4cuda3std3__419piecewise_constructE,(_ZN34_INTERNAL_8b0c9291_4_k_cu_8c8e1f2e4cuda3std6ranges3__45__cpo5cdataE - _ZN34_INTERNAL_8b0c9291_4_k_cu_8c8e1f2e4cuda3std3__419piecewise_constructE)
_ZN34_INTERNAL_8b0c9291_4_k_cu_8c8e1f2e4cuda3std3__419piecewise_constructE:
	.zero		1
	.type		_ZN34_INTERNAL_8b0c9291_4_k_cu_8c8e1f2e4cuda3std6ranges3__45__cpo5cdataE,@object
	.size		_ZN34_INTERNAL_8b0c9291_4_k_cu_8c8e1f2e4cuda3std6ranges3__45__cpo5cdataE,(_ZN34_INTERNAL_8b0c9291_4_k_cu_8c8e1f2e6thrust24THRUST_300001_SM_1000_NS12placeholders2_8E - _ZN34_INTERNAL_8b0c9291_4_k_cu_8c8e1f2e4cuda3std6ranges3__45__cpo5cdataE)
_ZN34_INTERNAL_8b0c9291_4_k_cu_8c8e1f2e4cuda3std6ranges3__45__cpo5cdataE:
	.zero		1
	.type		_ZN34_INTERNAL_8b0c9291_4_k_cu_8c8e1f2e6thrust24THRUST_300001_SM_1000_NS12placeholders2_8E,@object
	.size		_ZN34_INTERNAL_8b0c9291_4_k_cu_8c8e1f2e6thrust24THRUST_300001_SM_1000_NS12placeholders2_8E,(_ZN34_INTERNAL_8b0c9291_4_k_cu_8c8e1f2e4cuda3std3__45__cpo4rendE - _ZN34_INTERNAL_8b0c9291_4_k_cu_8c8e1f2e6thrust24THRUST_300001_SM_1000_NS12placeholders2_8E)
_ZN34_INTERNAL_8b0c9291_4_k_cu_8c8e1f2e6thrust24THRUST_300001_SM_1000_NS12placeholders2_8E:
	.zero		1
	.type		_ZN34_INTERNAL_8b0c9291_4_k_cu_8c8e1f2e4cuda3std3__45__cpo4rendE,@object
	.size		_ZN34_INTERNAL_8b0c9291_4_k_cu_8c8e1f2e4cuda3std3__45__cpo4rendE,(_ZN34_INTERNAL_8b0c9291_4_k_cu_8c8e1f2e4cuda3std6ranges3__45__cpo9iter_swapE - _ZN34_INTERNAL_8b0c9291_4_k_cu_8c8e1f2e4cuda3std3__45__cpo4rendE)
_ZN34_INTERNAL_8b0c9291_4_k_cu_8c8e1f2e4cuda3std3__45__cpo4rendE:
	.zero		1
	.type		_ZN34_INTERNAL_8b0c9291_4_k_cu_8c8e1f2e4cuda3std6ranges3__45__cpo9iter_swapE,@object
	.size		_ZN34_INTERNAL_8b0c9291_4_k_cu_8c8e1f2e4cuda3std6ranges3__45__cpo9iter_swapE,(_ZN34_INTERNAL_8b0c9291_4_k_cu_8c8e1f2e4cuda3std3__48unexpectE - _ZN34_INTERNAL_8b0c9291_4_k_cu_8c8e1f2e4cuda3std6ranges3__45__cpo9iter_swapE)
_ZN34_INTERNAL_8b0c9291_4_k_cu_8c8e1f2e4cuda3std6ranges3__45__cpo9iter_swapE:
	.zero		1
	.type		_ZN34_INTERNAL_8b0c9291_4_k_cu_8c8e1f2e4cuda3std3__48unexpectE,@object
	.size		_ZN34_INTERNAL_8b0c9291_4_k_cu_8c8e1f2e4cuda3std3__48unexpectE,(_ZN34_INTERNAL_8b0c9291_4_k_cu_8c8e1f2e6thrust24THRUST_300001_SM_1000_NS6system6detail10sequential3seqE - _ZN34_INTERNAL_8b0c9291_4_k_cu_8c8e1f2e4cuda3std3__48unexpectE)
_ZN34_INTERNAL_8b0c9291_4_k_cu_8c8e1f2e4cuda3std3__48unexpectE:
	.zero		1
	.type		_ZN34_INTERNAL_8b0c9291_4_k_cu_8c8e1f2e6thrust24THRUST_300001_SM_1000_NS6system6detail10sequential3seqE,@object
	.size		_ZN34_INTERNAL_8b0c9291_4_k_cu_8c8e1f2e6thrust24THRUST_300001_SM_1000_NS6system6detail10sequential3seqE,(.L_29 - _ZN34_INTERNAL_8b0c9291_4_k_cu_8c8e1f2e6thrust24THRUST_300001_SM_1000_NS6system6detail10sequential3seqE)
_ZN34_INTERNAL_8b0c9291_4_k_cu_8c8e1f2e6thrust24THRUST_300001_SM_1000_NS6system6detail10sequential3seqE:
	.zero		1
.L_29:


//--------------------- .nv.shared._ZN3cub18CUB_300001_SM_10006detail6reduce18DeviceReduceKernelINS2_10policy_hubINS0_12KeyValuePairIidEEiNS0_6ArgMaxEE10Policy1000ENS0_21ArgIndexInputIteratorIPdidEEiS7_S6_N4cuda3std3__410__identityEEEvT0_PT3_T1_NS0_13GridEvenShareISK_EET2_T4_ --------------------------
	.section	.nv.shared._ZN3cub18CUB_300001_SM_10006detail6reduce18DeviceReduceKernelINS2_10policy_hubINS0_12KeyValuePairIidEEiNS0_6ArgMaxEE10Policy1000ENS0_21ArgIndexInputIteratorIPdidEEiS7_S6_N4cuda3std3__410__identityEEEvT0_PT3_T1_NS0_13GridEvenShareISK_EET2_T4_,"aw",@nobits
	.sectionflags	@""
	.align	8
.nv.shared._ZN3cub18CUB_300001_SM_10006detail6reduce18DeviceReduceKernelINS2_10policy_hubINS0_12KeyValuePairIidEEiNS0_6ArgMaxEE10Policy1000ENS0_21ArgIndexInputIteratorIPdidEEiS7_S6_N4cuda3std3__410__identityEEEvT0_PT3_T1_NS0_13GridEvenShareISK_EET2_T4_:
	.zero		1176


//--------------------- .nv.shared._ZN3cub18CUB_300001_SM_10006detail6reduce28DeviceReduceSingleTileKernelINS2_10policy_hubINS0_12KeyValuePairIidEEiNS0_6ArgMaxEE10Policy1000ENS0_21ArgIndexInputIteratorIPdidEEPS6_iS7_NS2_20empty_problem_init_tIS6_EES6_N4cuda3std3__410__identityEEEvT0_T1_T2_T3_T4_T6_ --------------------------
	.section	.nv.shared._ZN3cub18CUB_300001_SM_10006detail6reduce28DeviceReduceSingleTileKernelINS2_10policy_hubINS0_12KeyValuePairIidEEiNS0_6ArgMaxEE10Policy1000ENS0_21ArgIndexInputIteratorIPdidEEPS6_iS7_NS2_20empty_problem_init_tIS6_EES6_N4cuda3std3__410__identityEEEvT0_T1_T2_T3_T4_T6_,"aw",@nobits
	.sectionflags	@""
	.align	8
.nv.shared._ZN3cub18CUB_300001_SM_10006detail6reduce28DeviceReduceSingleTileKernelINS2_10policy_hubINS0_12KeyValuePairIidEEiNS0_6ArgMaxEE10Policy1000ENS0_21ArgIndexInputIteratorIPdidEEPS6_iS7_NS2_20empty_problem_init_tIS6_EES6_N4cuda3std3__410__identityEEEvT0_T1_T2_T3_T4_T6_:
	.zero		1176


//--------------------- .nv.constant0._ZN3cub18CUB_300001_SM_10006detail6reduce28DeviceReduceSingleTileKernelINS2_10policy_hubINS0_12KeyValuePairIidEEiNS0_6ArgMaxEE10Policy1000EPS6_SA_iS7_NS2_20empty_problem_init_tIS6_EES6_N4cuda3std3__410__identityEEEvT0_T1_T2_T3_T4_T6_ --------------------------
	.section	.nv.constant0._ZN3cub18CUB_300001_SM_10006detail6reduce28DeviceReduceSingleTileKernelINS2_10policy_hubINS0_12KeyValuePairIidEEiNS0_6ArgMaxEE10Policy1000EPS6_SA_iS7_NS2_20empty_problem_init_tIS6_EES6_N4cuda3std3__410__identityEEEvT0_T1_T2_T3_T4_T6_,"a",@progbits
	.sectionflags	@""
	.align	4
.nv.constant0._ZN3cub18CUB_300001_SM_10006detail6reduce28DeviceReduceSingleTileKernelINS2_10policy_hubINS0_12KeyValuePairIidEEiNS0_6ArgMaxEE10Policy1000EPS6_SA_iS7_NS2_20empty_problem_init_tIS6_EES6_N4cuda3std3__410__identityEEEvT0_T1_T2_T3_T4_T6_:
	.zero		937


//--------------------- .nv.constant0._ZN3cub18CUB_300001_SM_10006detail6reduce18DeviceReduceKernelINS2_10policy_hubINS0_12KeyValuePairIidEEiNS0_6ArgMaxEE10Policy1000ENS0_21ArgIndexInputIteratorIPdidEEiS7_S6_N4cuda3std3__410__identityEEEvT0_PT3_T1_NS0_13GridEvenShareISK_EET2_T4_ --------------------------
	.section	.nv.constant0._ZN3cub18CUB_300001_SM_10006detail6reduce18DeviceReduceKernelINS2_10policy_hubINS0_12KeyValuePairIidEEiNS0_6ArgMaxEE10Policy1000ENS0_21ArgIndexInputIteratorIPdidEEiS7_S6_N4cuda3std3__410__identityEEEvT0_PT3_T1_NS0_13GridEvenShareISK_EET2_T4_,"a",@progbits
	.sectionflags	@""
	.align	4
.nv.constant0._ZN3cub18CUB_300001_SM_10006detail6reduce18DeviceReduceKernelINS2_10policy_hubINS0_12KeyValuePairIidEEiNS0_6ArgMaxEE10Policy1000ENS0_21ArgIndexInputIteratorIPdidEEiS7_S6_N4cuda3std3__410__identityEEEvT0_PT3_T1_NS0_13GridEvenShareISK_EET2_T4_:
	.zero		966


//--------------------- .nv.constant0._ZN3cub18CUB_300001_SM_10006detail6reduce28DeviceReduceSingleTileKernelINS2_10policy_hubINS0_12KeyValuePairIidEEiNS0_6ArgMaxEE10Policy1000ENS0_21ArgIndexInputIteratorIPdidEEPS6_iS7_NS2_20empty_problem_init_tIS6_EES6_N4cuda3std3__410__identityEEEvT0_T1_T2_T3_T4_T6_ --------------------------
	.section	.nv.constant0._ZN3cub18CUB_300001_SM_10006detail6reduce28DeviceReduceSingleTileKernelINS2_10policy_hubINS0_12KeyValuePairIidEEiNS0_6ArgMaxEE10Policy1000ENS0_21ArgIndexInputIteratorIPdidEEPS6_iS7_NS2_20empty_problem_init_tIS6_EES6_N4cuda3std3__410__identityEEEvT0_T1_T2_T3_T4_T6_,"a",@progbits
	.sectionflags	@""
	.align	4
.nv.constant0._ZN3cub18CUB_300001_SM_10006detail6reduce28DeviceReduceSingleTileKernelINS2_10policy_hubINS0_12KeyValuePairIidEEiNS0_6ArgMaxEE10Policy1000ENS0_21ArgIndexInputIteratorIPdidEEPS6_iS7_NS2_20empty_problem_init_tIS6_EES6_N4cuda3std3__410__identityEEEvT0_T1_T2_T3_T4_T6_:
	.zero		945


//--------------------- .nv.constant0._ZN3cub18CUB_300001_SM_10006detail11EmptyKernelIvEEvv --------------------------
	.section	.nv.constant0._ZN3cub18CUB_300001_SM_10006detail11EmptyKernelIvEEvv,"a",@progbits
	.sectionflags	@""
	.align	4
.nv.constant0._ZN3cub18CUB_300001_SM_10006detail11EmptyKernelIvEEvv:
	.zero		896


//--------------------- .nv.constant0._Z17calculateSwapGainPiPjS0_PdS1_S1_S_S_iddS_S_S1_iiii --------------------------
	.section	.nv.constant0._Z17calculateSwapGainPiPjS0_PdS1_S1_S_S_iddS_S_S1_iiii,"a",@progbits
	.sectionflags	@""
	.align	4
.nv.constant0._Z17calculateSwapGainPiPjS0_PdS1_S1_S_S_iddS_S_S1_iiii:
	.zero		1024


//--------------------- .nv.constant0._Z14updateSolutionPiS_S_S_iiiii --------------------------
	.section	.nv.constant0._Z14updateSolutionPiS_S_S_iiiii,"a",@progbits
	.sectionflags	@""
	.align	4
.nv.constant0._Z14updateSolutionPiS_S_S_iiiii:
	.zero		948


//--------------------- .nv.constant0._Z20updateVertexEdgeGainPiPjS0_PdS1_S_S_S_S1_iiiiS_iii --------------------------
	.section	.nv.constant0._Z20updateVertexEdgeGainPiPjS0_PdS1_S_S_S_S1_iiiiS_iii,"a",@progbits
	.sectionflags	@""
	.align	4
.nv.constant0._Z20updateVertexEdgeGainPiPjS0_PdS1_S_S_S_S1_iiiiS_iii:
	.zero		1004


//--------------------- .nv.constant0._Z17calculateEdgeGainPiPdS_S_S_S0_iiii --------------------------
	.section	.nv.constant0._Z17calculateEdgeGainPiPdS_S_S_S0_iiii,"a",@progbits
	.sectionflags	@""
	.align	4
.nv.constant0._Z17calculateEdgeGainPiPdS_S_S_S0_iiii:
	.zero		960


//--------------------- SYMBOLS --------------------------

	.type		.nv.reservedSmem.offset0,@object
	.size		.nv.reservedSmem.offset0,0x4
	.type		.nv.reservedSmem.cap,@object
	.size		.nv.reservedSmem.cap,0x4
